//
// Generated by NVIDIA NVVM Compiler
//
// Compiler Build ID: CL-36424714
// Cuda compilation tools, release 13.0, V13.0.88
// Based on NVVM 20.0.0
//

.version 9.0
.target sm_100
.address_size 64

.const .align 8 .b8 lake_multipliers[32] = {193, 54, 207, 10, 239, 139, 0, 0, 129, 253, 211, 171, 94, 170, 0, 0, 65, 84, 154, 71, 94, 88, 0, 0, 1, 59, 174, 51, 242, 98};
.const .align 8 .b8 lake_addends[32] = {176, 116, 56, 39, 41, 127, 0, 0, 96, 141, 181, 219, 250, 118, 0, 0, 16, 74, 138, 39, 148, 248, 0, 0, 192, 170, 9, 165, 216, 91};
.const .align 1 .b8 biomeLookup[4096] = {11, 11, 11, 11, 11, 11, 11, 11, 11, 11, 11, 11, 11, 11, 11, 11, 11, 11, 11, 11, 11, 11, 11, 11, 11, 11, 11, 11, 11, 11, 11, 11, 5, 5, 5, 5, 5, 5, 5, 5, 5, 5, 5, 5, 5, 5, 5, 5, 5, 5, 5, 5, 5, 5, 5, 5, 5, 5, 5, 5, 8, 8, 8, 8, 11, 11, 11, 11, 11, 11, 11, 11, 11, 11, 11, 11, 11, 11, 11, 11, 11, 11, 11, 11, 11, 11, 11, 11, 11, 11, 11, 11, 11, 11, 11, 11, 5, 5, 5, 5, 5, 5, 5, 5, 5, 5, 5, 5, 5, 5, 5, 5, 5, 5, 5, 5, 5, 5, 5, 5, 5, 5, 5, 5, 8, 8, 8, 8, 11, 11, 11, 11, 11, 11, 11, 11, 11, 11, 11, 11, 11, 11, 11, 11, 11, 11, 11, 11, 11, 11, 11, 11, 11, 11, 11, 11, 11, 11, 11, 11, 5, 5, 5, 5, 5, 5, 5, 5, 5, 5, 5, 5, 5, 5, 5, 5, 5, 5, 5, 5, 5, 5, 5, 5, 5, 5, 5, 5, 8, 8, 8, 8, 11, 11, 11, 11, 11, 11, 11, 11, 11, 11, 11, 11, 11, 11, 11, 11, 11, 11, 11, 11, 11, 11, 11, 11, 11, 11, 11, 11, 11, 11, 11, 11, 5, 5, 5, 5, 5, 5, 5, 5, 5, 5, 5, 5, 5, 5, 5, 5, 5, 5, 5, 5, 5, 5, 5, 5, 5, 5, 5, 5, 8, 8, 8, 8, 11, 11, 11, 11, 11, 11, 11, 11, 11, 11, 11, 11, 11, 11, 11, 11, 11, 11, 11, 11, 11, 11, 11, 11, 11, 11, 11, 11, 11, 11, 11, 11, 5, 5, 5, 5, 5, 5, 5, 5, 5, 5, 5, 5, 5, 5, 5, 5, 5, 5, 5, 5, 5, 5, 5, 5, 5, 5, 5, 5, 8, 8, 8, 8, 11, 11, 11, 11, 11, 11, 11, 11, 11, 11, 11, 11, 11, 11, 11, 11, 11, 11, 11, 11, 11, 11, 11, 11, 11, 11, 11, 11, 11, 11, 11, 11, 5, 5, 5, 5, 5, 5, 5, 5, 5, 5, 5, 5, 5, 5, 5, 5, 5, 5, 5, 5, 5, 5, 5, 5, 5, 5, 5, 5, 8, 8, 8, 8, 11, 11, 11, 11, 11, 11, 11, 11, 11, 11, 11, 11, 11, 11, 11, 11, 11, 11, 11, 11, 11, 11, 11, 11, 11, 11, 11, 11, 11, 11, 11, 11, 5, 5, 5, 5, 5, 5, 5, 5, 5, 5, 5, 5, 5, 5, 5, 5, 5, 5, 5, 5, 5, 5, 5, 5, 5, 5, 5, 5, 8, 8, 8, 8, 11, 11, 11, 11, 11, 11, 11, 11, 11, 11, 11, 11, 11, 11, 11, 11, 11, 11, 11, 11, 11, 11, 11, 11, 11, 11, 11, 11, 11, 11, 11, 11, 5, 5, 5, 5, 5, 5, 5, 5, 5, 5, 5, 5, 5, 5, 5, 5, 5, 5, 5, 5, 5, 5, 5, 5, 5, 5, 5, 5, 8, 8, 8, 8, 11, 11, 11, 11, 11, 11, 11, 11, 11, 11, 11, 11, 11, 11, 11, 11, 11, 11, 11, 11, 11, 11, 11, 11, 11, 11, 11, 11, 11, 11, 11, 11, 5, 5, 5, 5, 5, 5, 5, 5, 5, 5, 5, 5, 5, 5, 5, 5, 5, 5, 5, 5, 5, 5, 5, 5, 5, 5, 5, 5, 8, 8, 8, 8, 11, 11, 11, 11, 11, 11, 11, 11, 11, 11, 11, 11, 11, 11, 11, 11, 11, 11, 11, 11, 11, 11, 11, 11, 11, 11, 11, 11, 11, 11, 11, 11, 5, 5, 5, 5, 5, 5, 5, 5, 5, 5, 5, 5, 5, 5, 5, 5, 5, 5, 5, 5, 5, 5, 5, 5, 5, 5, 5, 5, 8, 8, 8, 8, 11, 11, 11, 11, 11, 11, 11, 11, 11, 11, 11, 11, 11, 11, 11, 11, 11, 11, 11, 11, 11, 11, 11, 11, 11, 11, 11, 11, 11, 11, 11, 11, 5, 5, 5, 5, 5, 5, 5, 5, 5, 5, 5, 5, 5, 5, 5, 5, 5, 5, 5, 5, 5, 5, 5, 5, 5, 5, 5, 5, 8, 8, 8, 8, 11, 11, 11, 11, 11, 11, 11, 11, 11, 11, 11, 11, 11, 11, 11, 11, 11, 11, 11, 11, 11, 11, 11, 11, 11, 11, 11, 11, 11, 11, 11, 11, 5, 5, 5, 5, 5, 5, 5, 5, 5, 5, 5, 5, 5, 5, 5, 5, 5, 5, 5, 5, 5, 5, 5, 5, 5, 5, 5, 5, 8, 8, 8, 8, 11, 11, 11, 11, 11, 11, 11, 11, 11, 11, 11, 11, 11, 11, 11, 11, 11, 11, 11, 11, 11, 11, 11, 11, 11, 11, 11, 11, 11, 11, 11, 11, 5, 5, 5, 5, 5, 5, 5, 5, 5, 5, 5, 5, 5, 5, 5, 5, 5, 5, 5, 5, 5, 5, 5, 5, 5, 5, 5, 5, 8, 8, 8, 8, 11, 11, 11, 11, 11, 11, 11, 11, 11, 11, 11, 11, 11, 11, 11, 11, 11, 11, 11, 11, 11, 11, 11, 11, 11, 11, 11, 11, 11, 11, 11, 11, 5, 5, 5, 5, 5, 5, 5, 5, 5, 5, 5, 5, 5, 5, 5, 5, 5, 5, 5, 5, 5, 5, 5, 5, 5, 5, 5, 5, 8, 8, 9, 9, 11, 11, 11, 11, 11, 11, 11, 11, 11, 11, 11, 11, 11, 11, 11, 11, 11, 11, 11, 11, 11, 11, 11, 11, 11, 11, 11, 11, 11, 11, 11, 11, 5, 5, 5, 5, 5, 5, 5, 5, 5, 5, 5, 5, 5, 5, 5, 5, 5, 5, 5, 5, 5, 5, 5, 5, 5, 6, 6, 6, 6, 6, 9, 9, 11, 11, 11, 11, 11, 11, 11, 11, 11, 11, 11, 11, 11, 11, 11, 11, 11, 11, 11, 11, 11, 11, 11, 11, 11, 11, 11, 11, 11, 11, 11, 11, 5, 5, 5, 5, 5, 5, 5, 5, 5, 5, 5, 5, 5, 5, 5, 5, 5, 5, 5, 5, 5, 6, 6, 6, 6, 6, 6, 6, 6, 6, 9, 9, 11, 11, 11, 11, 11, 11, 11, 11, 11, 11, 11, 11, 11, 11, 11, 11, 11, 11, 11, 11, 11, 11, 11, 11, 11, 11, 11, 11, 11, 11, 11, 11, 5, 5, 5, 5, 5, 5, 5, 5, 5, 5, 5, 5, 5, 5, 5, 5, 5, 5, 6, 6, 6, 6, 6, 6, 6, 6, 6, 6, 6, 6, 9, 9, 11, 11, 11, 11, 11, 11, 11, 11, 11, 11, 11, 11, 11, 11, 11, 11, 11, 11, 11, 11, 11, 11, 11, 11, 11, 11, 11, 11, 11, 11, 11, 11, 5, 5, 5, 5, 5, 5, 5, 5, 5, 5, 5, 5, 5, 5, 5, 6, 6, 6, 6, 6, 6, 6, 6, 6, 6, 6, 6, 6, 6, 6, 9, 9, 11, 11, 11, 11, 11, 11, 11, 11, 11, 11, 11, 11, 11, 11, 11, 11, 11, 11, 11, 11, 11, 11, 11, 11, 11, 11, 11, 11, 11, 11, 11, 11, 5, 5, 5, 5, 5, 5, 5, 5, 5, 5, 5, 5, 5, 6, 6, 6, 6, 6, 6, 6, 6, 6, 6, 6, 6, 6, 6, 6, 6, 6, 9, 9, 11, 11, 11, 11, 11, 11, 11, 11, 11, 11, 11, 11, 11, 11, 11, 11, 11, 11, 11, 11, 11, 11, 11, 11, 11, 11, 11, 11, 11, 11, 11, 11, 5, 5, 5, 5, 5, 5, 5, 5, 5, 5, 6, 6, 6, 6, 6, 6, 6, 6, 6, 6, 6, 6, 6, 6, 6, 6, 6, 6, 6, 6, 9, 9, 11, 11, 11, 11, 11, 11, 11, 11, 11, 11, 11, 11, 11, 11, 11, 11, 11, 11, 11, 11, 11, 11, 11, 11, 11, 11, 11, 11, 11, 11, 11, 11, 5, 5, 5, 5, 5, 5, 5, 5, 6, 6, 6, 6, 6, 6, 6, 6, 6, 6, 6, 6, 6, 6, 6, 6, 6, 6, 6, 6, 6, 6, 9, 9, 11, 11, 11, 11, 11, 11, 11, 11, 11, 11, 11, 11, 11, 11, 11, 11, 11, 11, 11, 11, 11, 11, 11, 11, 11, 11, 11, 11, 11, 11, 11, 11, 5, 5, 5, 5, 5, 5, 6, 6, 6, 6, 6, 6, 6, 6, 6, 6, 6, 6, 6, 6, 6, 6, 6, 6, 6, 6, 6, 6, 6, 6, 9, 9, 11, 11, 11, 11, 11, 11, 11, 11, 11, 11, 11, 11, 11, 11, 11, 11, 11, 11, 11, 11, 11, 11, 11, 11, 11, 11, 11, 11, 11, 11, 11, 11, 5, 5, 5, 5, 5, 6, 6, 6, 6, 6, 6, 6, 6, 6, 6, 6, 6, 6, 6, 6, 6, 6, 6, 6, 6, 6, 6, 6, 6, 6, 9, 9, 11, 11, 11, 11, 11, 11, 11, 11, 11, 11, 11, 11, 11, 11, 11, 11, 11, 11, 11, 11, 11, 11, 11, 11, 11, 11, 11, 11, 11, 11, 11, 11, 5, 5, 5, 6, 6, 6, 6, 6, 6, 6, 6, 6, 6, 6, 6, 6, 6, 6, 6, 6, 6, 6, 6, 6, 6, 6, 6, 6, 6, 4, 9, 9, 11, 11, 11, 11, 11, 11, 11, 11, 11, 11, 11, 11, 11, 11, 11, 11, 11, 11, 11, 11, 11, 11, 11, 11, 11, 11, 11, 11, 11, 11, 11, 11, 5, 5, 6, 6, 6, 6, 6, 6, 6, 6, 6, 6, 6, 6, 6, 6, 6, 6, 6, 6, 6, 6, 6, 6, 6, 6, 4, 4, 4, 4, 9, 9, 11, 11, 11, 11, 11, 11, 11, 11, 11, 11, 11, 11, 11, 11, 11, 11, 11, 11, 11, 11, 11, 11, 11, 11, 11, 11, 11, 11, 11, 11, 11, 11, 6, 6, 6, 6, 6, 6, 6, 6, 6, 6, 6, 6, 6, 6, 6, 6, 6, 6, 6, 6, 6, 6, 6, 6, 4, 4, 4, 4, 4, 4, 9, 9, 11, 11, 11, 11, 11, 11, 11, 11, 11, 11, 11, 11, 11, 11, 11, 11, 11, 11, 11, 11, 11, 11, 11, 11, 11, 11, 11, 11, 11, 11, 11, 7, 6, 6, 6, 6, 6, 6, 6, 6, 6, 6, 6, 6, 6, 6, 6, 6, 6, 6, 6, 6, 6, 6, 4, 4, 4, 4, 4, 4, 4, 4, 9, 9, 11, 11, 11, 11, 11, 11, 11, 11, 11, 11, 11, 11, 11, 11, 11, 11, 11, 11, 11, 11, 11, 11, 11, 11, 11, 11, 11, 11, 11, 11, 7, 7, 6, 6, 6, 6, 6, 6, 6, 6, 6, 6, 6, 6, 6, 6, 6, 6, 6, 6, 6, 6, 4, 4, 4, 4, 4, 4, 4, 4, 4, 4, 9, 9, 11, 11, 11, 11, 11, 11, 11, 11, 11, 11, 11, 11, 11, 11, 11, 11, 11, 11, 11, 11, 11, 11, 11, 11, 11, 11, 11, 11, 11, 7, 7, 7, 6, 6, 6, 6, 6, 6, 6, 6, 6, 6, 6, 6, 6, 6, 6, 6, 6, 6, 4, 4, 4, 4, 4, 4, 4, 4, 4, 4, 4, 4, 9, 9, 11, 11, 11, 11, 11, 11, 11, 11, 11, 11, 11, 11, 11, 11, 11, 11, 11, 11, 11, 11, 11, 11, 11, 11, 11, 11, 11, 11, 7, 7, 7, 7, 6, 6, 6, 6, 6, 6, 6, 6, 6, 6, 6, 6, 6, 6, 6, 6, 4, 4, 4, 4, 4, 4, 4, 4, 4, 4, 4, 4, 4, 4, 3, 3, 11, 11, 11, 11, 11, 11, 11, 11, 11, 11, 11, 11, 11, 11, 11, 11, 11, 11, 11, 11, 11, 11, 11, 11, 11, 11, 11, 7, 7, 7, 7, 7, 6, 6, 6, 6, 6, 6, 6, 6, 6, 6, 6, 6, 6, 6, 6, 4, 4, 4, 4, 4, 4, 4, 4, 4, 4, 4, 4, 4, 4, 4, 3, 3, 11, 11, 11, 11, 11, 11, 11, 11, 11, 11, 11, 11, 11, 11, 11, 11, 11, 11, 11, 11, 11, 11, 11, 11, 11, 11, 7, 7, 7, 7, 7, 7, 6, 6, 6, 6, 6, 6, 6, 6, 6, 6, 6, 6, 6, 4, 4, 4, 4, 4, 4, 4, 4, 4, 4, 4, 4, 4, 4, 4, 4, 4, 3, 3, 11, 11, 11, 11, 11, 11, 11, 11, 11, 11, 11, 11, 11, 11, 11, 11, 11, 11, 11, 11, 11, 11, 11, 11, 11, 7, 7, 7, 7, 7, 7, 7, 6, 6, 6, 6, 6, 6, 6, 6, 6, 6, 6, 6, 4, 4, 4, 4, 4, 4, 4, 4, 4, 4, 4, 4, 4, 4, 4, 4, 4, 4, 3, 3, 11, 11, 11, 11, 11, 11, 11, 11, 11, 11, 11, 11, 11, 11, 11, 11, 11, 11, 11, 11, 11, 11, 11, 11, 11, 7, 7, 7, 7, 7, 7, 7, 6, 6, 6, 6, 6, 6, 6, 6, 6, 6, 6, 4, 4, 4, 4, 4, 4, 4, 4, 4, 4, 4, 4, 4, 4, 4, 4, 4, 4, 4, 3, 3, 11, 11, 11, 11, 11, 11, 11, 11, 11, 11, 11, 11, 11, 11, 11, 11, 11, 11, 11, 11, 11, 11, 11, 11, 7, 7, 7, 7, 7, 7, 7, 7, 6, 6, 6, 6, 6, 6, 6, 6, 6, 4, 4, 4, 4, 4, 4, 4, 4, 4, 4, 4, 4, 4, 4, 4, 4, 4, 4, 4, 4, 4, 3, 3, 11, 11, 11, 11, 11, 11, 11, 11, 11, 11, 11, 11, 11, 11, 11, 11, 11, 11, 11, 11, 11, 11, 11, 7, 7, 7, 7, 7, 7, 7, 7, 7, 6, 6, 6, 6, 6, 6, 6, 6, 4, 4, 4, 4, 4, 4, 4, 4, 4, 4, 4, 4, 4, 4, 4, 4, 4, 4, 4, 4, 4, 4, 3, 3, 11, 11, 11, 11, 11, 11, 11, 11, 11, 11, 11, 11, 11, 11, 11, 11, 11, 11, 11, 11, 11, 11, 11, 7, 7, 7, 7, 7, 7, 7, 7, 7, 6, 6, 6, 6, 6, 6, 6, 4, 4, 4, 4, 4, 4, 4, 4, 4, 4, 4, 4, 4, 4, 4, 4, 4, 4, 4, 4, 4, 4, 4, 3, 3, 11, 11, 11, 11, 11, 11, 11, 11, 11, 11, 11, 11, 11, 11, 11, 11, 11, 11, 11, 11, 11, 11, 7, 7, 7, 7, 7, 7, 7, 7, 7, 7, 6, 6, 6, 6, 6, 6, 4, 4, 4, 4, 4, 4, 4, 4, 4, 4, 4, 4, 4, 4, 4, 4, 4, 4, 4, 4, 4, 4, 4, 4, 3, 3, 11, 11, 11, 11, 11, 11, 11, 11, 11, 11, 11, 11, 11, 11, 11, 11, 11, 11, 11, 11, 11, 7, 7, 7, 7, 7, 7, 7, 7, 7, 7, 7, 6, 6, 6, 6, 6, 4, 4, 4, 4, 4, 4, 4, 4, 4, 4, 4, 4, 4, 4, 4, 4, 4, 4, 4, 4, 4, 4, 4, 4, 4, 3, 3, 11, 11, 11, 11, 11, 11, 11, 11, 11, 11, 11, 11, 11, 11, 11, 11, 11, 11, 11, 11, 11, 7, 7, 7, 7, 7, 7, 7, 7, 7, 7, 7, 6, 6, 6, 6, 4, 4, 4, 4, 4, 4, 4, 4, 4, 4, 4, 4, 4, 4, 4, 4, 4, 4, 4, 4, 4, 4, 4, 4, 4, 4, 3, 3, 11, 11, 11, 11, 11, 11, 11, 11, 11, 11, 11, 11, 11, 11, 11, 11, 11, 11, 11, 11, 7, 7, 7, 7, 7, 7, 7, 7, 7, 7, 7, 7, 6, 6, 6, 4, 4, 4, 4, 4, 4, 4, 4, 4, 4, 4, 4, 4, 4, 4, 4, 4, 4, 4, 4, 4, 4, 4, 4, 4, 4, 4, 3, 3, 11, 11, 11, 11, 11, 11, 11, 11, 11, 11, 11, 11, 11, 11, 11, 11, 11, 11, 11, 11, 7, 7, 7, 7, 7, 7, 7, 7, 7, 7, 7, 7, 6, 6, 4, 4, 4, 4, 4, 4, 4, 4, 4, 4, 4, 4, 4, 4, 4, 4, 4, 4, 4, 4, 4, 4, 4, 4, 4, 4, 4, 4, 3, 3, 11, 11, 11, 11, 11, 11, 11, 11, 11, 11, 11, 11, 11, 11, 11, 11, 11, 11, 11, 7, 7, 7, 7, 7, 7, 7, 7, 7, 7, 7, 7, 7, 6, 6, 4, 4, 4, 4, 4, 4, 4, 4, 4, 4, 4, 4, 4, 4, 4, 4, 4, 4, 4, 4, 4, 4, 4, 4, 4, 4, 4, 4, 3, 3, 11, 11, 11, 11, 11, 11, 11, 11, 11, 11, 11, 11, 11, 11, 11, 11, 11, 11, 11, 7, 7, 7, 7, 7, 7, 7, 7, 7, 7, 7, 7, 7, 6, 4, 4, 4, 4, 4, 4, 4, 4, 4, 4, 4, 4, 4, 4, 4, 4, 4, 4, 4, 4, 4, 4, 4, 4, 4, 4, 4, 4, 4, 3, 3, 11, 11, 11, 11, 11, 11, 11, 11, 11, 11, 11, 11, 11, 11, 11, 11, 11, 11, 11, 7, 7, 7, 7, 7, 7, 7, 7, 7, 7, 7, 7, 7, 4, 4, 4, 4, 4, 4, 4, 4, 4, 4, 4, 4, 4, 4, 4, 4, 4, 4, 4, 4, 4, 4, 4, 4, 4, 4, 4, 4, 4, 4, 3, 3, 11, 11, 11, 11, 11, 11, 11, 11, 11, 11, 11, 11, 11, 11, 11, 11, 11, 11, 7, 7, 7, 7, 7, 7, 7, 7, 7, 7, 7, 7, 7, 7, 4, 4, 4, 4, 4, 4, 4, 4, 4, 4, 4, 4, 4, 4, 4, 4, 4, 4, 4, 4, 4, 4, 4, 4, 4, 4, 4, 4, 4, 4, 3, 3, 11, 11, 11, 11, 11, 11, 11, 11, 11, 11, 11, 11, 11, 11, 11, 11, 11, 11, 7, 7, 7, 7, 7, 7, 7, 7, 7, 7, 7, 7, 7, 7, 4, 4, 4, 4, 4, 4, 4, 4, 4, 4, 4, 4, 2, 4, 4, 4, 4, 4, 4, 4, 4, 4, 4, 4, 4, 4, 4, 4, 4, 4, 3, 3, 11, 11, 11, 11, 11, 11, 11, 11, 11, 11, 11, 11, 11, 11, 11, 11, 11, 7, 7, 7, 7, 7, 7, 7, 7, 7, 7, 7, 7, 7, 7, 7, 4, 4, 4, 4, 4, 4, 4, 4, 4, 4, 4, 2, 2, 4, 4, 4, 4, 4, 4, 4, 4, 4, 4, 4, 4, 4, 4, 4, 4, 4, 3, 3, 11, 11, 11, 11, 11, 11, 11, 11, 11, 11, 11, 11, 11, 11, 11, 11, 11, 7, 7, 7, 7, 7, 7, 7, 7, 7, 7, 7, 7, 7, 7, 7, 4, 4, 4, 4, 4, 4, 4, 4, 4, 4, 2, 2, 2, 4, 4, 4, 4, 4, 4, 4, 4, 4, 4, 4, 4, 4, 4, 4, 4, 4, 3, 3, 11, 11, 11, 11, 11, 11, 11, 11, 11, 11, 11, 11, 11, 11, 11, 11, 11, 7, 7, 7, 7, 7, 7, 7, 7, 7, 7, 7, 7, 7, 7, 7, 4, 4, 4, 4, 4, 4, 4, 4, 4, 2, 2, 2, 2, 4, 4, 4, 4, 4, 4, 4, 4, 4, 4, 4, 4, 4, 4, 4, 4, 4, 3, 3, 11, 11, 11, 11, 11, 11, 11, 11, 11, 11, 11, 11, 11, 11, 11, 11, 7, 7, 7, 7, 7, 7, 7, 7, 7, 7, 7, 7, 7, 7, 7, 7, 4, 4, 4, 4, 4, 4, 4, 4, 2, 2, 2, 2, 2, 4, 4, 4, 4, 4, 4, 4, 4, 4, 4, 4, 4, 4, 4, 4, 4, 4, 3, 3, 11, 11, 11, 11, 11, 11, 11, 11, 11, 11, 11, 11, 11, 11, 11, 11, 7, 7, 7, 7, 7, 7, 7, 7, 7, 7, 7, 7, 7, 7, 7, 7, 4, 4, 4, 4, 4, 4, 4, 2, 2, 2, 2, 2, 2, 4, 4, 4, 4, 4, 4, 4, 4, 4, 4, 4, 4, 4, 4, 4, 4, 4, 3, 3, 11, 11, 11, 11, 11, 11, 11, 11, 11, 11, 11, 11, 11, 11, 11, 11, 7, 7, 7, 7, 7, 7, 7, 7, 7, 7, 7, 7, 7, 7, 7, 7, 4, 4, 4, 4, 4, 4, 4, 2, 2, 2, 2, 2, 2, 4, 4, 4, 4, 4, 4, 4, 4, 4, 4, 4, 4, 4, 4, 4, 4, 4, 3, 3, 11, 11, 11, 11, 11, 11, 11, 11, 11, 11, 11, 11, 11, 11, 11, 7, 7, 7, 7, 7, 7, 7, 7, 7, 7, 7, 7, 7, 7, 7, 7, 7, 4, 4, 4, 4, 4, 4, 2, 2, 2, 2, 2, 2, 2, 4, 4, 4, 4, 4, 4, 4, 4, 4, 4, 4, 4, 4, 4, 4, 4, 4, 3, 3, 11, 11, 11, 11, 11, 11, 11, 11, 11, 11, 11, 11, 11, 11, 11, 7, 7, 7, 7, 7, 7, 7, 7, 7, 7, 7, 7, 7, 7, 7, 7, 7, 4, 4, 4, 4, 4, 2, 2, 2, 2, 2, 2, 2, 2, 4, 4, 4, 4, 4, 4, 4, 4, 4, 4, 4, 4, 4, 4, 4, 4, 4, 3, 3, 11, 11, 11, 11, 11, 11, 11, 11, 11, 11, 11, 11, 11, 11, 11, 7, 7, 7, 7, 7, 7, 7, 7, 7, 7, 7, 7, 7, 7, 7, 7, 7, 4, 4, 4, 4, 4, 2, 2, 2, 2, 2, 2, 2, 2, 4, 4, 4, 4, 4, 4, 4, 4, 4, 4, 4, 4, 4, 4, 4, 4, 4, 3, 3, 11, 11, 11, 11, 11, 11, 11, 11, 11, 11, 11, 11, 11, 11, 11, 7, 7, 7, 7, 7, 7, 7, 7, 7, 7, 7, 7, 7, 7, 7, 7, 7, 4, 4, 4, 4, 2, 2, 2, 2, 2, 2, 2, 2, 2, 4, 4, 4, 4, 4, 4, 4, 4, 4, 4, 4, 4, 4, 4, 4, 4, 4, 3, 3, 11, 11, 11, 11, 11, 11, 11, 11, 11, 11, 11, 11, 11, 11, 7, 7, 7, 7, 7, 7, 7, 7, 7, 7, 7, 7, 7, 7, 7, 7, 7, 7, 4, 4, 4, 2, 2, 2, 2, 2, 2, 2, 2, 2, 2, 4, 4, 4, 4, 4, 4, 4, 4, 4, 4, 4, 4, 4, 4, 4, 4, 4, 3, 1, 11, 11, 11, 11, 11, 11, 11, 11, 11, 11, 11, 11, 11, 11, 7, 7, 7, 7, 7, 7, 7, 7, 7, 7, 7, 7, 7, 7, 7, 7, 7, 7, 4, 4, 4, 2, 2, 2, 2, 2, 2, 2, 2, 2, 2, 4, 4, 4, 4, 4, 4, 4, 4, 4, 4, 4, 4, 4, 4, 4, 4, 4, 1, 1, 11, 11, 11, 11, 11, 11, 11, 11, 11, 11, 11, 11, 11, 11, 7, 7, 7, 7, 7, 7, 7, 7, 7, 7, 7, 7, 7, 7, 7, 7, 7, 7, 4, 4, 2, 2, 2, 2, 2, 2, 2, 2, 2, 2, 2, 4, 4, 4, 4, 4, 4, 4, 4, 4, 4, 4, 4, 4, 4, 4, 4, 4, 1, 1, 11, 11, 11, 11, 11, 11, 11, 11, 11, 11, 11, 11, 11, 11, 7, 7, 7, 7, 7, 7, 7, 7, 7, 7, 7, 7, 7, 7, 7, 7, 7, 7, 4, 4, 2, 2, 2, 2, 2, 2, 2, 2, 2, 2, 2, 4, 4, 4, 4, 4, 4, 4, 4, 4, 4, 4, 4, 4, 4, 4, 4, 4, 1, 1, 11, 11, 11, 11, 11, 11, 11, 11, 11, 11, 11, 11, 11, 11, 7, 7, 7, 7, 7, 7, 7, 7, 7, 7, 7, 7, 7, 7, 7, 7, 7, 7, 4, 2, 2, 2, 2, 2, 2, 2, 2, 2, 2, 2, 2, 4, 4, 4, 4, 4, 4, 4, 4, 4, 4, 4, 4, 4, 4, 4, 4, 4, 1, 1, 11, 11, 11, 11, 11, 11, 11, 11, 11, 11, 11, 11, 11, 7, 7, 7, 7, 7, 7, 7, 7, 7, 7, 7, 7, 7, 7, 7, 7, 7, 7, 7, 4, 2, 2, 2, 2, 2, 2, 2, 2, 2, 2, 2, 2, 4, 4, 4, 4, 4, 4, 4, 4, 4, 4, 4, 4, 4, 4, 4, 4, 4, 1, 1, 11, 11, 11, 11, 11, 11, 11, 11, 11, 11, 11, 11, 11, 7, 7, 7, 7, 7, 7, 7, 7, 7, 7, 7, 7, 7, 7, 7, 7, 7, 7, 7, 2, 2, 2, 2, 2, 2, 2, 2, 2, 2, 2, 2, 2, 4, 4, 4, 4, 4, 4, 4, 4, 4, 4, 4, 4, 4, 4, 4, 4, 4, 1, 1};
.const .align 1 .b8 grad2[24] = {1, 1, 255, 1, 1, 255, 255, 255, 1, 0, 255, 0, 1, 0, 255, 0, 0, 1, 0, 255, 0, 1, 0, 255};

.entry _Z15checkSeedBiomesPmj(
	.param .u64 .ptr .align 1 _Z15checkSeedBiomesPmj_param_0,
	.param .u32 _Z15checkSeedBiomesPmj_param_1
)
.maxntid 128
.minnctapersm 2
{
	.local .align 16 .b8 	__local_depot0[2720];
	.reg .b64 	%SP;
	.reg .b64 	%SPL;
	.reg .pred 	%p<279>;
	.reg .b16 	%rs<3573>;
	.reg .b32 	%r<827>;
	.reg .b64 	%rd<3812>;
	.reg .b64 	%fd<2413>;

	mov.u64 	%SPL, __local_depot0;
	cvta.local.u64 	%SP, %SPL;
	ld.param.u64 	%rd116, [_Z15checkSeedBiomesPmj_param_0];
	ld.param.u32 	%r83, [_Z15checkSeedBiomesPmj_param_1];
	add.u64 	%rd117, %SP, 0;
	add.u64 	%rd1, %SPL, 0;
	add.u64 	%rd118, %SP, 544;
	add.u64 	%rd2, %SPL, 544;
	add.u64 	%rd119, %SP, 1632;
	add.u64 	%rd3, %SPL, 1632;
	mov.u32 	%r84, %ctaid.x;
	mov.u32 	%r85, %ntid.x;
	mov.u32 	%r86, %tid.x;
	mad.lo.s32 	%r1, %r84, %r85, %r86;
	setp.ge.u32 	%p1, %r1, %r83;
	@%p1 bra 	$L__BB0_268;
	cvta.to.global.u64 	%rd376, %rd116;
	mul.wide.u32 	%rd377, %r1, 8;
	add.s64 	%rd4, %rd376, %rd377;
	ld.global.u64 	%rd5, [%rd4];
	mul.lo.s64 	%rd378, %rd5, 543321;
	and.b64  	%rd379, %rd378, 281474976710655;
	xor.b64  	%rd380, %rd379, 25214903917;
	mad.lo.s64 	%rd381, %rd380, 806876925344, 352;
	and.b64  	%rd382, %rd381, 9007199120523264;
	mad.lo.s64 	%rd383, %rd380, 8602081037417187945, 277363943098;
	shr.u64 	%rd384, %rd383, 21;
	and.b64  	%rd385, %rd384, 134217727;
	or.b64  	%rd386, %rd385, %rd382;
	cvt.rn.f64.u64 	%fd478, %rd386;
	mul.f64 	%fd479, %fd478, 0d3CA0000000000000;
	mul.f64 	%fd480, %fd479, 0d4070000000000000;
	mad.lo.s64 	%rd387, %rd380, 1736862336005215904, 2666505958129870752;
	and.b64  	%rd388, %rd387, 9007199120523264;
	mad.lo.s64 	%rd389, %rd380, 5985058416696778513, -8542997297661424380;
	shr.u64 	%rd390, %rd389, 21;
	and.b64  	%rd391, %rd390, 134217727;
	or.b64  	%rd392, %rd391, %rd388;
	cvt.rn.f64.u64 	%fd481, %rd392;
	mul.f64 	%fd482, %fd481, 0d3CA0000000000000;
	mul.f64 	%fd483, %fd482, 0d4070000000000000;
	st.local.v2.f64 	[%rd1], {%fd480, %fd483};
	add.s64 	%rd120, %rd117, 16;
	mad.lo.s64 	%rd394, %rd380, -6895497188809791495, -6044649417579420322;
	and.b64  	%rd3784, %rd394, 281474976710655;
	mov.b16 	%rs61, 0;
	st.local.u8 	[%rd1+16], %rs61;
	// begin inline asm
	prefetch.local.L2 [%rd120];
	// end inline asm
	mov.b16 	%rs62, 1;
	st.local.u8 	[%rd1+17], %rs62;
	add.s64 	%rd121, %rd117, 17;
	// begin inline asm
	prefetch.local.L2 [%rd121];
	// end inline asm
	mov.b16 	%rs63, 2;
	st.local.u8 	[%rd1+18], %rs63;
	add.s64 	%rd122, %rd117, 18;
	// begin inline asm
	prefetch.local.L2 [%rd122];
	// end inline asm
	mov.b16 	%rs64, 3;
	st.local.u8 	[%rd1+19], %rs64;
	add.s64 	%rd123, %rd117, 19;
	// begin inline asm
	prefetch.local.L2 [%rd123];
	// end inline asm
	mov.b16 	%rs65, 4;
	st.local.u8 	[%rd1+20], %rs65;
	add.s64 	%rd124, %rd117, 20;
	// begin inline asm
	prefetch.local.L2 [%rd124];
	// end inline asm
	mov.b16 	%rs66, 5;
	st.local.u8 	[%rd1+21], %rs66;
	add.s64 	%rd125, %rd117, 21;
	// begin inline asm
	prefetch.local.L2 [%rd125];
	// end inline asm
	mov.b16 	%rs67, 6;
	st.local.u8 	[%rd1+22], %rs67;
	add.s64 	%rd126, %rd117, 22;
	// begin inline asm
	prefetch.local.L2 [%rd126];
	// end inline asm
	mov.b16 	%rs68, 7;
	st.local.u8 	[%rd1+23], %rs68;
	add.s64 	%rd127, %rd117, 23;
	// begin inline asm
	prefetch.local.L2 [%rd127];
	// end inline asm
	mov.b16 	%rs69, 8;
	st.local.u8 	[%rd1+24], %rs69;
	add.s64 	%rd128, %rd117, 24;
	// begin inline asm
	prefetch.local.L2 [%rd128];
	// end inline asm
	mov.b16 	%rs70, 9;
	st.local.u8 	[%rd1+25], %rs70;
	add.s64 	%rd129, %rd117, 25;
	// begin inline asm
	prefetch.local.L2 [%rd129];
	// end inline asm
	mov.b16 	%rs71, 10;
	st.local.u8 	[%rd1+26], %rs71;
	add.s64 	%rd130, %rd117, 26;
	// begin inline asm
	prefetch.local.L2 [%rd130];
	// end inline asm
	mov.b16 	%rs72, 11;
	st.local.u8 	[%rd1+27], %rs72;
	add.s64 	%rd131, %rd117, 27;
	// begin inline asm
	prefetch.local.L2 [%rd131];
	// end inline asm
	mov.b16 	%rs73, 12;
	st.local.u8 	[%rd1+28], %rs73;
	add.s64 	%rd132, %rd117, 28;
	// begin inline asm
	prefetch.local.L2 [%rd132];
	// end inline asm
	mov.b16 	%rs74, 13;
	st.local.u8 	[%rd1+29], %rs74;
	add.s64 	%rd133, %rd117, 29;
	// begin inline asm
	prefetch.local.L2 [%rd133];
	// end inline asm
	mov.b16 	%rs75, 14;
	st.local.u8 	[%rd1+30], %rs75;
	add.s64 	%rd134, %rd117, 30;
	// begin inline asm
	prefetch.local.L2 [%rd134];
	// end inline asm
	mov.b16 	%rs76, 15;
	st.local.u8 	[%rd1+31], %rs76;
	add.s64 	%rd135, %rd117, 31;
	// begin inline asm
	prefetch.local.L2 [%rd135];
	// end inline asm
	mov.b16 	%rs77, 16;
	st.local.u8 	[%rd1+32], %rs77;
	add.s64 	%rd136, %rd117, 32;
	// begin inline asm
	prefetch.local.L2 [%rd136];
	// end inline asm
	mov.b16 	%rs78, 17;
	st.local.u8 	[%rd1+33], %rs78;
	add.s64 	%rd137, %rd117, 33;
	// begin inline asm
	prefetch.local.L2 [%rd137];
	// end inline asm
	mov.b16 	%rs79, 18;
	st.local.u8 	[%rd1+34], %rs79;
	add.s64 	%rd138, %rd117, 34;
	// begin inline asm
	prefetch.local.L2 [%rd138];
	// end inline asm
	mov.b16 	%rs80, 19;
	st.local.u8 	[%rd1+35], %rs80;
	add.s64 	%rd139, %rd117, 35;
	// begin inline asm
	prefetch.local.L2 [%rd139];
	// end inline asm
	mov.b16 	%rs81, 20;
	st.local.u8 	[%rd1+36], %rs81;
	add.s64 	%rd140, %rd117, 36;
	// begin inline asm
	prefetch.local.L2 [%rd140];
	// end inline asm
	mov.b16 	%rs82, 21;
	st.local.u8 	[%rd1+37], %rs82;
	add.s64 	%rd141, %rd117, 37;
	// begin inline asm
	prefetch.local.L2 [%rd141];
	// end inline asm
	mov.b16 	%rs83, 22;
	st.local.u8 	[%rd1+38], %rs83;
	add.s64 	%rd142, %rd117, 38;
	// begin inline asm
	prefetch.local.L2 [%rd142];
	// end inline asm
	mov.b16 	%rs84, 23;
	st.local.u8 	[%rd1+39], %rs84;
	add.s64 	%rd143, %rd117, 39;
	// begin inline asm
	prefetch.local.L2 [%rd143];
	// end inline asm
	mov.b16 	%rs85, 24;
	st.local.u8 	[%rd1+40], %rs85;
	add.s64 	%rd144, %rd117, 40;
	// begin inline asm
	prefetch.local.L2 [%rd144];
	// end inline asm
	mov.b16 	%rs86, 25;
	st.local.u8 	[%rd1+41], %rs86;
	add.s64 	%rd145, %rd117, 41;
	// begin inline asm
	prefetch.local.L2 [%rd145];
	// end inline asm
	mov.b16 	%rs87, 26;
	st.local.u8 	[%rd1+42], %rs87;
	add.s64 	%rd146, %rd117, 42;
	// begin inline asm
	prefetch.local.L2 [%rd146];
	// end inline asm
	mov.b16 	%rs88, 27;
	st.local.u8 	[%rd1+43], %rs88;
	add.s64 	%rd147, %rd117, 43;
	// begin inline asm
	prefetch.local.L2 [%rd147];
	// end inline asm
	mov.b16 	%rs89, 28;
	st.local.u8 	[%rd1+44], %rs89;
	add.s64 	%rd148, %rd117, 44;
	// begin inline asm
	prefetch.local.L2 [%rd148];
	// end inline asm
	mov.b16 	%rs90, 29;
	st.local.u8 	[%rd1+45], %rs90;
	add.s64 	%rd149, %rd117, 45;
	// begin inline asm
	prefetch.local.L2 [%rd149];
	// end inline asm
	mov.b16 	%rs91, 30;
	st.local.u8 	[%rd1+46], %rs91;
	add.s64 	%rd150, %rd117, 46;
	// begin inline asm
	prefetch.local.L2 [%rd150];
	// end inline asm
	mov.b16 	%rs92, 31;
	st.local.u8 	[%rd1+47], %rs92;
	add.s64 	%rd151, %rd117, 47;
	// begin inline asm
	prefetch.local.L2 [%rd151];
	// end inline asm
	mov.b16 	%rs93, 32;
	st.local.u8 	[%rd1+48], %rs93;
	add.s64 	%rd152, %rd117, 48;
	// begin inline asm
	prefetch.local.L2 [%rd152];
	// end inline asm
	mov.b16 	%rs94, 33;
	st.local.u8 	[%rd1+49], %rs94;
	add.s64 	%rd153, %rd117, 49;
	// begin inline asm
	prefetch.local.L2 [%rd153];
	// end inline asm
	mov.b16 	%rs95, 34;
	st.local.u8 	[%rd1+50], %rs95;
	add.s64 	%rd154, %rd117, 50;
	// begin inline asm
	prefetch.local.L2 [%rd154];
	// end inline asm
	mov.b16 	%rs96, 35;
	st.local.u8 	[%rd1+51], %rs96;
	add.s64 	%rd155, %rd117, 51;
	// begin inline asm
	prefetch.local.L2 [%rd155];
	// end inline asm
	mov.b16 	%rs97, 36;
	st.local.u8 	[%rd1+52], %rs97;
	add.s64 	%rd156, %rd117, 52;
	// begin inline asm
	prefetch.local.L2 [%rd156];
	// end inline asm
	mov.b16 	%rs98, 37;
	st.local.u8 	[%rd1+53], %rs98;
	add.s64 	%rd157, %rd117, 53;
	// begin inline asm
	prefetch.local.L2 [%rd157];
	// end inline asm
	mov.b16 	%rs99, 38;
	st.local.u8 	[%rd1+54], %rs99;
	add.s64 	%rd158, %rd117, 54;
	// begin inline asm
	prefetch.local.L2 [%rd158];
	// end inline asm
	mov.b16 	%rs100, 39;
	st.local.u8 	[%rd1+55], %rs100;
	add.s64 	%rd159, %rd117, 55;
	// begin inline asm
	prefetch.local.L2 [%rd159];
	// end inline asm
	mov.b16 	%rs101, 40;
	st.local.u8 	[%rd1+56], %rs101;
	add.s64 	%rd160, %rd117, 56;
	// begin inline asm
	prefetch.local.L2 [%rd160];
	// end inline asm
	mov.b16 	%rs102, 41;
	st.local.u8 	[%rd1+57], %rs102;
	add.s64 	%rd161, %rd117, 57;
	// begin inline asm
	prefetch.local.L2 [%rd161];
	// end inline asm
	mov.b16 	%rs103, 42;
	st.local.u8 	[%rd1+58], %rs103;
	add.s64 	%rd162, %rd117, 58;
	// begin inline asm
	prefetch.local.L2 [%rd162];
	// end inline asm
	mov.b16 	%rs104, 43;
	st.local.u8 	[%rd1+59], %rs104;
	add.s64 	%rd163, %rd117, 59;
	// begin inline asm
	prefetch.local.L2 [%rd163];
	// end inline asm
	mov.b16 	%rs105, 44;
	st.local.u8 	[%rd1+60], %rs105;
	add.s64 	%rd164, %rd117, 60;
	// begin inline asm
	prefetch.local.L2 [%rd164];
	// end inline asm
	mov.b16 	%rs106, 45;
	st.local.u8 	[%rd1+61], %rs106;
	add.s64 	%rd165, %rd117, 61;
	// begin inline asm
	prefetch.local.L2 [%rd165];
	// end inline asm
	mov.b16 	%rs107, 46;
	st.local.u8 	[%rd1+62], %rs107;
	add.s64 	%rd166, %rd117, 62;
	// begin inline asm
	prefetch.local.L2 [%rd166];
	// end inline asm
	mov.b16 	%rs108, 47;
	st.local.u8 	[%rd1+63], %rs108;
	add.s64 	%rd167, %rd117, 63;
	// begin inline asm
	prefetch.local.L2 [%rd167];
	// end inline asm
	mov.b16 	%rs109, 48;
	st.local.u8 	[%rd1+64], %rs109;
	add.s64 	%rd168, %rd117, 64;
	// begin inline asm
	prefetch.local.L2 [%rd168];
	// end inline asm
	mov.b16 	%rs110, 49;
	st.local.u8 	[%rd1+65], %rs110;
	add.s64 	%rd169, %rd117, 65;
	// begin inline asm
	prefetch.local.L2 [%rd169];
	// end inline asm
	mov.b16 	%rs111, 50;
	st.local.u8 	[%rd1+66], %rs111;
	add.s64 	%rd170, %rd117, 66;
	// begin inline asm
	prefetch.local.L2 [%rd170];
	// end inline asm
	mov.b16 	%rs112, 51;
	st.local.u8 	[%rd1+67], %rs112;
	add.s64 	%rd171, %rd117, 67;
	// begin inline asm
	prefetch.local.L2 [%rd171];
	// end inline asm
	mov.b16 	%rs113, 52;
	st.local.u8 	[%rd1+68], %rs113;
	add.s64 	%rd172, %rd117, 68;
	// begin inline asm
	prefetch.local.L2 [%rd172];
	// end inline asm
	mov.b16 	%rs114, 53;
	st.local.u8 	[%rd1+69], %rs114;
	add.s64 	%rd173, %rd117, 69;
	// begin inline asm
	prefetch.local.L2 [%rd173];
	// end inline asm
	mov.b16 	%rs115, 54;
	st.local.u8 	[%rd1+70], %rs115;
	add.s64 	%rd174, %rd117, 70;
	// begin inline asm
	prefetch.local.L2 [%rd174];
	// end inline asm
	mov.b16 	%rs116, 55;
	st.local.u8 	[%rd1+71], %rs116;
	add.s64 	%rd175, %rd117, 71;
	// begin inline asm
	prefetch.local.L2 [%rd175];
	// end inline asm
	mov.b16 	%rs117, 56;
	st.local.u8 	[%rd1+72], %rs117;
	add.s64 	%rd176, %rd117, 72;
	// begin inline asm
	prefetch.local.L2 [%rd176];
	// end inline asm
	mov.b16 	%rs118, 57;
	st.local.u8 	[%rd1+73], %rs118;
	add.s64 	%rd177, %rd117, 73;
	// begin inline asm
	prefetch.local.L2 [%rd177];
	// end inline asm
	mov.b16 	%rs119, 58;
	st.local.u8 	[%rd1+74], %rs119;
	add.s64 	%rd178, %rd117, 74;
	// begin inline asm
	prefetch.local.L2 [%rd178];
	// end inline asm
	mov.b16 	%rs120, 59;
	st.local.u8 	[%rd1+75], %rs120;
	add.s64 	%rd179, %rd117, 75;
	// begin inline asm
	prefetch.local.L2 [%rd179];
	// end inline asm
	mov.b16 	%rs121, 60;
	st.local.u8 	[%rd1+76], %rs121;
	add.s64 	%rd180, %rd117, 76;
	// begin inline asm
	prefetch.local.L2 [%rd180];
	// end inline asm
	mov.b16 	%rs122, 61;
	st.local.u8 	[%rd1+77], %rs122;
	add.s64 	%rd181, %rd117, 77;
	// begin inline asm
	prefetch.local.L2 [%rd181];
	// end inline asm
	mov.b16 	%rs123, 62;
	st.local.u8 	[%rd1+78], %rs123;
	add.s64 	%rd182, %rd117, 78;
	// begin inline asm
	prefetch.local.L2 [%rd182];
	// end inline asm
	mov.b16 	%rs124, 63;
	st.local.u8 	[%rd1+79], %rs124;
	add.s64 	%rd183, %rd117, 79;
	// begin inline asm
	prefetch.local.L2 [%rd183];
	// end inline asm
	mov.b16 	%rs125, 64;
	st.local.u8 	[%rd1+80], %rs125;
	add.s64 	%rd184, %rd117, 80;
	// begin inline asm
	prefetch.local.L2 [%rd184];
	// end inline asm
	mov.b16 	%rs126, 65;
	st.local.u8 	[%rd1+81], %rs126;
	add.s64 	%rd185, %rd117, 81;
	// begin inline asm
	prefetch.local.L2 [%rd185];
	// end inline asm
	mov.b16 	%rs127, 66;
	st.local.u8 	[%rd1+82], %rs127;
	add.s64 	%rd186, %rd117, 82;
	// begin inline asm
	prefetch.local.L2 [%rd186];
	// end inline asm
	mov.b16 	%rs128, 67;
	st.local.u8 	[%rd1+83], %rs128;
	add.s64 	%rd187, %rd117, 83;
	// begin inline asm
	prefetch.local.L2 [%rd187];
	// end inline asm
	mov.b16 	%rs129, 68;
	st.local.u8 	[%rd1+84], %rs129;
	add.s64 	%rd188, %rd117, 84;
	// begin inline asm
	prefetch.local.L2 [%rd188];
	// end inline asm
	mov.b16 	%rs130, 69;
	st.local.u8 	[%rd1+85], %rs130;
	add.s64 	%rd189, %rd117, 85;
	// begin inline asm
	prefetch.local.L2 [%rd189];
	// end inline asm
	mov.b16 	%rs131, 70;
	st.local.u8 	[%rd1+86], %rs131;
	add.s64 	%rd190, %rd117, 86;
	// begin inline asm
	prefetch.local.L2 [%rd190];
	// end inline asm
	mov.b16 	%rs132, 71;
	st.local.u8 	[%rd1+87], %rs132;
	add.s64 	%rd191, %rd117, 87;
	// begin inline asm
	prefetch.local.L2 [%rd191];
	// end inline asm
	mov.b16 	%rs133, 72;
	st.local.u8 	[%rd1+88], %rs133;
	add.s64 	%rd192, %rd117, 88;
	// begin inline asm
	prefetch.local.L2 [%rd192];
	// end inline asm
	mov.b16 	%rs134, 73;
	st.local.u8 	[%rd1+89], %rs134;
	add.s64 	%rd193, %rd117, 89;
	// begin inline asm
	prefetch.local.L2 [%rd193];
	// end inline asm
	mov.b16 	%rs135, 74;
	st.local.u8 	[%rd1+90], %rs135;
	add.s64 	%rd194, %rd117, 90;
	// begin inline asm
	prefetch.local.L2 [%rd194];
	// end inline asm
	mov.b16 	%rs136, 75;
	st.local.u8 	[%rd1+91], %rs136;
	add.s64 	%rd195, %rd117, 91;
	// begin inline asm
	prefetch.local.L2 [%rd195];
	// end inline asm
	mov.b16 	%rs137, 76;
	st.local.u8 	[%rd1+92], %rs137;
	add.s64 	%rd196, %rd117, 92;
	// begin inline asm
	prefetch.local.L2 [%rd196];
	// end inline asm
	mov.b16 	%rs138, 77;
	st.local.u8 	[%rd1+93], %rs138;
	add.s64 	%rd197, %rd117, 93;
	// begin inline asm
	prefetch.local.L2 [%rd197];
	// end inline asm
	mov.b16 	%rs139, 78;
	st.local.u8 	[%rd1+94], %rs139;
	add.s64 	%rd198, %rd117, 94;
	// begin inline asm
	prefetch.local.L2 [%rd198];
	// end inline asm
	mov.b16 	%rs140, 79;
	st.local.u8 	[%rd1+95], %rs140;
	add.s64 	%rd199, %rd117, 95;
	// begin inline asm
	prefetch.local.L2 [%rd199];
	// end inline asm
	mov.b16 	%rs141, 80;
	st.local.u8 	[%rd1+96], %rs141;
	add.s64 	%rd200, %rd117, 96;
	// begin inline asm
	prefetch.local.L2 [%rd200];
	// end inline asm
	mov.b16 	%rs142, 81;
	st.local.u8 	[%rd1+97], %rs142;
	add.s64 	%rd201, %rd117, 97;
	// begin inline asm
	prefetch.local.L2 [%rd201];
	// end inline asm
	mov.b16 	%rs143, 82;
	st.local.u8 	[%rd1+98], %rs143;
	add.s64 	%rd202, %rd117, 98;
	// begin inline asm
	prefetch.local.L2 [%rd202];
	// end inline asm
	mov.b16 	%rs144, 83;
	st.local.u8 	[%rd1+99], %rs144;
	add.s64 	%rd203, %rd117, 99;
	// begin inline asm
	prefetch.local.L2 [%rd203];
	// end inline asm
	mov.b16 	%rs145, 84;
	st.local.u8 	[%rd1+100], %rs145;
	add.s64 	%rd204, %rd117, 100;
	// begin inline asm
	prefetch.local.L2 [%rd204];
	// end inline asm
	mov.b16 	%rs146, 85;
	st.local.u8 	[%rd1+101], %rs146;
	add.s64 	%rd205, %rd117, 101;
	// begin inline asm
	prefetch.local.L2 [%rd205];
	// end inline asm
	mov.b16 	%rs147, 86;
	st.local.u8 	[%rd1+102], %rs147;
	add.s64 	%rd206, %rd117, 102;
	// begin inline asm
	prefetch.local.L2 [%rd206];
	// end inline asm
	mov.b16 	%rs148, 87;
	st.local.u8 	[%rd1+103], %rs148;
	add.s64 	%rd207, %rd117, 103;
	// begin inline asm
	prefetch.local.L2 [%rd207];
	// end inline asm
	mov.b16 	%rs149, 88;
	st.local.u8 	[%rd1+104], %rs149;
	add.s64 	%rd208, %rd117, 104;
	// begin inline asm
	prefetch.local.L2 [%rd208];
	// end inline asm
	mov.b16 	%rs150, 89;
	st.local.u8 	[%rd1+105], %rs150;
	add.s64 	%rd209, %rd117, 105;
	// begin inline asm
	prefetch.local.L2 [%rd209];
	// end inline asm
	mov.b16 	%rs151, 90;
	st.local.u8 	[%rd1+106], %rs151;
	add.s64 	%rd210, %rd117, 106;
	// begin inline asm
	prefetch.local.L2 [%rd210];
	// end inline asm
	mov.b16 	%rs152, 91;
	st.local.u8 	[%rd1+107], %rs152;
	add.s64 	%rd211, %rd117, 107;
	// begin inline asm
	prefetch.local.L2 [%rd211];
	// end inline asm
	mov.b16 	%rs153, 92;
	st.local.u8 	[%rd1+108], %rs153;
	add.s64 	%rd212, %rd117, 108;
	// begin inline asm
	prefetch.local.L2 [%rd212];
	// end inline asm
	mov.b16 	%rs154, 93;
	st.local.u8 	[%rd1+109], %rs154;
	add.s64 	%rd213, %rd117, 109;
	// begin inline asm
	prefetch.local.L2 [%rd213];
	// end inline asm
	mov.b16 	%rs155, 94;
	st.local.u8 	[%rd1+110], %rs155;
	add.s64 	%rd214, %rd117, 110;
	// begin inline asm
	prefetch.local.L2 [%rd214];
	// end inline asm
	mov.b16 	%rs156, 95;
	st.local.u8 	[%rd1+111], %rs156;
	add.s64 	%rd215, %rd117, 111;
	// begin inline asm
	prefetch.local.L2 [%rd215];
	// end inline asm
	mov.b16 	%rs157, 96;
	st.local.u8 	[%rd1+112], %rs157;
	add.s64 	%rd216, %rd117, 112;
	// begin inline asm
	prefetch.local.L2 [%rd216];
	// end inline asm
	mov.b16 	%rs158, 97;
	st.local.u8 	[%rd1+113], %rs158;
	add.s64 	%rd217, %rd117, 113;
	// begin inline asm
	prefetch.local.L2 [%rd217];
	// end inline asm
	mov.b16 	%rs159, 98;
	st.local.u8 	[%rd1+114], %rs159;
	add.s64 	%rd218, %rd117, 114;
	// begin inline asm
	prefetch.local.L2 [%rd218];
	// end inline asm
	mov.b16 	%rs160, 99;
	st.local.u8 	[%rd1+115], %rs160;
	add.s64 	%rd219, %rd117, 115;
	// begin inline asm
	prefetch.local.L2 [%rd219];
	// end inline asm
	mov.b16 	%rs161, 100;
	st.local.u8 	[%rd1+116], %rs161;
	add.s64 	%rd220, %rd117, 116;
	// begin inline asm
	prefetch.local.L2 [%rd220];
	// end inline asm
	mov.b16 	%rs162, 101;
	st.local.u8 	[%rd1+117], %rs162;
	add.s64 	%rd221, %rd117, 117;
	// begin inline asm
	prefetch.local.L2 [%rd221];
	// end inline asm
	mov.b16 	%rs163, 102;
	st.local.u8 	[%rd1+118], %rs163;
	add.s64 	%rd222, %rd117, 118;
	// begin inline asm
	prefetch.local.L2 [%rd222];
	// end inline asm
	mov.b16 	%rs164, 103;
	st.local.u8 	[%rd1+119], %rs164;
	add.s64 	%rd223, %rd117, 119;
	// begin inline asm
	prefetch.local.L2 [%rd223];
	// end inline asm
	mov.b16 	%rs165, 104;
	st.local.u8 	[%rd1+120], %rs165;
	add.s64 	%rd224, %rd117, 120;
	// begin inline asm
	prefetch.local.L2 [%rd224];
	// end inline asm
	mov.b16 	%rs166, 105;
	st.local.u8 	[%rd1+121], %rs166;
	add.s64 	%rd225, %rd117, 121;
	// begin inline asm
	prefetch.local.L2 [%rd225];
	// end inline asm
	mov.b16 	%rs167, 106;
	st.local.u8 	[%rd1+122], %rs167;
	add.s64 	%rd226, %rd117, 122;
	// begin inline asm
	prefetch.local.L2 [%rd226];
	// end inline asm
	mov.b16 	%rs168, 107;
	st.local.u8 	[%rd1+123], %rs168;
	add.s64 	%rd227, %rd117, 123;
	// begin inline asm
	prefetch.local.L2 [%rd227];
	// end inline asm
	mov.b16 	%rs169, 108;
	st.local.u8 	[%rd1+124], %rs169;
	add.s64 	%rd228, %rd117, 124;
	// begin inline asm
	prefetch.local.L2 [%rd228];
	// end inline asm
	mov.b16 	%rs170, 109;
	st.local.u8 	[%rd1+125], %rs170;
	add.s64 	%rd229, %rd117, 125;
	// begin inline asm
	prefetch.local.L2 [%rd229];
	// end inline asm
	mov.b16 	%rs171, 110;
	st.local.u8 	[%rd1+126], %rs171;
	add.s64 	%rd230, %rd117, 126;
	// begin inline asm
	prefetch.local.L2 [%rd230];
	// end inline asm
	mov.b16 	%rs172, 111;
	st.local.u8 	[%rd1+127], %rs172;
	add.s64 	%rd231, %rd117, 127;
	// begin inline asm
	prefetch.local.L2 [%rd231];
	// end inline asm
	mov.b16 	%rs173, 112;
	st.local.u8 	[%rd1+128], %rs173;
	add.s64 	%rd232, %rd117, 128;
	// begin inline asm
	prefetch.local.L2 [%rd232];
	// end inline asm
	mov.b16 	%rs174, 113;
	st.local.u8 	[%rd1+129], %rs174;
	add.s64 	%rd233, %rd117, 129;
	// begin inline asm
	prefetch.local.L2 [%rd233];
	// end inline asm
	mov.b16 	%rs175, 114;
	st.local.u8 	[%rd1+130], %rs175;
	add.s64 	%rd234, %rd117, 130;
	// begin inline asm
	prefetch.local.L2 [%rd234];
	// end inline asm
	mov.b16 	%rs176, 115;
	st.local.u8 	[%rd1+131], %rs176;
	add.s64 	%rd235, %rd117, 131;
	// begin inline asm
	prefetch.local.L2 [%rd235];
	// end inline asm
	mov.b16 	%rs177, 116;
	st.local.u8 	[%rd1+132], %rs177;
	add.s64 	%rd236, %rd117, 132;
	// begin inline asm
	prefetch.local.L2 [%rd236];
	// end inline asm
	mov.b16 	%rs178, 117;
	st.local.u8 	[%rd1+133], %rs178;
	add.s64 	%rd237, %rd117, 133;
	// begin inline asm
	prefetch.local.L2 [%rd237];
	// end inline asm
	mov.b16 	%rs179, 118;
	st.local.u8 	[%rd1+134], %rs179;
	add.s64 	%rd238, %rd117, 134;
	// begin inline asm
	prefetch.local.L2 [%rd238];
	// end inline asm
	mov.b16 	%rs180, 119;
	st.local.u8 	[%rd1+135], %rs180;
	add.s64 	%rd239, %rd117, 135;
	// begin inline asm
	prefetch.local.L2 [%rd239];
	// end inline asm
	mov.b16 	%rs181, 120;
	st.local.u8 	[%rd1+136], %rs181;
	add.s64 	%rd240, %rd117, 136;
	// begin inline asm
	prefetch.local.L2 [%rd240];
	// end inline asm
	mov.b16 	%rs182, 121;
	st.local.u8 	[%rd1+137], %rs182;
	add.s64 	%rd241, %rd117, 137;
	// begin inline asm
	prefetch.local.L2 [%rd241];
	// end inline asm
	mov.b16 	%rs183, 122;
	st.local.u8 	[%rd1+138], %rs183;
	add.s64 	%rd242, %rd117, 138;
	// begin inline asm
	prefetch.local.L2 [%rd242];
	// end inline asm
	mov.b16 	%rs184, 123;
	st.local.u8 	[%rd1+139], %rs184;
	add.s64 	%rd243, %rd117, 139;
	// begin inline asm
	prefetch.local.L2 [%rd243];
	// end inline asm
	mov.b16 	%rs185, 124;
	st.local.u8 	[%rd1+140], %rs185;
	add.s64 	%rd244, %rd117, 140;
	// begin inline asm
	prefetch.local.L2 [%rd244];
	// end inline asm
	mov.b16 	%rs186, 125;
	st.local.u8 	[%rd1+141], %rs186;
	add.s64 	%rd245, %rd117, 141;
	// begin inline asm
	prefetch.local.L2 [%rd245];
	// end inline asm
	mov.b16 	%rs187, 126;
	st.local.u8 	[%rd1+142], %rs187;
	add.s64 	%rd246, %rd117, 142;
	// begin inline asm
	prefetch.local.L2 [%rd246];
	// end inline asm
	mov.b16 	%rs188, 127;
	st.local.u8 	[%rd1+143], %rs188;
	add.s64 	%rd247, %rd117, 143;
	// begin inline asm
	prefetch.local.L2 [%rd247];
	// end inline asm
	mov.b16 	%rs189, 128;
	st.local.u8 	[%rd1+144], %rs189;
	add.s64 	%rd248, %rd117, 144;
	// begin inline asm
	prefetch.local.L2 [%rd248];
	// end inline asm
	mov.b16 	%rs190, 129;
	st.local.u8 	[%rd1+145], %rs190;
	add.s64 	%rd249, %rd117, 145;
	// begin inline asm
	prefetch.local.L2 [%rd249];
	// end inline asm
	mov.b16 	%rs191, 130;
	st.local.u8 	[%rd1+146], %rs191;
	add.s64 	%rd250, %rd117, 146;
	// begin inline asm
	prefetch.local.L2 [%rd250];
	// end inline asm
	mov.b16 	%rs192, 131;
	st.local.u8 	[%rd1+147], %rs192;
	add.s64 	%rd251, %rd117, 147;
	// begin inline asm
	prefetch.local.L2 [%rd251];
	// end inline asm
	mov.b16 	%rs193, 132;
	st.local.u8 	[%rd1+148], %rs193;
	add.s64 	%rd252, %rd117, 148;
	// begin inline asm
	prefetch.local.L2 [%rd252];
	// end inline asm
	mov.b16 	%rs194, 133;
	st.local.u8 	[%rd1+149], %rs194;
	add.s64 	%rd253, %rd117, 149;
	// begin inline asm
	prefetch.local.L2 [%rd253];
	// end inline asm
	mov.b16 	%rs195, 134;
	st.local.u8 	[%rd1+150], %rs195;
	add.s64 	%rd254, %rd117, 150;
	// begin inline asm
	prefetch.local.L2 [%rd254];
	// end inline asm
	mov.b16 	%rs196, 135;
	st.local.u8 	[%rd1+151], %rs196;
	add.s64 	%rd255, %rd117, 151;
	// begin inline asm
	prefetch.local.L2 [%rd255];
	// end inline asm
	mov.b16 	%rs197, 136;
	st.local.u8 	[%rd1+152], %rs197;
	add.s64 	%rd256, %rd117, 152;
	// begin inline asm
	prefetch.local.L2 [%rd256];
	// end inline asm
	mov.b16 	%rs198, 137;
	st.local.u8 	[%rd1+153], %rs198;
	add.s64 	%rd257, %rd117, 153;
	// begin inline asm
	prefetch.local.L2 [%rd257];
	// end inline asm
	mov.b16 	%rs199, 138;
	st.local.u8 	[%rd1+154], %rs199;
	add.s64 	%rd258, %rd117, 154;
	// begin inline asm
	prefetch.local.L2 [%rd258];
	// end inline asm
	mov.b16 	%rs200, 139;
	st.local.u8 	[%rd1+155], %rs200;
	add.s64 	%rd259, %rd117, 155;
	// begin inline asm
	prefetch.local.L2 [%rd259];
	// end inline asm
	mov.b16 	%rs201, 140;
	st.local.u8 	[%rd1+156], %rs201;
	add.s64 	%rd260, %rd117, 156;
	// begin inline asm
	prefetch.local.L2 [%rd260];
	// end inline asm
	mov.b16 	%rs202, 141;
	st.local.u8 	[%rd1+157], %rs202;
	add.s64 	%rd261, %rd117, 157;
	// begin inline asm
	prefetch.local.L2 [%rd261];
	// end inline asm
	mov.b16 	%rs203, 142;
	st.local.u8 	[%rd1+158], %rs203;
	add.s64 	%rd262, %rd117, 158;
	// begin inline asm
	prefetch.local.L2 [%rd262];
	// end inline asm
	mov.b16 	%rs204, 143;
	st.local.u8 	[%rd1+159], %rs204;
	add.s64 	%rd263, %rd117, 159;
	// begin inline asm
	prefetch.local.L2 [%rd263];
	// end inline asm
	mov.b16 	%rs205, 144;
	st.local.u8 	[%rd1+160], %rs205;
	add.s64 	%rd264, %rd117, 160;
	// begin inline asm
	prefetch.local.L2 [%rd264];
	// end inline asm
	mov.b16 	%rs206, 145;
	st.local.u8 	[%rd1+161], %rs206;
	add.s64 	%rd265, %rd117, 161;
	// begin inline asm
	prefetch.local.L2 [%rd265];
	// end inline asm
	mov.b16 	%rs207, 146;
	st.local.u8 	[%rd1+162], %rs207;
	add.s64 	%rd266, %rd117, 162;
	// begin inline asm
	prefetch.local.L2 [%rd266];
	// end inline asm
	mov.b16 	%rs208, 147;
	st.local.u8 	[%rd1+163], %rs208;
	add.s64 	%rd267, %rd117, 163;
	// begin inline asm
	prefetch.local.L2 [%rd267];
	// end inline asm
	mov.b16 	%rs209, 148;
	st.local.u8 	[%rd1+164], %rs209;
	add.s64 	%rd268, %rd117, 164;
	// begin inline asm
	prefetch.local.L2 [%rd268];
	// end inline asm
	mov.b16 	%rs210, 149;
	st.local.u8 	[%rd1+165], %rs210;
	add.s64 	%rd269, %rd117, 165;
	// begin inline asm
	prefetch.local.L2 [%rd269];
	// end inline asm
	mov.b16 	%rs211, 150;
	st.local.u8 	[%rd1+166], %rs211;
	add.s64 	%rd270, %rd117, 166;
	// begin inline asm
	prefetch.local.L2 [%rd270];
	// end inline asm
	mov.b16 	%rs212, 151;
	st.local.u8 	[%rd1+167], %rs212;
	add.s64 	%rd271, %rd117, 167;
	// begin inline asm
	prefetch.local.L2 [%rd271];
	// end inline asm
	mov.b16 	%rs213, 152;
	st.local.u8 	[%rd1+168], %rs213;
	add.s64 	%rd272, %rd117, 168;
	// begin inline asm
	prefetch.local.L2 [%rd272];
	// end inline asm
	mov.b16 	%rs214, 153;
	st.local.u8 	[%rd1+169], %rs214;
	add.s64 	%rd273, %rd117, 169;
	// begin inline asm
	prefetch.local.L2 [%rd273];
	// end inline asm
	mov.b16 	%rs215, 154;
	st.local.u8 	[%rd1+170], %rs215;
	add.s64 	%rd274, %rd117, 170;
	// begin inline asm
	prefetch.local.L2 [%rd274];
	// end inline asm
	mov.b16 	%rs216, 155;
	st.local.u8 	[%rd1+171], %rs216;
	add.s64 	%rd275, %rd117, 171;
	// begin inline asm
	prefetch.local.L2 [%rd275];
	// end inline asm
	mov.b16 	%rs217, 156;
	st.local.u8 	[%rd1+172], %rs217;
	add.s64 	%rd276, %rd117, 172;
	// begin inline asm
	prefetch.local.L2 [%rd276];
	// end inline asm
	mov.b16 	%rs218, 157;
	st.local.u8 	[%rd1+173], %rs218;
	add.s64 	%rd277, %rd117, 173;
	// begin inline asm
	prefetch.local.L2 [%rd277];
	// end inline asm
	mov.b16 	%rs219, 158;
	st.local.u8 	[%rd1+174], %rs219;
	add.s64 	%rd278, %rd117, 174;
	// begin inline asm
	prefetch.local.L2 [%rd278];
	// end inline asm
	mov.b16 	%rs220, 159;
	st.local.u8 	[%rd1+175], %rs220;
	add.s64 	%rd279, %rd117, 175;
	// begin inline asm
	prefetch.local.L2 [%rd279];
	// end inline asm
	mov.b16 	%rs221, 160;
	st.local.u8 	[%rd1+176], %rs221;
	add.s64 	%rd280, %rd117, 176;
	// begin inline asm
	prefetch.local.L2 [%rd280];
	// end inline asm
	mov.b16 	%rs222, 161;
	st.local.u8 	[%rd1+177], %rs222;
	add.s64 	%rd281, %rd117, 177;
	// begin inline asm
	prefetch.local.L2 [%rd281];
	// end inline asm
	mov.b16 	%rs223, 162;
	st.local.u8 	[%rd1+178], %rs223;
	add.s64 	%rd282, %rd117, 178;
	// begin inline asm
	prefetch.local.L2 [%rd282];
	// end inline asm
	mov.b16 	%rs224, 163;
	st.local.u8 	[%rd1+179], %rs224;
	add.s64 	%rd283, %rd117, 179;
	// begin inline asm
	prefetch.local.L2 [%rd283];
	// end inline asm
	mov.b16 	%rs225, 164;
	st.local.u8 	[%rd1+180], %rs225;
	add.s64 	%rd284, %rd117, 180;
	// begin inline asm
	prefetch.local.L2 [%rd284];
	// end inline asm
	mov.b16 	%rs226, 165;
	st.local.u8 	[%rd1+181], %rs226;
	add.s64 	%rd285, %rd117, 181;
	// begin inline asm
	prefetch.local.L2 [%rd285];
	// end inline asm
	mov.b16 	%rs227, 166;
	st.local.u8 	[%rd1+182], %rs227;
	add.s64 	%rd286, %rd117, 182;
	// begin inline asm
	prefetch.local.L2 [%rd286];
	// end inline asm
	mov.b16 	%rs228, 167;
	st.local.u8 	[%rd1+183], %rs228;
	add.s64 	%rd287, %rd117, 183;
	// begin inline asm
	prefetch.local.L2 [%rd287];
	// end inline asm
	mov.b16 	%rs229, 168;
	st.local.u8 	[%rd1+184], %rs229;
	add.s64 	%rd288, %rd117, 184;
	// begin inline asm
	prefetch.local.L2 [%rd288];
	// end inline asm
	mov.b16 	%rs230, 169;
	st.local.u8 	[%rd1+185], %rs230;
	add.s64 	%rd289, %rd117, 185;
	// begin inline asm
	prefetch.local.L2 [%rd289];
	// end inline asm
	mov.b16 	%rs231, 170;
	st.local.u8 	[%rd1+186], %rs231;
	add.s64 	%rd290, %rd117, 186;
	// begin inline asm
	prefetch.local.L2 [%rd290];
	// end inline asm
	mov.b16 	%rs232, 171;
	st.local.u8 	[%rd1+187], %rs232;
	add.s64 	%rd291, %rd117, 187;
	// begin inline asm
	prefetch.local.L2 [%rd291];
	// end inline asm
	mov.b16 	%rs233, 172;
	st.local.u8 	[%rd1+188], %rs233;
	add.s64 	%rd292, %rd117, 188;
	// begin inline asm
	prefetch.local.L2 [%rd292];
	// end inline asm
	mov.b16 	%rs234, 173;
	st.local.u8 	[%rd1+189], %rs234;
	add.s64 	%rd293, %rd117, 189;
	// begin inline asm
	prefetch.local.L2 [%rd293];
	// end inline asm
	mov.b16 	%rs235, 174;
	st.local.u8 	[%rd1+190], %rs235;
	add.s64 	%rd294, %rd117, 190;
	// begin inline asm
	prefetch.local.L2 [%rd294];
	// end inline asm
	mov.b16 	%rs236, 175;
	st.local.u8 	[%rd1+191], %rs236;
	add.s64 	%rd295, %rd117, 191;
	// begin inline asm
	prefetch.local.L2 [%rd295];
	// end inline asm
	mov.b16 	%rs237, 176;
	st.local.u8 	[%rd1+192], %rs237;
	add.s64 	%rd296, %rd117, 192;
	// begin inline asm
	prefetch.local.L2 [%rd296];
	// end inline asm
	mov.b16 	%rs238, 177;
	st.local.u8 	[%rd1+193], %rs238;
	add.s64 	%rd297, %rd117, 193;
	// begin inline asm
	prefetch.local.L2 [%rd297];
	// end inline asm
	mov.b16 	%rs239, 178;
	st.local.u8 	[%rd1+194], %rs239;
	add.s64 	%rd298, %rd117, 194;
	// begin inline asm
	prefetch.local.L2 [%rd298];
	// end inline asm
	mov.b16 	%rs240, 179;
	st.local.u8 	[%rd1+195], %rs240;
	add.s64 	%rd299, %rd117, 195;
	// begin inline asm
	prefetch.local.L2 [%rd299];
	// end inline asm
	mov.b16 	%rs241, 180;
	st.local.u8 	[%rd1+196], %rs241;
	add.s64 	%rd300, %rd117, 196;
	// begin inline asm
	prefetch.local.L2 [%rd300];
	// end inline asm
	mov.b16 	%rs242, 181;
	st.local.u8 	[%rd1+197], %rs242;
	add.s64 	%rd301, %rd117, 197;
	// begin inline asm
	prefetch.local.L2 [%rd301];
	// end inline asm
	mov.b16 	%rs243, 182;
	st.local.u8 	[%rd1+198], %rs243;
	add.s64 	%rd302, %rd117, 198;
	// begin inline asm
	prefetch.local.L2 [%rd302];
	// end inline asm
	mov.b16 	%rs244, 183;
	st.local.u8 	[%rd1+199], %rs244;
	add.s64 	%rd303, %rd117, 199;
	// begin inline asm
	prefetch.local.L2 [%rd303];
	// end inline asm
	mov.b16 	%rs245, 184;
	st.local.u8 	[%rd1+200], %rs245;
	add.s64 	%rd304, %rd117, 200;
	// begin inline asm
	prefetch.local.L2 [%rd304];
	// end inline asm
	mov.b16 	%rs246, 185;
	st.local.u8 	[%rd1+201], %rs246;
	add.s64 	%rd305, %rd117, 201;
	// begin inline asm
	prefetch.local.L2 [%rd305];
	// end inline asm
	mov.b16 	%rs247, 186;
	st.local.u8 	[%rd1+202], %rs247;
	add.s64 	%rd306, %rd117, 202;
	// begin inline asm
	prefetch.local.L2 [%rd306];
	// end inline asm
	mov.b16 	%rs248, 187;
	st.local.u8 	[%rd1+203], %rs248;
	add.s64 	%rd307, %rd117, 203;
	// begin inline asm
	prefetch.local.L2 [%rd307];
	// end inline asm
	mov.b16 	%rs249, 188;
	st.local.u8 	[%rd1+204], %rs249;
	add.s64 	%rd308, %rd117, 204;
	// begin inline asm
	prefetch.local.L2 [%rd308];
	// end inline asm
	mov.b16 	%rs250, 189;
	st.local.u8 	[%rd1+205], %rs250;
	add.s64 	%rd309, %rd117, 205;
	// begin inline asm
	prefetch.local.L2 [%rd309];
	// end inline asm
	mov.b16 	%rs251, 190;
	st.local.u8 	[%rd1+206], %rs251;
	add.s64 	%rd310, %rd117, 206;
	// begin inline asm
	prefetch.local.L2 [%rd310];
	// end inline asm
	mov.b16 	%rs252, 191;
	st.local.u8 	[%rd1+207], %rs252;
	add.s64 	%rd311, %rd117, 207;
	// begin inline asm
	prefetch.local.L2 [%rd311];
	// end inline asm
	mov.b16 	%rs253, 192;
	st.local.u8 	[%rd1+208], %rs253;
	add.s64 	%rd312, %rd117, 208;
	// begin inline asm
	prefetch.local.L2 [%rd312];
	// end inline asm
	mov.b16 	%rs254, 193;
	st.local.u8 	[%rd1+209], %rs254;
	add.s64 	%rd313, %rd117, 209;
	// begin inline asm
	prefetch.local.L2 [%rd313];
	// end inline asm
	mov.b16 	%rs255, 194;
	st.local.u8 	[%rd1+210], %rs255;
	add.s64 	%rd314, %rd117, 210;
	// begin inline asm
	prefetch.local.L2 [%rd314];
	// end inline asm
	mov.b16 	%rs256, 195;
	st.local.u8 	[%rd1+211], %rs256;
	add.s64 	%rd315, %rd117, 211;
	// begin inline asm
	prefetch.local.L2 [%rd315];
	// end inline asm
	mov.b16 	%rs257, 196;
	st.local.u8 	[%rd1+212], %rs257;
	add.s64 	%rd316, %rd117, 212;
	// begin inline asm
	prefetch.local.L2 [%rd316];
	// end inline asm
	mov.b16 	%rs258, 197;
	st.local.u8 	[%rd1+213], %rs258;
	add.s64 	%rd317, %rd117, 213;
	// begin inline asm
	prefetch.local.L2 [%rd317];
	// end inline asm
	mov.b16 	%rs259, 198;
	st.local.u8 	[%rd1+214], %rs259;
	add.s64 	%rd318, %rd117, 214;
	// begin inline asm
	prefetch.local.L2 [%rd318];
	// end inline asm
	mov.b16 	%rs260, 199;
	st.local.u8 	[%rd1+215], %rs260;
	add.s64 	%rd319, %rd117, 215;
	// begin inline asm
	prefetch.local.L2 [%rd319];
	// end inline asm
	mov.b16 	%rs261, 200;
	st.local.u8 	[%rd1+216], %rs261;
	add.s64 	%rd320, %rd117, 216;
	// begin inline asm
	prefetch.local.L2 [%rd320];
	// end inline asm
	mov.b16 	%rs262, 201;
	st.local.u8 	[%rd1+217], %rs262;
	add.s64 	%rd321, %rd117, 217;
	// begin inline asm
	prefetch.local.L2 [%rd321];
	// end inline asm
	mov.b16 	%rs263, 202;
	st.local.u8 	[%rd1+218], %rs263;
	add.s64 	%rd322, %rd117, 218;
	// begin inline asm
	prefetch.local.L2 [%rd322];
	// end inline asm
	mov.b16 	%rs264, 203;
	st.local.u8 	[%rd1+219], %rs264;
	add.s64 	%rd323, %rd117, 219;
	// begin inline asm
	prefetch.local.L2 [%rd323];
	// end inline asm
	mov.b16 	%rs265, 204;
	st.local.u8 	[%rd1+220], %rs265;
	add.s64 	%rd324, %rd117, 220;
	// begin inline asm
	prefetch.local.L2 [%rd324];
	// end inline asm
	mov.b16 	%rs266, 205;
	st.local.u8 	[%rd1+221], %rs266;
	add.s64 	%rd325, %rd117, 221;
	// begin inline asm
	prefetch.local.L2 [%rd325];
	// end inline asm
	mov.b16 	%rs267, 206;
	st.local.u8 	[%rd1+222], %rs267;
	add.s64 	%rd326, %rd117, 222;
	// begin inline asm
	prefetch.local.L2 [%rd326];
	// end inline asm
	mov.b16 	%rs268, 207;
	st.local.u8 	[%rd1+223], %rs268;
	add.s64 	%rd327, %rd117, 223;
	// begin inline asm
	prefetch.local.L2 [%rd327];
	// end inline asm
	mov.b16 	%rs269, 208;
	st.local.u8 	[%rd1+224], %rs269;
	add.s64 	%rd328, %rd117, 224;
	// begin inline asm
	prefetch.local.L2 [%rd328];
	// end inline asm
	mov.b16 	%rs270, 209;
	st.local.u8 	[%rd1+225], %rs270;
	add.s64 	%rd329, %rd117, 225;
	// begin inline asm
	prefetch.local.L2 [%rd329];
	// end inline asm
	mov.b16 	%rs271, 210;
	st.local.u8 	[%rd1+226], %rs271;
	add.s64 	%rd330, %rd117, 226;
	// begin inline asm
	prefetch.local.L2 [%rd330];
	// end inline asm
	mov.b16 	%rs272, 211;
	st.local.u8 	[%rd1+227], %rs272;
	add.s64 	%rd331, %rd117, 227;
	// begin inline asm
	prefetch.local.L2 [%rd331];
	// end inline asm
	mov.b16 	%rs273, 212;
	st.local.u8 	[%rd1+228], %rs273;
	add.s64 	%rd332, %rd117, 228;
	// begin inline asm
	prefetch.local.L2 [%rd332];
	// end inline asm
	mov.b16 	%rs274, 213;
	st.local.u8 	[%rd1+229], %rs274;
	add.s64 	%rd333, %rd117, 229;
	// begin inline asm
	prefetch.local.L2 [%rd333];
	// end inline asm
	mov.b16 	%rs275, 214;
	st.local.u8 	[%rd1+230], %rs275;
	add.s64 	%rd334, %rd117, 230;
	// begin inline asm
	prefetch.local.L2 [%rd334];
	// end inline asm
	mov.b16 	%rs276, 215;
	st.local.u8 	[%rd1+231], %rs276;
	add.s64 	%rd335, %rd117, 231;
	// begin inline asm
	prefetch.local.L2 [%rd335];
	// end inline asm
	mov.b16 	%rs277, 216;
	st.local.u8 	[%rd1+232], %rs277;
	add.s64 	%rd336, %rd117, 232;
	// begin inline asm
	prefetch.local.L2 [%rd336];
	// end inline asm
	mov.b16 	%rs278, 217;
	st.local.u8 	[%rd1+233], %rs278;
	add.s64 	%rd337, %rd117, 233;
	// begin inline asm
	prefetch.local.L2 [%rd337];
	// end inline asm
	mov.b16 	%rs279, 218;
	st.local.u8 	[%rd1+234], %rs279;
	add.s64 	%rd338, %rd117, 234;
	// begin inline asm
	prefetch.local.L2 [%rd338];
	// end inline asm
	mov.b16 	%rs280, 219;
	st.local.u8 	[%rd1+235], %rs280;
	add.s64 	%rd339, %rd117, 235;
	// begin inline asm
	prefetch.local.L2 [%rd339];
	// end inline asm
	mov.b16 	%rs281, 220;
	st.local.u8 	[%rd1+236], %rs281;
	add.s64 	%rd340, %rd117, 236;
	// begin inline asm
	prefetch.local.L2 [%rd340];
	// end inline asm
	mov.b16 	%rs282, 221;
	st.local.u8 	[%rd1+237], %rs282;
	add.s64 	%rd341, %rd117, 237;
	// begin inline asm
	prefetch.local.L2 [%rd341];
	// end inline asm
	mov.b16 	%rs283, 222;
	st.local.u8 	[%rd1+238], %rs283;
	add.s64 	%rd342, %rd117, 238;
	// begin inline asm
	prefetch.local.L2 [%rd342];
	// end inline asm
	mov.b16 	%rs284, 223;
	st.local.u8 	[%rd1+239], %rs284;
	add.s64 	%rd343, %rd117, 239;
	// begin inline asm
	prefetch.local.L2 [%rd343];
	// end inline asm
	mov.b16 	%rs285, 224;
	st.local.u8 	[%rd1+240], %rs285;
	add.s64 	%rd344, %rd117, 240;
	// begin inline asm
	prefetch.local.L2 [%rd344];
	// end inline asm
	mov.b16 	%rs286, 225;
	st.local.u8 	[%rd1+241], %rs286;
	add.s64 	%rd345, %rd117, 241;
	// begin inline asm
	prefetch.local.L2 [%rd345];
	// end inline asm
	mov.b16 	%rs287, 226;
	st.local.u8 	[%rd1+242], %rs287;
	add.s64 	%rd346, %rd117, 242;
	// begin inline asm
	prefetch.local.L2 [%rd346];
	// end inline asm
	mov.b16 	%rs288, 227;
	st.local.u8 	[%rd1+243], %rs288;
	add.s64 	%rd347, %rd117, 243;
	// begin inline asm
	prefetch.local.L2 [%rd347];
	// end inline asm
	mov.b16 	%rs289, 228;
	st.local.u8 	[%rd1+244], %rs289;
	add.s64 	%rd348, %rd117, 244;
	// begin inline asm
	prefetch.local.L2 [%rd348];
	// end inline asm
	mov.b16 	%rs290, 229;
	st.local.u8 	[%rd1+245], %rs290;
	add.s64 	%rd349, %rd117, 245;
	// begin inline asm
	prefetch.local.L2 [%rd349];
	// end inline asm
	mov.b16 	%rs291, 230;
	st.local.u8 	[%rd1+246], %rs291;
	add.s64 	%rd350, %rd117, 246;
	// begin inline asm
	prefetch.local.L2 [%rd350];
	// end inline asm
	mov.b16 	%rs292, 231;
	st.local.u8 	[%rd1+247], %rs292;
	add.s64 	%rd351, %rd117, 247;
	// begin inline asm
	prefetch.local.L2 [%rd351];
	// end inline asm
	mov.b16 	%rs293, 232;
	st.local.u8 	[%rd1+248], %rs293;
	add.s64 	%rd352, %rd117, 248;
	// begin inline asm
	prefetch.local.L2 [%rd352];
	// end inline asm
	mov.b16 	%rs294, 233;
	st.local.u8 	[%rd1+249], %rs294;
	add.s64 	%rd353, %rd117, 249;
	// begin inline asm
	prefetch.local.L2 [%rd353];
	// end inline asm
	mov.b16 	%rs295, 234;
	st.local.u8 	[%rd1+250], %rs295;
	add.s64 	%rd354, %rd117, 250;
	// begin inline asm
	prefetch.local.L2 [%rd354];
	// end inline asm
	mov.b16 	%rs296, 235;
	st.local.u8 	[%rd1+251], %rs296;
	add.s64 	%rd355, %rd117, 251;
	// begin inline asm
	prefetch.local.L2 [%rd355];
	// end inline asm
	mov.b16 	%rs297, 236;
	st.local.u8 	[%rd1+252], %rs297;
	add.s64 	%rd356, %rd117, 252;
	// begin inline asm
	prefetch.local.L2 [%rd356];
	// end inline asm
	mov.b16 	%rs298, 237;
	st.local.u8 	[%rd1+253], %rs298;
	add.s64 	%rd357, %rd117, 253;
	// begin inline asm
	prefetch.local.L2 [%rd357];
	// end inline asm
	mov.b16 	%rs299, 238;
	st.local.u8 	[%rd1+254], %rs299;
	add.s64 	%rd358, %rd117, 254;
	// begin inline asm
	prefetch.local.L2 [%rd358];
	// end inline asm
	mov.b16 	%rs300, 239;
	st.local.u8 	[%rd1+255], %rs300;
	add.s64 	%rd359, %rd117, 255;
	// begin inline asm
	prefetch.local.L2 [%rd359];
	// end inline asm
	mov.b16 	%rs301, 240;
	st.local.u8 	[%rd1+256], %rs301;
	add.s64 	%rd360, %rd117, 256;
	// begin inline asm
	prefetch.local.L2 [%rd360];
	// end inline asm
	mov.b16 	%rs302, 241;
	st.local.u8 	[%rd1+257], %rs302;
	add.s64 	%rd361, %rd117, 257;
	// begin inline asm
	prefetch.local.L2 [%rd361];
	// end inline asm
	mov.b16 	%rs303, 242;
	st.local.u8 	[%rd1+258], %rs303;
	add.s64 	%rd362, %rd117, 258;
	// begin inline asm
	prefetch.local.L2 [%rd362];
	// end inline asm
	mov.b16 	%rs304, 243;
	st.local.u8 	[%rd1+259], %rs304;
	add.s64 	%rd363, %rd117, 259;
	// begin inline asm
	prefetch.local.L2 [%rd363];
	// end inline asm
	mov.b16 	%rs305, 244;
	st.local.u8 	[%rd1+260], %rs305;
	add.s64 	%rd364, %rd117, 260;
	// begin inline asm
	prefetch.local.L2 [%rd364];
	// end inline asm
	mov.b16 	%rs306, 245;
	st.local.u8 	[%rd1+261], %rs306;
	add.s64 	%rd365, %rd117, 261;
	// begin inline asm
	prefetch.local.L2 [%rd365];
	// end inline asm
	mov.b16 	%rs307, 246;
	st.local.u8 	[%rd1+262], %rs307;
	add.s64 	%rd366, %rd117, 262;
	// begin inline asm
	prefetch.local.L2 [%rd366];
	// end inline asm
	mov.b16 	%rs308, 247;
	st.local.u8 	[%rd1+263], %rs308;
	add.s64 	%rd367, %rd117, 263;
	// begin inline asm
	prefetch.local.L2 [%rd367];
	// end inline asm
	mov.b16 	%rs309, 248;
	st.local.u8 	[%rd1+264], %rs309;
	add.s64 	%rd368, %rd117, 264;
	// begin inline asm
	prefetch.local.L2 [%rd368];
	// end inline asm
	mov.b16 	%rs310, 249;
	st.local.u8 	[%rd1+265], %rs310;
	add.s64 	%rd369, %rd117, 265;
	// begin inline asm
	prefetch.local.L2 [%rd369];
	// end inline asm
	mov.b16 	%rs311, 250;
	st.local.u8 	[%rd1+266], %rs311;
	add.s64 	%rd370, %rd117, 266;
	// begin inline asm
	prefetch.local.L2 [%rd370];
	// end inline asm
	mov.b16 	%rs312, 251;
	st.local.u8 	[%rd1+267], %rs312;
	add.s64 	%rd371, %rd117, 267;
	// begin inline asm
	prefetch.local.L2 [%rd371];
	// end inline asm
	mov.b16 	%rs313, 252;
	st.local.u8 	[%rd1+268], %rs313;
	add.s64 	%rd372, %rd117, 268;
	// begin inline asm
	prefetch.local.L2 [%rd372];
	// end inline asm
	mov.b16 	%rs314, 253;
	st.local.u8 	[%rd1+269], %rs314;
	add.s64 	%rd373, %rd117, 269;
	// begin inline asm
	prefetch.local.L2 [%rd373];
	// end inline asm
	mov.b16 	%rs315, 254;
	st.local.u8 	[%rd1+270], %rs315;
	add.s64 	%rd374, %rd117, 270;
	// begin inline asm
	prefetch.local.L2 [%rd374];
	// end inline asm
	mov.b16 	%rs316, 255;
	st.local.u8 	[%rd1+271], %rs316;
	add.s64 	%rd375, %rd117, 271;
	// begin inline asm
	prefetch.local.L2 [%rd375];
	// end inline asm
	mov.b32 	%r807, 0;
$L__BB0_2:
	add.s32 	%r3, %r807, 1;
	cvt.u64.u32 	%rd396, %r807;
	add.s64 	%rd397, %rd120, %rd396;
	add.s64 	%rd395, %rd397, 1;
	// begin inline asm
	prefetch.local.L1 [%rd395];
	// end inline asm
	sub.s32 	%r4, 256, %r807;
	mad.lo.s64 	%rd398, %rd3784, 25214903917, 11;
	and.b64  	%rd3784, %rd398, 281474976710655;
	shr.u64 	%rd10, %rd3784, 17;
	cvt.u16.u32 	%rs317, %r4;
	add.s16 	%rs318, %rs317, -1;
	and.b16  	%rs319, %rs317, %rs318;
	setp.eq.s16 	%p2, %rs319, 0;
	@%p2 bra 	$L__BB0_269;
	sub.s32 	%r5, 255, %r807;
	cvt.u32.u64 	%r88, %rd10;
	rem.u32 	%r808, %r88, %r4;
	sub.s32 	%r89, %r5, %r808;
	add.s32 	%r90, %r89, %r88;
	setp.gt.s32 	%p3, %r90, -1;
	@%p3 bra 	$L__BB0_5;
$L__BB0_4:
	mad.lo.s64 	%rd399, %rd3784, 25214903917, 11;
	and.b64  	%rd3784, %rd399, 281474976710655;
	shr.u64 	%rd400, %rd3784, 17;
	cvt.u32.u64 	%r91, %rd400;
	rem.u32 	%r808, %r91, %r4;
	sub.s32 	%r92, %r5, %r808;
	add.s32 	%r93, %r92, %r91;
	setp.lt.s32 	%p4, %r93, 0;
	@%p4 bra 	$L__BB0_4;
$L__BB0_5:
	setp.eq.s32 	%p5, %r808, 0;
	@%p5 bra 	$L__BB0_7;
	add.s64 	%rd405, %rd1, %rd396;
	ld.local.u8 	%rs320, [%rd405+16];
	add.s32 	%r94, %r808, %r807;
	cvt.u64.u32 	%rd406, %r94;
	add.s64 	%rd407, %rd1, %rd406;
	ld.local.u8 	%rs321, [%rd407+16];
	st.local.u8 	[%rd405+16], %rs321;
	st.local.u8 	[%rd407+16], %rs320;
$L__BB0_7:
	setp.ne.s32 	%p6, %r3, 256;
	mov.u32 	%r807, %r3;
	@%p6 bra 	$L__BB0_2;
	ld.local.v2.f64 	{%fd485, %fd486}, [%rd1];
	add.f64 	%fd487, %fd485, 0d4020000000000000;
	add.f64 	%fd488, %fd486, 0dC028000000000000;
	add.f64 	%fd489, %fd487, %fd488;
	fma.rn.f64 	%fd490, %fd489, 0d3FD76CF5D0B09954, %fd487;
	cvt.rzi.s32.f64 	%r95, %fd490;
	fma.rn.f64 	%fd491, %fd489, 0d3FD76CF5D0B09954, %fd488;
	cvt.rzi.s32.f64 	%r96, %fd491;
	cvt.rn.f64.s32 	%fd492, %r95;
	setp.lt.f64 	%p7, %fd490, %fd492;
	selp.s32 	%r97, -1, 0, %p7;
	add.s32 	%r98, %r95, %r97;
	cvt.rn.f64.s32 	%fd493, %r96;
	setp.lt.f64 	%p8, %fd491, %fd493;
	selp.s32 	%r99, -1, 0, %p8;
	add.s32 	%r100, %r96, %r99;
	and.b32  	%r101, %r100, 255;
	cvt.u64.u32 	%rd410, %r101;
	add.s64 	%rd412, %rd117, %rd410;
	add.s64 	%rd408, %rd412, 16;
	// begin inline asm
	prefetch.local.L1 [%rd408];
	// end inline asm
	add.s64 	%rd409, %rd412, 17;
	// begin inline asm
	prefetch.local.L1 [%rd409];
	// end inline asm
	add.s32 	%r102, %r98, %r100;
	cvt.rn.f64.s32 	%fd494, %r102;
	mul.f64 	%fd495, %fd494, 0d3FCB0CB174DF99C8;
	cvt.rn.f64.s32 	%fd496, %r98;
	cvt.rn.f64.s32 	%fd497, %r100;
	sub.f64 	%fd498, %fd495, %fd496;
	add.f64 	%fd1, %fd487, %fd498;
	sub.f64 	%fd499, %fd495, %fd497;
	add.f64 	%fd2, %fd488, %fd499;
	setp.leu.f64 	%p9, %fd1, %fd2;
	setp.gt.f64 	%p10, %fd1, %fd2;
	selp.u32 	%r103, 1, 0, %p10;
	selp.u32 	%r104, 1, 0, %p9;
	selp.f64 	%fd500, 0d3FF0000000000000, 0d0000000000000000, %p10;
	sub.f64 	%fd501, %fd1, %fd500;
	add.f64 	%fd3, %fd501, 0d3FCB0CB174DF99C8;
	selp.f64 	%fd502, 0d3FF0000000000000, 0d0000000000000000, %p9;
	sub.f64 	%fd503, %fd2, %fd502;
	add.f64 	%fd4, %fd503, 0d3FCB0CB174DF99C8;
	add.f64 	%fd504, %fd1, 0dBFF0000000000000;
	add.f64 	%fd5, %fd504, 0d3FDB0CB174DF99C8;
	add.f64 	%fd505, %fd2, 0dBFF0000000000000;
	add.f64 	%fd6, %fd505, 0d3FDB0CB174DF99C8;
	add.s64 	%rd413, %rd1, %rd410;
	ld.local.u8 	%rs322, [%rd413+16];
	cvt.u16.u32 	%rs323, %r98;
	add.s16 	%rs324, %rs322, %rs323;
	cvt.u64.u16 	%rd414, %rs324;
	and.b64  	%rd14, %rd414, 255;
	add.s32 	%r105, %r98, %r103;
	add.s32 	%r106, %r100, %r104;
	and.b32  	%r107, %r106, 255;
	cvt.u64.u32 	%rd415, %r107;
	add.s64 	%rd416, %rd1, %rd415;
	ld.local.u8 	%rs325, [%rd416+16];
	cvt.u16.u32 	%rs326, %r105;
	add.s16 	%rs327, %rs325, %rs326;
	cvt.u64.u16 	%rd417, %rs327;
	and.b64  	%rd418, %rd417, 255;
	add.s64 	%rd419, %rd1, %rd418;
	ld.local.u8 	%rs1, [%rd419+16];
	add.s32 	%r108, %r100, 1;
	and.b32  	%r109, %r108, 255;
	cvt.u64.u32 	%rd420, %r109;
	add.s64 	%rd421, %rd1, %rd420;
	ld.local.u8 	%rs328, [%rd421+16];
	add.s16 	%rs329, %rs328, %rs323;
	add.s16 	%rs330, %rs329, 1;
	cvt.u64.u16 	%rd422, %rs330;
	and.b64  	%rd423, %rd422, 255;
	add.s64 	%rd424, %rd1, %rd423;
	ld.local.u8 	%rs2, [%rd424+16];
	mul.f64 	%fd506, %fd1, %fd1;
	mov.f64 	%fd507, 0d3FE0000000000000;
	sub.f64 	%fd508, %fd507, %fd506;
	mul.f64 	%fd509, %fd2, %fd2;
	sub.f64 	%fd7, %fd508, %fd509;
	setp.lt.f64 	%p11, %fd7, 0d0000000000000000;
	mov.f64 	%fd2323, 0d0000000000000000;
	@%p11 bra 	$L__BB0_10;
	add.s64 	%rd425, %rd1, %rd14;
	ld.local.u8 	%rs331, [%rd425+16];
	mul.lo.s16 	%rs332, %rs331, 171;
	shr.u16 	%rs333, %rs332, 11;
	mul.lo.s16 	%rs334, %rs333, 12;
	sub.s16 	%rs335, %rs331, %rs334;
	mul.f64 	%fd510, %fd7, %fd7;
	mul.f64 	%fd511, %fd510, %fd510;
	cvt.u32.u16 	%r110, %rs335;
	and.b32  	%r111, %r110, 255;
	mul.wide.u32 	%rd426, %r111, 2;
	mov.u64 	%rd427, grad2;
	add.s64 	%rd428, %rd427, %rd426;
	ld.const.s8 	%rs336, [%rd428];
	cvt.rn.f64.s16 	%fd512, %rs336;
	ld.const.s8 	%rs337, [%rd428+1];
	cvt.rn.f64.s16 	%fd513, %rs337;
	mul.f64 	%fd514, %fd2, %fd513;
	fma.rn.f64 	%fd515, %fd1, %fd512, %fd514;
	mul.f64 	%fd2323, %fd511, %fd515;
$L__BB0_10:
	mul.f64 	%fd517, %fd3, %fd3;
	mov.f64 	%fd518, 0d3FE0000000000000;
	sub.f64 	%fd519, %fd518, %fd517;
	mul.f64 	%fd520, %fd4, %fd4;
	sub.f64 	%fd10, %fd519, %fd520;
	setp.lt.f64 	%p12, %fd10, 0d0000000000000000;
	mov.f64 	%fd2324, 0d0000000000000000;
	@%p12 bra 	$L__BB0_12;
	mul.f64 	%fd521, %fd10, %fd10;
	mul.f64 	%fd522, %fd521, %fd521;
	mul.lo.s16 	%rs339, %rs1, 171;
	shr.u16 	%rs340, %rs339, 11;
	mul.lo.s16 	%rs341, %rs340, 12;
	sub.s16 	%rs342, %rs1, %rs341;
	cvt.u32.u16 	%r112, %rs342;
	and.b32  	%r113, %r112, 255;
	mul.wide.u32 	%rd429, %r113, 2;
	mov.u64 	%rd430, grad2;
	add.s64 	%rd431, %rd430, %rd429;
	ld.const.s8 	%rs343, [%rd431];
	cvt.rn.f64.s16 	%fd523, %rs343;
	ld.const.s8 	%rs344, [%rd431+1];
	cvt.rn.f64.s16 	%fd524, %rs344;
	mul.f64 	%fd525, %fd4, %fd524;
	fma.rn.f64 	%fd526, %fd3, %fd523, %fd525;
	mul.f64 	%fd2324, %fd522, %fd526;
$L__BB0_12:
	mul.f64 	%fd528, %fd5, %fd5;
	mov.f64 	%fd529, 0d3FE0000000000000;
	sub.f64 	%fd530, %fd529, %fd528;
	mul.f64 	%fd531, %fd6, %fd6;
	sub.f64 	%fd13, %fd530, %fd531;
	setp.lt.f64 	%p13, %fd13, 0d0000000000000000;
	mov.f64 	%fd2325, 0d0000000000000000;
	@%p13 bra 	$L__BB0_14;
	mul.f64 	%fd532, %fd13, %fd13;
	mul.f64 	%fd533, %fd532, %fd532;
	mul.lo.s16 	%rs346, %rs2, 171;
	shr.u16 	%rs347, %rs346, 11;
	mul.lo.s16 	%rs348, %rs347, 12;
	sub.s16 	%rs349, %rs2, %rs348;
	cvt.u32.u16 	%r114, %rs349;
	and.b32  	%r115, %r114, 255;
	mul.wide.u32 	%rd432, %r115, 2;
	mov.u64 	%rd433, grad2;
	add.s64 	%rd434, %rd433, %rd432;
	ld.const.s8 	%rs350, [%rd434];
	cvt.rn.f64.s16 	%fd534, %rs350;
	ld.const.s8 	%rs351, [%rd434+1];
	cvt.rn.f64.s16 	%fd535, %rs351;
	mul.f64 	%fd536, %fd6, %fd535;
	fma.rn.f64 	%fd537, %fd5, %fd534, %fd536;
	mul.f64 	%fd2325, %fd533, %fd537;
$L__BB0_14:
	add.f64 	%fd538, %fd2323, %fd2324;
	add.f64 	%fd539, %fd538, %fd2325;
	mul.f64 	%fd540, %fd539, 0d4051800000000000;
	fma.rn.f64 	%fd16, %fd540, 0d3FE199999999999A, 0d0000000000000000;
	mad.lo.s64 	%rd691, %rd3784, 806876925344, 352;
	and.b64  	%rd692, %rd691, 9007199120523264;
	mad.lo.s64 	%rd693, %rd3784, 8602081037417187945, 277363943098;
	shr.u64 	%rd694, %rd693, 21;
	and.b64  	%rd695, %rd694, 134217727;
	or.b64  	%rd696, %rd695, %rd692;
	cvt.rn.f64.u64 	%fd541, %rd696;
	mul.f64 	%fd542, %fd541, 0d3CA0000000000000;
	mul.f64 	%fd543, %fd542, 0d4070000000000000;
	mad.lo.s64 	%rd697, %rd3784, 1736862336005215904, 2666505958129870752;
	and.b64  	%rd698, %rd697, 9007199120523264;
	mad.lo.s64 	%rd699, %rd3784, 5985058416696778513, -8542997297661424380;
	shr.u64 	%rd700, %rd699, 21;
	and.b64  	%rd701, %rd700, 134217727;
	or.b64  	%rd702, %rd701, %rd698;
	cvt.rn.f64.u64 	%fd544, %rd702;
	mul.f64 	%fd545, %fd544, 0d3CA0000000000000;
	mul.f64 	%fd546, %fd545, 0d4070000000000000;
	st.local.v2.f64 	[%rd1+272], {%fd543, %fd546};
	add.s64 	%rd435, %rd117, 288;
	mad.lo.s64 	%rd704, %rd3784, -6895497188809791495, -6044649417579420322;
	and.b64  	%rd3787, %rd704, 281474976710655;
	mov.b16 	%rs352, 0;
	st.local.u8 	[%rd1+288], %rs352;
	// begin inline asm
	prefetch.local.L2 [%rd435];
	// end inline asm
	mov.b16 	%rs353, 1;
	st.local.u8 	[%rd1+289], %rs353;
	add.s64 	%rd436, %rd117, 289;
	// begin inline asm
	prefetch.local.L2 [%rd436];
	// end inline asm
	mov.b16 	%rs354, 2;
	st.local.u8 	[%rd1+290], %rs354;
	add.s64 	%rd437, %rd117, 290;
	// begin inline asm
	prefetch.local.L2 [%rd437];
	// end inline asm
	mov.b16 	%rs355, 3;
	st.local.u8 	[%rd1+291], %rs355;
	add.s64 	%rd438, %rd117, 291;
	// begin inline asm
	prefetch.local.L2 [%rd438];
	// end inline asm
	mov.b16 	%rs356, 4;
	st.local.u8 	[%rd1+292], %rs356;
	add.s64 	%rd439, %rd117, 292;
	// begin inline asm
	prefetch.local.L2 [%rd439];
	// end inline asm
	mov.b16 	%rs357, 5;
	st.local.u8 	[%rd1+293], %rs357;
	add.s64 	%rd440, %rd117, 293;
	// begin inline asm
	prefetch.local.L2 [%rd440];
	// end inline asm
	mov.b16 	%rs358, 6;
	st.local.u8 	[%rd1+294], %rs358;
	add.s64 	%rd441, %rd117, 294;
	// begin inline asm
	prefetch.local.L2 [%rd441];
	// end inline asm
	mov.b16 	%rs359, 7;
	st.local.u8 	[%rd1+295], %rs359;
	add.s64 	%rd442, %rd117, 295;
	// begin inline asm
	prefetch.local.L2 [%rd442];
	// end inline asm
	mov.b16 	%rs360, 8;
	st.local.u8 	[%rd1+296], %rs360;
	add.s64 	%rd443, %rd117, 296;
	// begin inline asm
	prefetch.local.L2 [%rd443];
	// end inline asm
	mov.b16 	%rs361, 9;
	st.local.u8 	[%rd1+297], %rs361;
	add.s64 	%rd444, %rd117, 297;
	// begin inline asm
	prefetch.local.L2 [%rd444];
	// end inline asm
	mov.b16 	%rs362, 10;
	st.local.u8 	[%rd1+298], %rs362;
	add.s64 	%rd445, %rd117, 298;
	// begin inline asm
	prefetch.local.L2 [%rd445];
	// end inline asm
	mov.b16 	%rs363, 11;
	st.local.u8 	[%rd1+299], %rs363;
	add.s64 	%rd446, %rd117, 299;
	// begin inline asm
	prefetch.local.L2 [%rd446];
	// end inline asm
	mov.b16 	%rs364, 12;
	st.local.u8 	[%rd1+300], %rs364;
	add.s64 	%rd447, %rd117, 300;
	// begin inline asm
	prefetch.local.L2 [%rd447];
	// end inline asm
	mov.b16 	%rs365, 13;
	st.local.u8 	[%rd1+301], %rs365;
	add.s64 	%rd448, %rd117, 301;
	// begin inline asm
	prefetch.local.L2 [%rd448];
	// end inline asm
	mov.b16 	%rs366, 14;
	st.local.u8 	[%rd1+302], %rs366;
	add.s64 	%rd449, %rd117, 302;
	// begin inline asm
	prefetch.local.L2 [%rd449];
	// end inline asm
	mov.b16 	%rs367, 15;
	st.local.u8 	[%rd1+303], %rs367;
	add.s64 	%rd450, %rd117, 303;
	// begin inline asm
	prefetch.local.L2 [%rd450];
	// end inline asm
	mov.b16 	%rs368, 16;
	st.local.u8 	[%rd1+304], %rs368;
	add.s64 	%rd451, %rd117, 304;
	// begin inline asm
	prefetch.local.L2 [%rd451];
	// end inline asm
	mov.b16 	%rs369, 17;
	st.local.u8 	[%rd1+305], %rs369;
	add.s64 	%rd452, %rd117, 305;
	// begin inline asm
	prefetch.local.L2 [%rd452];
	// end inline asm
	mov.b16 	%rs370, 18;
	st.local.u8 	[%rd1+306], %rs370;
	add.s64 	%rd453, %rd117, 306;
	// begin inline asm
	prefetch.local.L2 [%rd453];
	// end inline asm
	mov.b16 	%rs371, 19;
	st.local.u8 	[%rd1+307], %rs371;
	add.s64 	%rd454, %rd117, 307;
	// begin inline asm
	prefetch.local.L2 [%rd454];
	// end inline asm
	mov.b16 	%rs372, 20;
	st.local.u8 	[%rd1+308], %rs372;
	add.s64 	%rd455, %rd117, 308;
	// begin inline asm
	prefetch.local.L2 [%rd455];
	// end inline asm
	mov.b16 	%rs373, 21;
	st.local.u8 	[%rd1+309], %rs373;
	add.s64 	%rd456, %rd117, 309;
	// begin inline asm
	prefetch.local.L2 [%rd456];
	// end inline asm
	mov.b16 	%rs374, 22;
	st.local.u8 	[%rd1+310], %rs374;
	add.s64 	%rd457, %rd117, 310;
	// begin inline asm
	prefetch.local.L2 [%rd457];
	// end inline asm
	mov.b16 	%rs375, 23;
	st.local.u8 	[%rd1+311], %rs375;
	add.s64 	%rd458, %rd117, 311;
	// begin inline asm
	prefetch.local.L2 [%rd458];
	// end inline asm
	mov.b16 	%rs376, 24;
	st.local.u8 	[%rd1+312], %rs376;
	add.s64 	%rd459, %rd117, 312;
	// begin inline asm
	prefetch.local.L2 [%rd459];
	// end inline asm
	mov.b16 	%rs377, 25;
	st.local.u8 	[%rd1+313], %rs377;
	add.s64 	%rd460, %rd117, 313;
	// begin inline asm
	prefetch.local.L2 [%rd460];
	// end inline asm
	mov.b16 	%rs378, 26;
	st.local.u8 	[%rd1+314], %rs378;
	add.s64 	%rd461, %rd117, 314;
	// begin inline asm
	prefetch.local.L2 [%rd461];
	// end inline asm
	mov.b16 	%rs379, 27;
	st.local.u8 	[%rd1+315], %rs379;
	add.s64 	%rd462, %rd117, 315;
	// begin inline asm
	prefetch.local.L2 [%rd462];
	// end inline asm
	mov.b16 	%rs380, 28;
	st.local.u8 	[%rd1+316], %rs380;
	add.s64 	%rd463, %rd117, 316;
	// begin inline asm
	prefetch.local.L2 [%rd463];
	// end inline asm
	mov.b16 	%rs381, 29;
	st.local.u8 	[%rd1+317], %rs381;
	add.s64 	%rd464, %rd117, 317;
	// begin inline asm
	prefetch.local.L2 [%rd464];
	// end inline asm
	mov.b16 	%rs382, 30;
	st.local.u8 	[%rd1+318], %rs382;
	add.s64 	%rd465, %rd117, 318;
	// begin inline asm
	prefetch.local.L2 [%rd465];
	// end inline asm
	mov.b16 	%rs383, 31;
	st.local.u8 	[%rd1+319], %rs383;
	add.s64 	%rd466, %rd117, 319;
	// begin inline asm
	prefetch.local.L2 [%rd466];
	// end inline asm
	mov.b16 	%rs384, 32;
	st.local.u8 	[%rd1+320], %rs384;
	add.s64 	%rd467, %rd117, 320;
	// begin inline asm
	prefetch.local.L2 [%rd467];
	// end inline asm
	mov.b16 	%rs385, 33;
	st.local.u8 	[%rd1+321], %rs385;
	add.s64 	%rd468, %rd117, 321;
	// begin inline asm
	prefetch.local.L2 [%rd468];
	// end inline asm
	mov.b16 	%rs386, 34;
	st.local.u8 	[%rd1+322], %rs386;
	add.s64 	%rd469, %rd117, 322;
	// begin inline asm
	prefetch.local.L2 [%rd469];
	// end inline asm
	mov.b16 	%rs387, 35;
	st.local.u8 	[%rd1+323], %rs387;
	add.s64 	%rd470, %rd117, 323;
	// begin inline asm
	prefetch.local.L2 [%rd470];
	// end inline asm
	mov.b16 	%rs388, 36;
	st.local.u8 	[%rd1+324], %rs388;
	add.s64 	%rd471, %rd117, 324;
	// begin inline asm
	prefetch.local.L2 [%rd471];
	// end inline asm
	mov.b16 	%rs389, 37;
	st.local.u8 	[%rd1+325], %rs389;
	add.s64 	%rd472, %rd117, 325;
	// begin inline asm
	prefetch.local.L2 [%rd472];
	// end inline asm
	mov.b16 	%rs390, 38;
	st.local.u8 	[%rd1+326], %rs390;
	add.s64 	%rd473, %rd117, 326;
	// begin inline asm
	prefetch.local.L2 [%rd473];
	// end inline asm
	mov.b16 	%rs391, 39;
	st.local.u8 	[%rd1+327], %rs391;
	add.s64 	%rd474, %rd117, 327;
	// begin inline asm
	prefetch.local.L2 [%rd474];
	// end inline asm
	mov.b16 	%rs392, 40;
	st.local.u8 	[%rd1+328], %rs392;
	add.s64 	%rd475, %rd117, 328;
	// begin inline asm
	prefetch.local.L2 [%rd475];
	// end inline asm
	mov.b16 	%rs393, 41;
	st.local.u8 	[%rd1+329], %rs393;
	add.s64 	%rd476, %rd117, 329;
	// begin inline asm
	prefetch.local.L2 [%rd476];
	// end inline asm
	mov.b16 	%rs394, 42;
	st.local.u8 	[%rd1+330], %rs394;
	add.s64 	%rd477, %rd117, 330;
	// begin inline asm
	prefetch.local.L2 [%rd477];
	// end inline asm
	mov.b16 	%rs395, 43;
	st.local.u8 	[%rd1+331], %rs395;
	add.s64 	%rd478, %rd117, 331;
	// begin inline asm
	prefetch.local.L2 [%rd478];
	// end inline asm
	mov.b16 	%rs396, 44;
	st.local.u8 	[%rd1+332], %rs396;
	add.s64 	%rd479, %rd117, 332;
	// begin inline asm
	prefetch.local.L2 [%rd479];
	// end inline asm
	mov.b16 	%rs397, 45;
	st.local.u8 	[%rd1+333], %rs397;
	add.s64 	%rd480, %rd117, 333;
	// begin inline asm
	prefetch.local.L2 [%rd480];
	// end inline asm
	mov.b16 	%rs398, 46;
	st.local.u8 	[%rd1+334], %rs398;
	add.s64 	%rd481, %rd117, 334;
	// begin inline asm
	prefetch.local.L2 [%rd481];
	// end inline asm
	mov.b16 	%rs399, 47;
	st.local.u8 	[%rd1+335], %rs399;
	add.s64 	%rd482, %rd117, 335;
	// begin inline asm
	prefetch.local.L2 [%rd482];
	// end inline asm
	mov.b16 	%rs400, 48;
	st.local.u8 	[%rd1+336], %rs400;
	add.s64 	%rd483, %rd117, 336;
	// begin inline asm
	prefetch.local.L2 [%rd483];
	// end inline asm
	mov.b16 	%rs401, 49;
	st.local.u8 	[%rd1+337], %rs401;
	add.s64 	%rd484, %rd117, 337;
	// begin inline asm
	prefetch.local.L2 [%rd484];
	// end inline asm
	mov.b16 	%rs402, 50;
	st.local.u8 	[%rd1+338], %rs402;
	add.s64 	%rd485, %rd117, 338;
	// begin inline asm
	prefetch.local.L2 [%rd485];
	// end inline asm
	mov.b16 	%rs403, 51;
	st.local.u8 	[%rd1+339], %rs403;
	add.s64 	%rd486, %rd117, 339;
	// begin inline asm
	prefetch.local.L2 [%rd486];
	// end inline asm
	mov.b16 	%rs404, 52;
	st.local.u8 	[%rd1+340], %rs404;
	add.s64 	%rd487, %rd117, 340;
	// begin inline asm
	prefetch.local.L2 [%rd487];
	// end inline asm
	mov.b16 	%rs405, 53;
	st.local.u8 	[%rd1+341], %rs405;
	add.s64 	%rd488, %rd117, 341;
	// begin inline asm
	prefetch.local.L2 [%rd488];
	// end inline asm
	mov.b16 	%rs406, 54;
	st.local.u8 	[%rd1+342], %rs406;
	add.s64 	%rd489, %rd117, 342;
	// begin inline asm
	prefetch.local.L2 [%rd489];
	// end inline asm
	mov.b16 	%rs407, 55;
	st.local.u8 	[%rd1+343], %rs407;
	add.s64 	%rd490, %rd117, 343;
	// begin inline asm
	prefetch.local.L2 [%rd490];
	// end inline asm
	mov.b16 	%rs408, 56;
	st.local.u8 	[%rd1+344], %rs408;
	add.s64 	%rd491, %rd117, 344;
	// begin inline asm
	prefetch.local.L2 [%rd491];
	// end inline asm
	mov.b16 	%rs409, 57;
	st.local.u8 	[%rd1+345], %rs409;
	add.s64 	%rd492, %rd117, 345;
	// begin inline asm
	prefetch.local.L2 [%rd492];
	// end inline asm
	mov.b16 	%rs410, 58;
	st.local.u8 	[%rd1+346], %rs410;
	add.s64 	%rd493, %rd117, 346;
	// begin inline asm
	prefetch.local.L2 [%rd493];
	// end inline asm
	mov.b16 	%rs411, 59;
	st.local.u8 	[%rd1+347], %rs411;
	add.s64 	%rd494, %rd117, 347;
	// begin inline asm
	prefetch.local.L2 [%rd494];
	// end inline asm
	mov.b16 	%rs412, 60;
	st.local.u8 	[%rd1+348], %rs412;
	add.s64 	%rd495, %rd117, 348;
	// begin inline asm
	prefetch.local.L2 [%rd495];
	// end inline asm
	mov.b16 	%rs413, 61;
	st.local.u8 	[%rd1+349], %rs413;
	add.s64 	%rd496, %rd117, 349;
	// begin inline asm
	prefetch.local.L2 [%rd496];
	// end inline asm
	mov.b16 	%rs414, 62;
	st.local.u8 	[%rd1+350], %rs414;
	add.s64 	%rd497, %rd117, 350;
	// begin inline asm
	prefetch.local.L2 [%rd497];
	// end inline asm
	mov.b16 	%rs415, 63;
	st.local.u8 	[%rd1+351], %rs415;
	add.s64 	%rd498, %rd117, 351;
	// begin inline asm
	prefetch.local.L2 [%rd498];
	// end inline asm
	mov.b16 	%rs416, 64;
	st.local.u8 	[%rd1+352], %rs416;
	add.s64 	%rd499, %rd117, 352;
	// begin inline asm
	prefetch.local.L2 [%rd499];
	// end inline asm
	mov.b16 	%rs417, 65;
	st.local.u8 	[%rd1+353], %rs417;
	add.s64 	%rd500, %rd117, 353;
	// begin inline asm
	prefetch.local.L2 [%rd500];
	// end inline asm
	mov.b16 	%rs418, 66;
	st.local.u8 	[%rd1+354], %rs418;
	add.s64 	%rd501, %rd117, 354;
	// begin inline asm
	prefetch.local.L2 [%rd501];
	// end inline asm
	mov.b16 	%rs419, 67;
	st.local.u8 	[%rd1+355], %rs419;
	add.s64 	%rd502, %rd117, 355;
	// begin inline asm
	prefetch.local.L2 [%rd502];
	// end inline asm
	mov.b16 	%rs420, 68;
	st.local.u8 	[%rd1+356], %rs420;
	add.s64 	%rd503, %rd117, 356;
	// begin inline asm
	prefetch.local.L2 [%rd503];
	// end inline asm
	mov.b16 	%rs421, 69;
	st.local.u8 	[%rd1+357], %rs421;
	add.s64 	%rd504, %rd117, 357;
	// begin inline asm
	prefetch.local.L2 [%rd504];
	// end inline asm
	mov.b16 	%rs422, 70;
	st.local.u8 	[%rd1+358], %rs422;
	add.s64 	%rd505, %rd117, 358;
	// begin inline asm
	prefetch.local.L2 [%rd505];
	// end inline asm
	mov.b16 	%rs423, 71;
	st.local.u8 	[%rd1+359], %rs423;
	add.s64 	%rd506, %rd117, 359;
	// begin inline asm
	prefetch.local.L2 [%rd506];
	// end inline asm
	mov.b16 	%rs424, 72;
	st.local.u8 	[%rd1+360], %rs424;
	add.s64 	%rd507, %rd117, 360;
	// begin inline asm
	prefetch.local.L2 [%rd507];
	// end inline asm
	mov.b16 	%rs425, 73;
	st.local.u8 	[%rd1+361], %rs425;
	add.s64 	%rd508, %rd117, 361;
	// begin inline asm
	prefetch.local.L2 [%rd508];
	// end inline asm
	mov.b16 	%rs426, 74;
	st.local.u8 	[%rd1+362], %rs426;
	add.s64 	%rd509, %rd117, 362;
	// begin inline asm
	prefetch.local.L2 [%rd509];
	// end inline asm
	mov.b16 	%rs427, 75;
	st.local.u8 	[%rd1+363], %rs427;
	add.s64 	%rd510, %rd117, 363;
	// begin inline asm
	prefetch.local.L2 [%rd510];
	// end inline asm
	mov.b16 	%rs428, 76;
	st.local.u8 	[%rd1+364], %rs428;
	add.s64 	%rd511, %rd117, 364;
	// begin inline asm
	prefetch.local.L2 [%rd511];
	// end inline asm
	mov.b16 	%rs429, 77;
	st.local.u8 	[%rd1+365], %rs429;
	add.s64 	%rd512, %rd117, 365;
	// begin inline asm
	prefetch.local.L2 [%rd512];
	// end inline asm
	mov.b16 	%rs430, 78;
	st.local.u8 	[%rd1+366], %rs430;
	add.s64 	%rd513, %rd117, 366;
	// begin inline asm
	prefetch.local.L2 [%rd513];
	// end inline asm
	mov.b16 	%rs431, 79;
	st.local.u8 	[%rd1+367], %rs431;
	add.s64 	%rd514, %rd117, 367;
	// begin inline asm
	prefetch.local.L2 [%rd514];
	// end inline asm
	mov.b16 	%rs432, 80;
	st.local.u8 	[%rd1+368], %rs432;
	add.s64 	%rd515, %rd117, 368;
	// begin inline asm
	prefetch.local.L2 [%rd515];
	// end inline asm
	mov.b16 	%rs433, 81;
	st.local.u8 	[%rd1+369], %rs433;
	add.s64 	%rd516, %rd117, 369;
	// begin inline asm
	prefetch.local.L2 [%rd516];
	// end inline asm
	mov.b16 	%rs434, 82;
	st.local.u8 	[%rd1+370], %rs434;
	add.s64 	%rd517, %rd117, 370;
	// begin inline asm
	prefetch.local.L2 [%rd517];
	// end inline asm
	mov.b16 	%rs435, 83;
	st.local.u8 	[%rd1+371], %rs435;
	add.s64 	%rd518, %rd117, 371;
	// begin inline asm
	prefetch.local.L2 [%rd518];
	// end inline asm
	mov.b16 	%rs436, 84;
	st.local.u8 	[%rd1+372], %rs436;
	add.s64 	%rd519, %rd117, 372;
	// begin inline asm
	prefetch.local.L2 [%rd519];
	// end inline asm
	mov.b16 	%rs437, 85;
	st.local.u8 	[%rd1+373], %rs437;
	add.s64 	%rd520, %rd117, 373;
	// begin inline asm
	prefetch.local.L2 [%rd520];
	// end inline asm
	mov.b16 	%rs438, 86;
	st.local.u8 	[%rd1+374], %rs438;
	add.s64 	%rd521, %rd117, 374;
	// begin inline asm
	prefetch.local.L2 [%rd521];
	// end inline asm
	mov.b16 	%rs439, 87;
	st.local.u8 	[%rd1+375], %rs439;
	add.s64 	%rd522, %rd117, 375;
	// begin inline asm
	prefetch.local.L2 [%rd522];
	// end inline asm
	mov.b16 	%rs440, 88;
	st.local.u8 	[%rd1+376], %rs440;
	add.s64 	%rd523, %rd117, 376;
	// begin inline asm
	prefetch.local.L2 [%rd523];
	// end inline asm
	mov.b16 	%rs441, 89;
	st.local.u8 	[%rd1+377], %rs441;
	add.s64 	%rd524, %rd117, 377;
	// begin inline asm
	prefetch.local.L2 [%rd524];
	// end inline asm
	mov.b16 	%rs442, 90;
	st.local.u8 	[%rd1+378], %rs442;
	add.s64 	%rd525, %rd117, 378;
	// begin inline asm
	prefetch.local.L2 [%rd525];
	// end inline asm
	mov.b16 	%rs443, 91;
	st.local.u8 	[%rd1+379], %rs443;
	add.s64 	%rd526, %rd117, 379;
	// begin inline asm
	prefetch.local.L2 [%rd526];
	// end inline asm
	mov.b16 	%rs444, 92;
	st.local.u8 	[%rd1+380], %rs444;
	add.s64 	%rd527, %rd117, 380;
	// begin inline asm
	prefetch.local.L2 [%rd527];
	// end inline asm
	mov.b16 	%rs445, 93;
	st.local.u8 	[%rd1+381], %rs445;
	add.s64 	%rd528, %rd117, 381;
	// begin inline asm
	prefetch.local.L2 [%rd528];
	// end inline asm
	mov.b16 	%rs446, 94;
	st.local.u8 	[%rd1+382], %rs446;
	add.s64 	%rd529, %rd117, 382;
	// begin inline asm
	prefetch.local.L2 [%rd529];
	// end inline asm
	mov.b16 	%rs447, 95;
	st.local.u8 	[%rd1+383], %rs447;
	add.s64 	%rd530, %rd117, 383;
	// begin inline asm
	prefetch.local.L2 [%rd530];
	// end inline asm
	mov.b16 	%rs448, 96;
	st.local.u8 	[%rd1+384], %rs448;
	add.s64 	%rd531, %rd117, 384;
	// begin inline asm
	prefetch.local.L2 [%rd531];
	// end inline asm
	mov.b16 	%rs449, 97;
	st.local.u8 	[%rd1+385], %rs449;
	add.s64 	%rd532, %rd117, 385;
	// begin inline asm
	prefetch.local.L2 [%rd532];
	// end inline asm
	mov.b16 	%rs450, 98;
	st.local.u8 	[%rd1+386], %rs450;
	add.s64 	%rd533, %rd117, 386;
	// begin inline asm
	prefetch.local.L2 [%rd533];
	// end inline asm
	mov.b16 	%rs451, 99;
	st.local.u8 	[%rd1+387], %rs451;
	add.s64 	%rd534, %rd117, 387;
	// begin inline asm
	prefetch.local.L2 [%rd534];
	// end inline asm
	mov.b16 	%rs452, 100;
	st.local.u8 	[%rd1+388], %rs452;
	add.s64 	%rd535, %rd117, 388;
	// begin inline asm
	prefetch.local.L2 [%rd535];
	// end inline asm
	mov.b16 	%rs453, 101;
	st.local.u8 	[%rd1+389], %rs453;
	add.s64 	%rd536, %rd117, 389;
	// begin inline asm
	prefetch.local.L2 [%rd536];
	// end inline asm
	mov.b16 	%rs454, 102;
	st.local.u8 	[%rd1+390], %rs454;
	add.s64 	%rd537, %rd117, 390;
	// begin inline asm
	prefetch.local.L2 [%rd537];
	// end inline asm
	mov.b16 	%rs455, 103;
	st.local.u8 	[%rd1+391], %rs455;
	add.s64 	%rd538, %rd117, 391;
	// begin inline asm
	prefetch.local.L2 [%rd538];
	// end inline asm
	mov.b16 	%rs456, 104;
	st.local.u8 	[%rd1+392], %rs456;
	add.s64 	%rd539, %rd117, 392;
	// begin inline asm
	prefetch.local.L2 [%rd539];
	// end inline asm
	mov.b16 	%rs457, 105;
	st.local.u8 	[%rd1+393], %rs457;
	add.s64 	%rd540, %rd117, 393;
	// begin inline asm
	prefetch.local.L2 [%rd540];
	// end inline asm
	mov.b16 	%rs458, 106;
	st.local.u8 	[%rd1+394], %rs458;
	add.s64 	%rd541, %rd117, 394;
	// begin inline asm
	prefetch.local.L2 [%rd541];
	// end inline asm
	mov.b16 	%rs459, 107;
	st.local.u8 	[%rd1+395], %rs459;
	add.s64 	%rd542, %rd117, 395;
	// begin inline asm
	prefetch.local.L2 [%rd542];
	// end inline asm
	mov.b16 	%rs460, 108;
	st.local.u8 	[%rd1+396], %rs460;
	add.s64 	%rd543, %rd117, 396;
	// begin inline asm
	prefetch.local.L2 [%rd543];
	// end inline asm
	mov.b16 	%rs461, 109;
	st.local.u8 	[%rd1+397], %rs461;
	add.s64 	%rd544, %rd117, 397;
	// begin inline asm
	prefetch.local.L2 [%rd544];
	// end inline asm
	mov.b16 	%rs462, 110;
	st.local.u8 	[%rd1+398], %rs462;
	add.s64 	%rd545, %rd117, 398;
	// begin inline asm
	prefetch.local.L2 [%rd545];
	// end inline asm
	mov.b16 	%rs463, 111;
	st.local.u8 	[%rd1+399], %rs463;
	add.s64 	%rd546, %rd117, 399;
	// begin inline asm
	prefetch.local.L2 [%rd546];
	// end inline asm
	mov.b16 	%rs464, 112;
	st.local.u8 	[%rd1+400], %rs464;
	add.s64 	%rd547, %rd117, 400;
	// begin inline asm
	prefetch.local.L2 [%rd547];
	// end inline asm
	mov.b16 	%rs465, 113;
	st.local.u8 	[%rd1+401], %rs465;
	add.s64 	%rd548, %rd117, 401;
	// begin inline asm
	prefetch.local.L2 [%rd548];
	// end inline asm
	mov.b16 	%rs466, 114;
	st.local.u8 	[%rd1+402], %rs466;
	add.s64 	%rd549, %rd117, 402;
	// begin inline asm
	prefetch.local.L2 [%rd549];
	// end inline asm
	mov.b16 	%rs467, 115;
	st.local.u8 	[%rd1+403], %rs467;
	add.s64 	%rd550, %rd117, 403;
	// begin inline asm
	prefetch.local.L2 [%rd550];
	// end inline asm
	mov.b16 	%rs468, 116;
	st.local.u8 	[%rd1+404], %rs468;
	add.s64 	%rd551, %rd117, 404;
	// begin inline asm
	prefetch.local.L2 [%rd551];
	// end inline asm
	mov.b16 	%rs469, 117;
	st.local.u8 	[%rd1+405], %rs469;
	add.s64 	%rd552, %rd117, 405;
	// begin inline asm
	prefetch.local.L2 [%rd552];
	// end inline asm
	mov.b16 	%rs470, 118;
	st.local.u8 	[%rd1+406], %rs470;
	add.s64 	%rd553, %rd117, 406;
	// begin inline asm
	prefetch.local.L2 [%rd553];
	// end inline asm
	mov.b16 	%rs471, 119;
	st.local.u8 	[%rd1+407], %rs471;
	add.s64 	%rd554, %rd117, 407;
	// begin inline asm
	prefetch.local.L2 [%rd554];
	// end inline asm
	mov.b16 	%rs472, 120;
	st.local.u8 	[%rd1+408], %rs472;
	add.s64 	%rd555, %rd117, 408;
	// begin inline asm
	prefetch.local.L2 [%rd555];
	// end inline asm
	mov.b16 	%rs473, 121;
	st.local.u8 	[%rd1+409], %rs473;
	add.s64 	%rd556, %rd117, 409;
	// begin inline asm
	prefetch.local.L2 [%rd556];
	// end inline asm
	mov.b16 	%rs474, 122;
	st.local.u8 	[%rd1+410], %rs474;
	add.s64 	%rd557, %rd117, 410;
	// begin inline asm
	prefetch.local.L2 [%rd557];
	// end inline asm
	mov.b16 	%rs475, 123;
	st.local.u8 	[%rd1+411], %rs475;
	add.s64 	%rd558, %rd117, 411;
	// begin inline asm
	prefetch.local.L2 [%rd558];
	// end inline asm
	mov.b16 	%rs476, 124;
	st.local.u8 	[%rd1+412], %rs476;
	add.s64 	%rd559, %rd117, 412;
	// begin inline asm
	prefetch.local.L2 [%rd559];
	// end inline asm
	mov.b16 	%rs477, 125;
	st.local.u8 	[%rd1+413], %rs477;
	add.s64 	%rd560, %rd117, 413;
	// begin inline asm
	prefetch.local.L2 [%rd560];
	// end inline asm
	mov.b16 	%rs478, 126;
	st.local.u8 	[%rd1+414], %rs478;
	add.s64 	%rd561, %rd117, 414;
	// begin inline asm
	prefetch.local.L2 [%rd561];
	// end inline asm
	mov.b16 	%rs479, 127;
	st.local.u8 	[%rd1+415], %rs479;
	add.s64 	%rd562, %rd117, 415;
	// begin inline asm
	prefetch.local.L2 [%rd562];
	// end inline asm
	mov.b16 	%rs480, 128;
	st.local.u8 	[%rd1+416], %rs480;
	add.s64 	%rd563, %rd117, 416;
	// begin inline asm
	prefetch.local.L2 [%rd563];
	// end inline asm
	mov.b16 	%rs481, 129;
	st.local.u8 	[%rd1+417], %rs481;
	add.s64 	%rd564, %rd117, 417;
	// begin inline asm
	prefetch.local.L2 [%rd564];
	// end inline asm
	mov.b16 	%rs482, 130;
	st.local.u8 	[%rd1+418], %rs482;
	add.s64 	%rd565, %rd117, 418;
	// begin inline asm
	prefetch.local.L2 [%rd565];
	// end inline asm
	mov.b16 	%rs483, 131;
	st.local.u8 	[%rd1+419], %rs483;
	add.s64 	%rd566, %rd117, 419;
	// begin inline asm
	prefetch.local.L2 [%rd566];
	// end inline asm
	mov.b16 	%rs484, 132;
	st.local.u8 	[%rd1+420], %rs484;
	add.s64 	%rd567, %rd117, 420;
	// begin inline asm
	prefetch.local.L2 [%rd567];
	// end inline asm
	mov.b16 	%rs485, 133;
	st.local.u8 	[%rd1+421], %rs485;
	add.s64 	%rd568, %rd117, 421;
	// begin inline asm
	prefetch.local.L2 [%rd568];
	// end inline asm
	mov.b16 	%rs486, 134;
	st.local.u8 	[%rd1+422], %rs486;
	add.s64 	%rd569, %rd117, 422;
	// begin inline asm
	prefetch.local.L2 [%rd569];
	// end inline asm
	mov.b16 	%rs487, 135;
	st.local.u8 	[%rd1+423], %rs487;
	add.s64 	%rd570, %rd117, 423;
	// begin inline asm
	prefetch.local.L2 [%rd570];
	// end inline asm
	mov.b16 	%rs488, 136;
	st.local.u8 	[%rd1+424], %rs488;
	add.s64 	%rd571, %rd117, 424;
	// begin inline asm
	prefetch.local.L2 [%rd571];
	// end inline asm
	mov.b16 	%rs489, 137;
	st.local.u8 	[%rd1+425], %rs489;
	add.s64 	%rd572, %rd117, 425;
	// begin inline asm
	prefetch.local.L2 [%rd572];
	// end inline asm
	mov.b16 	%rs490, 138;
	st.local.u8 	[%rd1+426], %rs490;
	add.s64 	%rd573, %rd117, 426;
	// begin inline asm
	prefetch.local.L2 [%rd573];
	// end inline asm
	mov.b16 	%rs491, 139;
	st.local.u8 	[%rd1+427], %rs491;
	add.s64 	%rd574, %rd117, 427;
	// begin inline asm
	prefetch.local.L2 [%rd574];
	// end inline asm
	mov.b16 	%rs492, 140;
	st.local.u8 	[%rd1+428], %rs492;
	add.s64 	%rd575, %rd117, 428;
	// begin inline asm
	prefetch.local.L2 [%rd575];
	// end inline asm
	mov.b16 	%rs493, 141;
	st.local.u8 	[%rd1+429], %rs493;
	add.s64 	%rd576, %rd117, 429;
	// begin inline asm
	prefetch.local.L2 [%rd576];
	// end inline asm
	mov.b16 	%rs494, 142;
	st.local.u8 	[%rd1+430], %rs494;
	add.s64 	%rd577, %rd117, 430;
	// begin inline asm
	prefetch.local.L2 [%rd577];
	// end inline asm
	mov.b16 	%rs495, 143;
	st.local.u8 	[%rd1+431], %rs495;
	add.s64 	%rd578, %rd117, 431;
	// begin inline asm
	prefetch.local.L2 [%rd578];
	// end inline asm
	mov.b16 	%rs496, 144;
	st.local.u8 	[%rd1+432], %rs496;
	add.s64 	%rd579, %rd117, 432;
	// begin inline asm
	prefetch.local.L2 [%rd579];
	// end inline asm
	mov.b16 	%rs497, 145;
	st.local.u8 	[%rd1+433], %rs497;
	add.s64 	%rd580, %rd117, 433;
	// begin inline asm
	prefetch.local.L2 [%rd580];
	// end inline asm
	mov.b16 	%rs498, 146;
	st.local.u8 	[%rd1+434], %rs498;
	add.s64 	%rd581, %rd117, 434;
	// begin inline asm
	prefetch.local.L2 [%rd581];
	// end inline asm
	mov.b16 	%rs499, 147;
	st.local.u8 	[%rd1+435], %rs499;
	add.s64 	%rd582, %rd117, 435;
	// begin inline asm
	prefetch.local.L2 [%rd582];
	// end inline asm
	mov.b16 	%rs500, 148;
	st.local.u8 	[%rd1+436], %rs500;
	add.s64 	%rd583, %rd117, 436;
	// begin inline asm
	prefetch.local.L2 [%rd583];
	// end inline asm
	mov.b16 	%rs501, 149;
	st.local.u8 	[%rd1+437], %rs501;
	add.s64 	%rd584, %rd117, 437;
	// begin inline asm
	prefetch.local.L2 [%rd584];
	// end inline asm
	mov.b16 	%rs502, 150;
	st.local.u8 	[%rd1+438], %rs502;
	add.s64 	%rd585, %rd117, 438;
	// begin inline asm
	prefetch.local.L2 [%rd585];
	// end inline asm
	mov.b16 	%rs503, 151;
	st.local.u8 	[%rd1+439], %rs503;
	add.s64 	%rd586, %rd117, 439;
	// begin inline asm
	prefetch.local.L2 [%rd586];
	// end inline asm
	mov.b16 	%rs504, 152;
	st.local.u8 	[%rd1+440], %rs504;
	add.s64 	%rd587, %rd117, 440;
	// begin inline asm
	prefetch.local.L2 [%rd587];
	// end inline asm
	mov.b16 	%rs505, 153;
	st.local.u8 	[%rd1+441], %rs505;
	add.s64 	%rd588, %rd117, 441;
	// begin inline asm
	prefetch.local.L2 [%rd588];
	// end inline asm
	mov.b16 	%rs506, 154;
	st.local.u8 	[%rd1+442], %rs506;
	add.s64 	%rd589, %rd117, 442;
	// begin inline asm
	prefetch.local.L2 [%rd589];
	// end inline asm
	mov.b16 	%rs507, 155;
	st.local.u8 	[%rd1+443], %rs507;
	add.s64 	%rd590, %rd117, 443;
	// begin inline asm
	prefetch.local.L2 [%rd590];
	// end inline asm
	mov.b16 	%rs508, 156;
	st.local.u8 	[%rd1+444], %rs508;
	add.s64 	%rd591, %rd117, 444;
	// begin inline asm
	prefetch.local.L2 [%rd591];
	// end inline asm
	mov.b16 	%rs509, 157;
	st.local.u8 	[%rd1+445], %rs509;
	add.s64 	%rd592, %rd117, 445;
	// begin inline asm
	prefetch.local.L2 [%rd592];
	// end inline asm
	mov.b16 	%rs510, 158;
	st.local.u8 	[%rd1+446], %rs510;
	add.s64 	%rd593, %rd117, 446;
	// begin inline asm
	prefetch.local.L2 [%rd593];
	// end inline asm
	mov.b16 	%rs511, 159;
	st.local.u8 	[%rd1+447], %rs511;
	add.s64 	%rd594, %rd117, 447;
	// begin inline asm
	prefetch.local.L2 [%rd594];
	// end inline asm
	mov.b16 	%rs512, 160;
	st.local.u8 	[%rd1+448], %rs512;
	add.s64 	%rd595, %rd117, 448;
	// begin inline asm
	prefetch.local.L2 [%rd595];
	// end inline asm
	mov.b16 	%rs513, 161;
	st.local.u8 	[%rd1+449], %rs513;
	add.s64 	%rd596, %rd117, 449;
	// begin inline asm
	prefetch.local.L2 [%rd596];
	// end inline asm
	mov.b16 	%rs514, 162;
	st.local.u8 	[%rd1+450], %rs514;
	add.s64 	%rd597, %rd117, 450;
	// begin inline asm
	prefetch.local.L2 [%rd597];
	// end inline asm
	mov.b16 	%rs515, 163;
	st.local.u8 	[%rd1+451], %rs515;
	add.s64 	%rd598, %rd117, 451;
	// begin inline asm
	prefetch.local.L2 [%rd598];
	// end inline asm
	mov.b16 	%rs516, 164;
	st.local.u8 	[%rd1+452], %rs516;
	add.s64 	%rd599, %rd117, 452;
	// begin inline asm
	prefetch.local.L2 [%rd599];
	// end inline asm
	mov.b16 	%rs517, 165;
	st.local.u8 	[%rd1+453], %rs517;
	add.s64 	%rd600, %rd117, 453;
	// begin inline asm
	prefetch.local.L2 [%rd600];
	// end inline asm
	mov.b16 	%rs518, 166;
	st.local.u8 	[%rd1+454], %rs518;
	add.s64 	%rd601, %rd117, 454;
	// begin inline asm
	prefetch.local.L2 [%rd601];
	// end inline asm
	mov.b16 	%rs519, 167;
	st.local.u8 	[%rd1+455], %rs519;
	add.s64 	%rd602, %rd117, 455;
	// begin inline asm
	prefetch.local.L2 [%rd602];
	// end inline asm
	mov.b16 	%rs520, 168;
	st.local.u8 	[%rd1+456], %rs520;
	add.s64 	%rd603, %rd117, 456;
	// begin inline asm
	prefetch.local.L2 [%rd603];
	// end inline asm
	mov.b16 	%rs521, 169;
	st.local.u8 	[%rd1+457], %rs521;
	add.s64 	%rd604, %rd117, 457;
	// begin inline asm
	prefetch.local.L2 [%rd604];
	// end inline asm
	mov.b16 	%rs522, 170;
	st.local.u8 	[%rd1+458], %rs522;
	add.s64 	%rd605, %rd117, 458;
	// begin inline asm
	prefetch.local.L2 [%rd605];
	// end inline asm
	mov.b16 	%rs523, 171;
	st.local.u8 	[%rd1+459], %rs523;
	add.s64 	%rd606, %rd117, 459;
	// begin inline asm
	prefetch.local.L2 [%rd606];
	// end inline asm
	mov.b16 	%rs524, 172;
	st.local.u8 	[%rd1+460], %rs524;
	add.s64 	%rd607, %rd117, 460;
	// begin inline asm
	prefetch.local.L2 [%rd607];
	// end inline asm
	mov.b16 	%rs525, 173;
	st.local.u8 	[%rd1+461], %rs525;
	add.s64 	%rd608, %rd117, 461;
	// begin inline asm
	prefetch.local.L2 [%rd608];
	// end inline asm
	mov.b16 	%rs526, 174;
	st.local.u8 	[%rd1+462], %rs526;
	add.s64 	%rd609, %rd117, 462;
	// begin inline asm
	prefetch.local.L2 [%rd609];
	// end inline asm
	mov.b16 	%rs527, 175;
	st.local.u8 	[%rd1+463], %rs527;
	add.s64 	%rd610, %rd117, 463;
	// begin inline asm
	prefetch.local.L2 [%rd610];
	// end inline asm
	mov.b16 	%rs528, 176;
	st.local.u8 	[%rd1+464], %rs528;
	add.s64 	%rd611, %rd117, 464;
	// begin inline asm
	prefetch.local.L2 [%rd611];
	// end inline asm
	mov.b16 	%rs529, 177;
	st.local.u8 	[%rd1+465], %rs529;
	add.s64 	%rd612, %rd117, 465;
	// begin inline asm
	prefetch.local.L2 [%rd612];
	// end inline asm
	mov.b16 	%rs530, 178;
	st.local.u8 	[%rd1+466], %rs530;
	add.s64 	%rd613, %rd117, 466;
	// begin inline asm
	prefetch.local.L2 [%rd613];
	// end inline asm
	mov.b16 	%rs531, 179;
	st.local.u8 	[%rd1+467], %rs531;
	add.s64 	%rd614, %rd117, 467;
	// begin inline asm
	prefetch.local.L2 [%rd614];
	// end inline asm
	mov.b16 	%rs532, 180;
	st.local.u8 	[%rd1+468], %rs532;
	add.s64 	%rd615, %rd117, 468;
	// begin inline asm
	prefetch.local.L2 [%rd615];
	// end inline asm
	mov.b16 	%rs533, 181;
	st.local.u8 	[%rd1+469], %rs533;
	add.s64 	%rd616, %rd117, 469;
	// begin inline asm
	prefetch.local.L2 [%rd616];
	// end inline asm
	mov.b16 	%rs534, 182;
	st.local.u8 	[%rd1+470], %rs534;
	add.s64 	%rd617, %rd117, 470;
	// begin inline asm
	prefetch.local.L2 [%rd617];
	// end inline asm
	mov.b16 	%rs535, 183;
	st.local.u8 	[%rd1+471], %rs535;
	add.s64 	%rd618, %rd117, 471;
	// begin inline asm
	prefetch.local.L2 [%rd618];
	// end inline asm
	mov.b16 	%rs536, 184;
	st.local.u8 	[%rd1+472], %rs536;
	add.s64 	%rd619, %rd117, 472;
	// begin inline asm
	prefetch.local.L2 [%rd619];
	// end inline asm
	mov.b16 	%rs537, 185;
	st.local.u8 	[%rd1+473], %rs537;
	add.s64 	%rd620, %rd117, 473;
	// begin inline asm
	prefetch.local.L2 [%rd620];
	// end inline asm
	mov.b16 	%rs538, 186;
	st.local.u8 	[%rd1+474], %rs538;
	add.s64 	%rd621, %rd117, 474;
	// begin inline asm
	prefetch.local.L2 [%rd621];
	// end inline asm
	mov.b16 	%rs539, 187;
	st.local.u8 	[%rd1+475], %rs539;
	add.s64 	%rd622, %rd117, 475;
	// begin inline asm
	prefetch.local.L2 [%rd622];
	// end inline asm
	mov.b16 	%rs540, 188;
	st.local.u8 	[%rd1+476], %rs540;
	add.s64 	%rd623, %rd117, 476;
	// begin inline asm
	prefetch.local.L2 [%rd623];
	// end inline asm
	mov.b16 	%rs541, 189;
	st.local.u8 	[%rd1+477], %rs541;
	add.s64 	%rd624, %rd117, 477;
	// begin inline asm
	prefetch.local.L2 [%rd624];
	// end inline asm
	mov.b16 	%rs542, 190;
	st.local.u8 	[%rd1+478], %rs542;
	add.s64 	%rd625, %rd117, 478;
	// begin inline asm
	prefetch.local.L2 [%rd625];
	// end inline asm
	mov.b16 	%rs543, 191;
	st.local.u8 	[%rd1+479], %rs543;
	add.s64 	%rd626, %rd117, 479;
	// begin inline asm
	prefetch.local.L2 [%rd626];
	// end inline asm
	mov.b16 	%rs544, 192;
	st.local.u8 	[%rd1+480], %rs544;
	add.s64 	%rd627, %rd117, 480;
	// begin inline asm
	prefetch.local.L2 [%rd627];
	// end inline asm
	mov.b16 	%rs545, 193;
	st.local.u8 	[%rd1+481], %rs545;
	add.s64 	%rd628, %rd117, 481;
	// begin inline asm
	prefetch.local.L2 [%rd628];
	// end inline asm
	mov.b16 	%rs546, 194;
	st.local.u8 	[%rd1+482], %rs546;
	add.s64 	%rd629, %rd117, 482;
	// begin inline asm
	prefetch.local.L2 [%rd629];
	// end inline asm
	mov.b16 	%rs547, 195;
	st.local.u8 	[%rd1+483], %rs547;
	add.s64 	%rd630, %rd117, 483;
	// begin inline asm
	prefetch.local.L2 [%rd630];
	// end inline asm
	mov.b16 	%rs548, 196;
	st.local.u8 	[%rd1+484], %rs548;
	add.s64 	%rd631, %rd117, 484;
	// begin inline asm
	prefetch.local.L2 [%rd631];
	// end inline asm
	mov.b16 	%rs549, 197;
	st.local.u8 	[%rd1+485], %rs549;
	add.s64 	%rd632, %rd117, 485;
	// begin inline asm
	prefetch.local.L2 [%rd632];
	// end inline asm
	mov.b16 	%rs550, 198;
	st.local.u8 	[%rd1+486], %rs550;
	add.s64 	%rd633, %rd117, 486;
	// begin inline asm
	prefetch.local.L2 [%rd633];
	// end inline asm
	mov.b16 	%rs551, 199;
	st.local.u8 	[%rd1+487], %rs551;
	add.s64 	%rd634, %rd117, 487;
	// begin inline asm
	prefetch.local.L2 [%rd634];
	// end inline asm
	mov.b16 	%rs552, 200;
	st.local.u8 	[%rd1+488], %rs552;
	add.s64 	%rd635, %rd117, 488;
	// begin inline asm
	prefetch.local.L2 [%rd635];
	// end inline asm
	mov.b16 	%rs553, 201;
	st.local.u8 	[%rd1+489], %rs553;
	add.s64 	%rd636, %rd117, 489;
	// begin inline asm
	prefetch.local.L2 [%rd636];
	// end inline asm
	mov.b16 	%rs554, 202;
	st.local.u8 	[%rd1+490], %rs554;
	add.s64 	%rd637, %rd117, 490;
	// begin inline asm
	prefetch.local.L2 [%rd637];
	// end inline asm
	mov.b16 	%rs555, 203;
	st.local.u8 	[%rd1+491], %rs555;
	add.s64 	%rd638, %rd117, 491;
	// begin inline asm
	prefetch.local.L2 [%rd638];
	// end inline asm
	mov.b16 	%rs556, 204;
	st.local.u8 	[%rd1+492], %rs556;
	add.s64 	%rd639, %rd117, 492;
	// begin inline asm
	prefetch.local.L2 [%rd639];
	// end inline asm
	mov.b16 	%rs557, 205;
	st.local.u8 	[%rd1+493], %rs557;
	add.s64 	%rd640, %rd117, 493;
	// begin inline asm
	prefetch.local.L2 [%rd640];
	// end inline asm
	mov.b16 	%rs558, 206;
	st.local.u8 	[%rd1+494], %rs558;
	add.s64 	%rd641, %rd117, 494;
	// begin inline asm
	prefetch.local.L2 [%rd641];
	// end inline asm
	mov.b16 	%rs559, 207;
	st.local.u8 	[%rd1+495], %rs559;
	add.s64 	%rd642, %rd117, 495;
	// begin inline asm
	prefetch.local.L2 [%rd642];
	// end inline asm
	mov.b16 	%rs560, 208;
	st.local.u8 	[%rd1+496], %rs560;
	add.s64 	%rd643, %rd117, 496;
	// begin inline asm
	prefetch.local.L2 [%rd643];
	// end inline asm
	mov.b16 	%rs561, 209;
	st.local.u8 	[%rd1+497], %rs561;
	add.s64 	%rd644, %rd117, 497;
	// begin inline asm
	prefetch.local.L2 [%rd644];
	// end inline asm
	mov.b16 	%rs562, 210;
	st.local.u8 	[%rd1+498], %rs562;
	add.s64 	%rd645, %rd117, 498;
	// begin inline asm
	prefetch.local.L2 [%rd645];
	// end inline asm
	mov.b16 	%rs563, 211;
	st.local.u8 	[%rd1+499], %rs563;
	add.s64 	%rd646, %rd117, 499;
	// begin inline asm
	prefetch.local.L2 [%rd646];
	// end inline asm
	mov.b16 	%rs564, 212;
	st.local.u8 	[%rd1+500], %rs564;
	add.s64 	%rd647, %rd117, 500;
	// begin inline asm
	prefetch.local.L2 [%rd647];
	// end inline asm
	mov.b16 	%rs565, 213;
	st.local.u8 	[%rd1+501], %rs565;
	add.s64 	%rd648, %rd117, 501;
	// begin inline asm
	prefetch.local.L2 [%rd648];
	// end inline asm
	mov.b16 	%rs566, 214;
	st.local.u8 	[%rd1+502], %rs566;
	add.s64 	%rd649, %rd117, 502;
	// begin inline asm
	prefetch.local.L2 [%rd649];
	// end inline asm
	mov.b16 	%rs567, 215;
	st.local.u8 	[%rd1+503], %rs567;
	add.s64 	%rd650, %rd117, 503;
	// begin inline asm
	prefetch.local.L2 [%rd650];
	// end inline asm
	mov.b16 	%rs568, 216;
	st.local.u8 	[%rd1+504], %rs568;
	add.s64 	%rd651, %rd117, 504;
	// begin inline asm
	prefetch.local.L2 [%rd651];
	// end inline asm
	mov.b16 	%rs569, 217;
	st.local.u8 	[%rd1+505], %rs569;
	add.s64 	%rd652, %rd117, 505;
	// begin inline asm
	prefetch.local.L2 [%rd652];
	// end inline asm
	mov.b16 	%rs570, 218;
	st.local.u8 	[%rd1+506], %rs570;
	add.s64 	%rd653, %rd117, 506;
	// begin inline asm
	prefetch.local.L2 [%rd653];
	// end inline asm
	mov.b16 	%rs571, 219;
	st.local.u8 	[%rd1+507], %rs571;
	add.s64 	%rd654, %rd117, 507;
	// begin inline asm
	prefetch.local.L2 [%rd654];
	// end inline asm
	mov.b16 	%rs572, 220;
	st.local.u8 	[%rd1+508], %rs572;
	add.s64 	%rd655, %rd117, 508;
	// begin inline asm
	prefetch.local.L2 [%rd655];
	// end inline asm
	mov.b16 	%rs573, 221;
	st.local.u8 	[%rd1+509], %rs573;
	add.s64 	%rd656, %rd117, 509;
	// begin inline asm
	prefetch.local.L2 [%rd656];
	// end inline asm
	mov.b16 	%rs574, 222;
	st.local.u8 	[%rd1+510], %rs574;
	add.s64 	%rd657, %rd117, 510;
	// begin inline asm
	prefetch.local.L2 [%rd657];
	// end inline asm
	mov.b16 	%rs575, 223;
	st.local.u8 	[%rd1+511], %rs575;
	add.s64 	%rd658, %rd117, 511;
	// begin inline asm
	prefetch.local.L2 [%rd658];
	// end inline asm
	mov.b16 	%rs576, 224;
	st.local.u8 	[%rd1+512], %rs576;
	add.s64 	%rd659, %rd117, 512;
	// begin inline asm
	prefetch.local.L2 [%rd659];
	// end inline asm
	mov.b16 	%rs577, 225;
	st.local.u8 	[%rd1+513], %rs577;
	add.s64 	%rd660, %rd117, 513;
	// begin inline asm
	prefetch.local.L2 [%rd660];
	// end inline asm
	mov.b16 	%rs578, 226;
	st.local.u8 	[%rd1+514], %rs578;
	add.s64 	%rd661, %rd117, 514;
	// begin inline asm
	prefetch.local.L2 [%rd661];
	// end inline asm
	mov.b16 	%rs579, 227;
	st.local.u8 	[%rd1+515], %rs579;
	add.s64 	%rd662, %rd117, 515;
	// begin inline asm
	prefetch.local.L2 [%rd662];
	// end inline asm
	mov.b16 	%rs580, 228;
	st.local.u8 	[%rd1+516], %rs580;
	add.s64 	%rd663, %rd117, 516;
	// begin inline asm
	prefetch.local.L2 [%rd663];
	// end inline asm
	mov.b16 	%rs581, 229;
	st.local.u8 	[%rd1+517], %rs581;
	add.s64 	%rd664, %rd117, 517;
	// begin inline asm
	prefetch.local.L2 [%rd664];
	// end inline asm
	mov.b16 	%rs582, 230;
	st.local.u8 	[%rd1+518], %rs582;
	add.s64 	%rd665, %rd117, 518;
	// begin inline asm
	prefetch.local.L2 [%rd665];
	// end inline asm
	mov.b16 	%rs583, 231;
	st.local.u8 	[%rd1+519], %rs583;
	add.s64 	%rd666, %rd117, 519;
	// begin inline asm
	prefetch.local.L2 [%rd666];
	// end inline asm
	mov.b16 	%rs584, 232;
	st.local.u8 	[%rd1+520], %rs584;
	add.s64 	%rd667, %rd117, 520;
	// begin inline asm
	prefetch.local.L2 [%rd667];
	// end inline asm
	mov.b16 	%rs585, 233;
	st.local.u8 	[%rd1+521], %rs585;
	add.s64 	%rd668, %rd117, 521;
	// begin inline asm
	prefetch.local.L2 [%rd668];
	// end inline asm
	mov.b16 	%rs586, 234;
	st.local.u8 	[%rd1+522], %rs586;
	add.s64 	%rd669, %rd117, 522;
	// begin inline asm
	prefetch.local.L2 [%rd669];
	// end inline asm
	mov.b16 	%rs587, 235;
	st.local.u8 	[%rd1+523], %rs587;
	add.s64 	%rd670, %rd117, 523;
	// begin inline asm
	prefetch.local.L2 [%rd670];
	// end inline asm
	mov.b16 	%rs588, 236;
	st.local.u8 	[%rd1+524], %rs588;
	add.s64 	%rd671, %rd117, 524;
	// begin inline asm
	prefetch.local.L2 [%rd671];
	// end inline asm
	mov.b16 	%rs589, 237;
	st.local.u8 	[%rd1+525], %rs589;
	add.s64 	%rd672, %rd117, 525;
	// begin inline asm
	prefetch.local.L2 [%rd672];
	// end inline asm
	mov.b16 	%rs590, 238;
	st.local.u8 	[%rd1+526], %rs590;
	add.s64 	%rd673, %rd117, 526;
	// begin inline asm
	prefetch.local.L2 [%rd673];
	// end inline asm
	mov.b16 	%rs591, 239;
	st.local.u8 	[%rd1+527], %rs591;
	add.s64 	%rd674, %rd117, 527;
	// begin inline asm
	prefetch.local.L2 [%rd674];
	// end inline asm
	mov.b16 	%rs592, 240;
	st.local.u8 	[%rd1+528], %rs592;
	add.s64 	%rd675, %rd117, 528;
	// begin inline asm
	prefetch.local.L2 [%rd675];
	// end inline asm
	mov.b16 	%rs593, 241;
	st.local.u8 	[%rd1+529], %rs593;
	add.s64 	%rd676, %rd117, 529;
	// begin inline asm
	prefetch.local.L2 [%rd676];
	// end inline asm
	mov.b16 	%rs594, 242;
	st.local.u8 	[%rd1+530], %rs594;
	add.s64 	%rd677, %rd117, 530;
	// begin inline asm
	prefetch.local.L2 [%rd677];
	// end inline asm
	mov.b16 	%rs595, 243;
	st.local.u8 	[%rd1+531], %rs595;
	add.s64 	%rd678, %rd117, 531;
	// begin inline asm
	prefetch.local.L2 [%rd678];
	// end inline asm
	mov.b16 	%rs596, 244;
	st.local.u8 	[%rd1+532], %rs596;
	add.s64 	%rd679, %rd117, 532;
	// begin inline asm
	prefetch.local.L2 [%rd679];
	// end inline asm
	mov.b16 	%rs597, 245;
	st.local.u8 	[%rd1+533], %rs597;
	add.s64 	%rd680, %rd117, 533;
	// begin inline asm
	prefetch.local.L2 [%rd680];
	// end inline asm
	mov.b16 	%rs598, 246;
	st.local.u8 	[%rd1+534], %rs598;
	add.s64 	%rd681, %rd117, 534;
	// begin inline asm
	prefetch.local.L2 [%rd681];
	// end inline asm
	mov.b16 	%rs599, 247;
	st.local.u8 	[%rd1+535], %rs599;
	add.s64 	%rd682, %rd117, 535;
	// begin inline asm
	prefetch.local.L2 [%rd682];
	// end inline asm
	mov.b16 	%rs600, 248;
	st.local.u8 	[%rd1+536], %rs600;
	add.s64 	%rd683, %rd117, 536;
	// begin inline asm
	prefetch.local.L2 [%rd683];
	// end inline asm
	mov.b16 	%rs601, 249;
	st.local.u8 	[%rd1+537], %rs601;
	add.s64 	%rd684, %rd117, 537;
	// begin inline asm
	prefetch.local.L2 [%rd684];
	// end inline asm
	mov.b16 	%rs602, 250;
	st.local.u8 	[%rd1+538], %rs602;
	add.s64 	%rd685, %rd117, 538;
	// begin inline asm
	prefetch.local.L2 [%rd685];
	// end inline asm
	mov.b16 	%rs603, 251;
	st.local.u8 	[%rd1+539], %rs603;
	add.s64 	%rd686, %rd117, 539;
	// begin inline asm
	prefetch.local.L2 [%rd686];
	// end inline asm
	mov.b16 	%rs604, 252;
	st.local.u8 	[%rd1+540], %rs604;
	add.s64 	%rd687, %rd117, 540;
	// begin inline asm
	prefetch.local.L2 [%rd687];
	// end inline asm
	mov.b16 	%rs605, 253;
	st.local.u8 	[%rd1+541], %rs605;
	add.s64 	%rd688, %rd117, 541;
	// begin inline asm
	prefetch.local.L2 [%rd688];
	// end inline asm
	mov.b16 	%rs606, 254;
	st.local.u8 	[%rd1+542], %rs606;
	add.s64 	%rd689, %rd117, 542;
	// begin inline asm
	prefetch.local.L2 [%rd689];
	// end inline asm
	mov.b16 	%rs607, 255;
	st.local.u8 	[%rd1+543], %rs607;
	add.s64 	%rd690, %rd117, 543;
	// begin inline asm
	prefetch.local.L2 [%rd690];
	// end inline asm
	mov.b32 	%r809, 0;
$L__BB0_15:
	add.s32 	%r11, %r809, 1;
	cvt.u64.u32 	%rd706, %r809;
	add.s64 	%rd707, %rd435, %rd706;
	add.s64 	%rd705, %rd707, 1;
	// begin inline asm
	prefetch.local.L1 [%rd705];
	// end inline asm
	sub.s32 	%r12, 256, %r809;
	mad.lo.s64 	%rd708, %rd3787, 25214903917, 11;
	and.b64  	%rd3787, %rd708, 281474976710655;
	shr.u64 	%rd19, %rd3787, 17;
	cvt.u16.u32 	%rs608, %r12;
	add.s16 	%rs609, %rs608, -1;
	and.b16  	%rs610, %rs608, %rs609;
	setp.eq.s16 	%p14, %rs610, 0;
	@%p14 bra 	$L__BB0_18;
	sub.s32 	%r13, 255, %r809;
	cvt.u32.u64 	%r117, %rd19;
	rem.u32 	%r810, %r117, %r12;
	sub.s32 	%r118, %r13, %r810;
	add.s32 	%r119, %r118, %r117;
	setp.gt.s32 	%p15, %r119, -1;
	@%p15 bra 	$L__BB0_19;
$L__BB0_17:
	mad.lo.s64 	%rd709, %rd3787, 25214903917, 11;
	and.b64  	%rd3787, %rd709, 281474976710655;
	shr.u64 	%rd710, %rd3787, 17;
	cvt.u32.u64 	%r120, %rd710;
	rem.u32 	%r810, %r120, %r12;
	sub.s32 	%r121, %r13, %r810;
	add.s32 	%r122, %r121, %r120;
	setp.lt.s32 	%p16, %r122, 0;
	@%p16 bra 	$L__BB0_17;
	bra.uni 	$L__BB0_19;
$L__BB0_18:
	cvt.u64.u32 	%rd711, %r12;
	mul.lo.s64 	%rd712, %rd19, %rd711;
	shr.u64 	%rd713, %rd712, 31;
	cvt.u32.u64 	%r810, %rd713;
$L__BB0_19:
	setp.eq.s32 	%p17, %r810, 0;
	@%p17 bra 	$L__BB0_21;
	add.s64 	%rd715, %rd1, %rd706;
	ld.local.u8 	%rs611, [%rd715+288];
	add.s32 	%r123, %r810, %r809;
	cvt.u64.u32 	%rd716, %r123;
	add.s64 	%rd717, %rd1, %rd716;
	ld.local.u8 	%rs612, [%rd717+288];
	st.local.u8 	[%rd715+288], %rs612;
	st.local.u8 	[%rd717+288], %rs611;
$L__BB0_21:
	setp.ne.s32 	%p18, %r11, 256;
	mov.u32 	%r809, %r11;
	@%p18 bra 	$L__BB0_15;
	ld.local.v2.f64 	{%fd548, %fd549}, [%rd1+272];
	add.f64 	%fd550, %fd548, 0d4012D2D2D2D2D2D3;
	add.f64 	%fd551, %fd549, 0dC01C3C3C3C3C3C3C;
	add.f64 	%fd552, %fd550, %fd551;
	fma.rn.f64 	%fd553, %fd552, 0d3FD76CF5D0B09954, %fd550;
	cvt.rzi.s32.f64 	%r124, %fd553;
	fma.rn.f64 	%fd554, %fd552, 0d3FD76CF5D0B09954, %fd551;
	cvt.rzi.s32.f64 	%r125, %fd554;
	cvt.rn.f64.s32 	%fd555, %r124;
	setp.lt.f64 	%p19, %fd553, %fd555;
	selp.s32 	%r126, -1, 0, %p19;
	add.s32 	%r127, %r124, %r126;
	cvt.rn.f64.s32 	%fd556, %r125;
	setp.lt.f64 	%p20, %fd554, %fd556;
	selp.s32 	%r128, -1, 0, %p20;
	add.s32 	%r129, %r125, %r128;
	and.b32  	%r130, %r129, 255;
	cvt.u64.u32 	%rd720, %r130;
	add.s64 	%rd722, %rd117, %rd720;
	add.s64 	%rd718, %rd722, 288;
	// begin inline asm
	prefetch.local.L1 [%rd718];
	// end inline asm
	add.s64 	%rd719, %rd722, 289;
	// begin inline asm
	prefetch.local.L1 [%rd719];
	// end inline asm
	add.s32 	%r131, %r127, %r129;
	cvt.rn.f64.s32 	%fd557, %r131;
	mul.f64 	%fd558, %fd557, 0d3FCB0CB174DF99C8;
	cvt.rn.f64.s32 	%fd559, %r127;
	cvt.rn.f64.s32 	%fd560, %r129;
	sub.f64 	%fd561, %fd558, %fd559;
	add.f64 	%fd17, %fd550, %fd561;
	sub.f64 	%fd562, %fd558, %fd560;
	add.f64 	%fd18, %fd551, %fd562;
	setp.leu.f64 	%p21, %fd17, %fd18;
	setp.gt.f64 	%p22, %fd17, %fd18;
	selp.u32 	%r132, 1, 0, %p22;
	selp.u32 	%r133, 1, 0, %p21;
	selp.f64 	%fd563, 0d3FF0000000000000, 0d0000000000000000, %p22;
	sub.f64 	%fd564, %fd17, %fd563;
	add.f64 	%fd19, %fd564, 0d3FCB0CB174DF99C8;
	selp.f64 	%fd565, 0d3FF0000000000000, 0d0000000000000000, %p21;
	sub.f64 	%fd566, %fd18, %fd565;
	add.f64 	%fd20, %fd566, 0d3FCB0CB174DF99C8;
	add.f64 	%fd567, %fd17, 0dBFF0000000000000;
	add.f64 	%fd21, %fd567, 0d3FDB0CB174DF99C8;
	add.f64 	%fd568, %fd18, 0dBFF0000000000000;
	add.f64 	%fd22, %fd568, 0d3FDB0CB174DF99C8;
	add.s64 	%rd723, %rd1, %rd720;
	ld.local.u8 	%rs613, [%rd723+288];
	cvt.u16.u32 	%rs614, %r127;
	add.s16 	%rs615, %rs613, %rs614;
	cvt.u64.u16 	%rd724, %rs615;
	and.b64  	%rd23, %rd724, 255;
	add.s32 	%r134, %r127, %r132;
	add.s32 	%r135, %r129, %r133;
	and.b32  	%r136, %r135, 255;
	cvt.u64.u32 	%rd725, %r136;
	add.s64 	%rd726, %rd1, %rd725;
	ld.local.u8 	%rs616, [%rd726+288];
	cvt.u16.u32 	%rs617, %r134;
	add.s16 	%rs618, %rs616, %rs617;
	cvt.u64.u16 	%rd727, %rs618;
	and.b64  	%rd728, %rd727, 255;
	add.s64 	%rd729, %rd1, %rd728;
	ld.local.u8 	%rs3, [%rd729+288];
	add.s32 	%r137, %r129, 1;
	and.b32  	%r138, %r137, 255;
	cvt.u64.u32 	%rd730, %r138;
	add.s64 	%rd731, %rd1, %rd730;
	ld.local.u8 	%rs619, [%rd731+288];
	add.s16 	%rs620, %rs619, %rs614;
	add.s16 	%rs621, %rs620, 1;
	cvt.u64.u16 	%rd732, %rs621;
	and.b64  	%rd733, %rd732, 255;
	add.s64 	%rd734, %rd1, %rd733;
	ld.local.u8 	%rs4, [%rd734+288];
	mul.f64 	%fd569, %fd17, %fd17;
	mov.f64 	%fd570, 0d3FE0000000000000;
	sub.f64 	%fd571, %fd570, %fd569;
	mul.f64 	%fd572, %fd18, %fd18;
	sub.f64 	%fd23, %fd571, %fd572;
	setp.lt.f64 	%p23, %fd23, 0d0000000000000000;
	mov.f64 	%fd2326, 0d0000000000000000;
	@%p23 bra 	$L__BB0_24;
	add.s64 	%rd735, %rd1, %rd23;
	ld.local.u8 	%rs622, [%rd735+288];
	mul.lo.s16 	%rs623, %rs622, 171;
	shr.u16 	%rs624, %rs623, 11;
	mul.lo.s16 	%rs625, %rs624, 12;
	sub.s16 	%rs626, %rs622, %rs625;
	mul.f64 	%fd573, %fd23, %fd23;
	mul.f64 	%fd574, %fd573, %fd573;
	cvt.u32.u16 	%r139, %rs626;
	and.b32  	%r140, %r139, 255;
	mul.wide.u32 	%rd736, %r140, 2;
	mov.u64 	%rd737, grad2;
	add.s64 	%rd738, %rd737, %rd736;
	ld.const.s8 	%rs627, [%rd738];
	cvt.rn.f64.s16 	%fd575, %rs627;
	ld.const.s8 	%rs628, [%rd738+1];
	cvt.rn.f64.s16 	%fd576, %rs628;
	mul.f64 	%fd577, %fd18, %fd576;
	fma.rn.f64 	%fd578, %fd17, %fd575, %fd577;
	mul.f64 	%fd2326, %fd574, %fd578;
$L__BB0_24:
	mul.f64 	%fd580, %fd19, %fd19;
	mov.f64 	%fd581, 0d3FE0000000000000;
	sub.f64 	%fd582, %fd581, %fd580;
	mul.f64 	%fd583, %fd20, %fd20;
	sub.f64 	%fd26, %fd582, %fd583;
	setp.lt.f64 	%p24, %fd26, 0d0000000000000000;
	mov.f64 	%fd2327, 0d0000000000000000;
	@%p24 bra 	$L__BB0_26;
	mul.f64 	%fd584, %fd26, %fd26;
	mul.f64 	%fd585, %fd584, %fd584;
	mul.lo.s16 	%rs630, %rs3, 171;
	shr.u16 	%rs631, %rs630, 11;
	mul.lo.s16 	%rs632, %rs631, 12;
	sub.s16 	%rs633, %rs3, %rs632;
	cvt.u32.u16 	%r141, %rs633;
	and.b32  	%r142, %r141, 255;
	mul.wide.u32 	%rd739, %r142, 2;
	mov.u64 	%rd740, grad2;
	add.s64 	%rd741, %rd740, %rd739;
	ld.const.s8 	%rs634, [%rd741];
	cvt.rn.f64.s16 	%fd586, %rs634;
	ld.const.s8 	%rs635, [%rd741+1];
	cvt.rn.f64.s16 	%fd587, %rs635;
	mul.f64 	%fd588, %fd20, %fd587;
	fma.rn.f64 	%fd589, %fd19, %fd586, %fd588;
	mul.f64 	%fd2327, %fd585, %fd589;
$L__BB0_26:
	mul.f64 	%fd591, %fd21, %fd21;
	mov.f64 	%fd592, 0d3FE0000000000000;
	sub.f64 	%fd593, %fd592, %fd591;
	mul.f64 	%fd594, %fd22, %fd22;
	sub.f64 	%fd29, %fd593, %fd594;
	setp.lt.f64 	%p25, %fd29, 0d0000000000000000;
	mov.f64 	%fd2328, 0d0000000000000000;
	@%p25 bra 	$L__BB0_28;
	mul.f64 	%fd595, %fd29, %fd29;
	mul.f64 	%fd596, %fd595, %fd595;
	mul.lo.s16 	%rs637, %rs4, 171;
	shr.u16 	%rs638, %rs637, 11;
	mul.lo.s16 	%rs639, %rs638, 12;
	sub.s16 	%rs640, %rs4, %rs639;
	cvt.u32.u16 	%r143, %rs640;
	and.b32  	%r144, %r143, 255;
	mul.wide.u32 	%rd742, %r144, 2;
	mov.u64 	%rd743, grad2;
	add.s64 	%rd744, %rd743, %rd742;
	ld.const.s8 	%rs641, [%rd744];
	cvt.rn.f64.s16 	%fd597, %rs641;
	ld.const.s8 	%rs642, [%rd744+1];
	cvt.rn.f64.s16 	%fd598, %rs642;
	mul.f64 	%fd599, %fd22, %fd598;
	fma.rn.f64 	%fd600, %fd21, %fd597, %fd599;
	mul.f64 	%fd2328, %fd596, %fd600;
$L__BB0_28:
	add.f64 	%fd601, %fd2326, %fd2327;
	add.f64 	%fd602, %fd601, %fd2328;
	mul.f64 	%fd603, %fd602, 0d4051800000000000;
	mul.f64 	%fd604, %fd603, 0d3FE199999999999A;
	fma.rn.f64 	%fd32, %fd604, 0d4000000000000000, %fd16;
	mul.lo.s64 	%rd1001, %rd5, 9871;
	and.b64  	%rd1002, %rd1001, 281474976710655;
	xor.b64  	%rd1003, %rd1002, 25214903917;
	mad.lo.s64 	%rd1004, %rd1003, 806876925344, 352;
	and.b64  	%rd1005, %rd1004, 9007199120523264;
	mad.lo.s64 	%rd1006, %rd1003, 8602081037417187945, 277363943098;
	shr.u64 	%rd1007, %rd1006, 21;
	and.b64  	%rd1008, %rd1007, 134217727;
	or.b64  	%rd1009, %rd1008, %rd1005;
	cvt.rn.f64.u64 	%fd605, %rd1009;
	mul.f64 	%fd606, %fd605, 0d3CA0000000000000;
	mul.f64 	%fd607, %fd606, 0d4070000000000000;
	mad.lo.s64 	%rd1010, %rd1003, 1736862336005215904, 2666505958129870752;
	and.b64  	%rd1011, %rd1010, 9007199120523264;
	mad.lo.s64 	%rd1012, %rd1003, 5985058416696778513, -8542997297661424380;
	shr.u64 	%rd1013, %rd1012, 21;
	and.b64  	%rd1014, %rd1013, 134217727;
	or.b64  	%rd1015, %rd1014, %rd1011;
	cvt.rn.f64.u64 	%fd608, %rd1015;
	mul.f64 	%fd609, %fd608, 0d3CA0000000000000;
	mul.f64 	%fd610, %fd609, 0d4070000000000000;
	st.local.v2.f64 	[%rd2], {%fd607, %fd610};
	add.s64 	%rd745, %rd118, 16;
	mad.lo.s64 	%rd1017, %rd1003, -6895497188809791495, -6044649417579420322;
	and.b64  	%rd3790, %rd1017, 281474976710655;
	mov.b16 	%rs643, 0;
	st.local.u8 	[%rd2+16], %rs643;
	// begin inline asm
	prefetch.local.L2 [%rd745];
	// end inline asm
	mov.b16 	%rs644, 1;
	st.local.u8 	[%rd2+17], %rs644;
	add.s64 	%rd746, %rd118, 17;
	// begin inline asm
	prefetch.local.L2 [%rd746];
	// end inline asm
	mov.b16 	%rs645, 2;
	st.local.u8 	[%rd2+18], %rs645;
	add.s64 	%rd747, %rd118, 18;
	// begin inline asm
	prefetch.local.L2 [%rd747];
	// end inline asm
	mov.b16 	%rs646, 3;
	st.local.u8 	[%rd2+19], %rs646;
	add.s64 	%rd748, %rd118, 19;
	// begin inline asm
	prefetch.local.L2 [%rd748];
	// end inline asm
	mov.b16 	%rs647, 4;
	st.local.u8 	[%rd2+20], %rs647;
	add.s64 	%rd749, %rd118, 20;
	// begin inline asm
	prefetch.local.L2 [%rd749];
	// end inline asm
	mov.b16 	%rs648, 5;
	st.local.u8 	[%rd2+21], %rs648;
	add.s64 	%rd750, %rd118, 21;
	// begin inline asm
	prefetch.local.L2 [%rd750];
	// end inline asm
	mov.b16 	%rs649, 6;
	st.local.u8 	[%rd2+22], %rs649;
	add.s64 	%rd751, %rd118, 22;
	// begin inline asm
	prefetch.local.L2 [%rd751];
	// end inline asm
	mov.b16 	%rs650, 7;
	st.local.u8 	[%rd2+23], %rs650;
	add.s64 	%rd752, %rd118, 23;
	// begin inline asm
	prefetch.local.L2 [%rd752];
	// end inline asm
	mov.b16 	%rs651, 8;
	st.local.u8 	[%rd2+24], %rs651;
	add.s64 	%rd753, %rd118, 24;
	// begin inline asm
	prefetch.local.L2 [%rd753];
	// end inline asm
	mov.b16 	%rs652, 9;
	st.local.u8 	[%rd2+25], %rs652;
	add.s64 	%rd754, %rd118, 25;
	// begin inline asm
	prefetch.local.L2 [%rd754];
	// end inline asm
	mov.b16 	%rs653, 10;
	st.local.u8 	[%rd2+26], %rs653;
	add.s64 	%rd755, %rd118, 26;
	// begin inline asm
	prefetch.local.L2 [%rd755];
	// end inline asm
	mov.b16 	%rs654, 11;
	st.local.u8 	[%rd2+27], %rs654;
	add.s64 	%rd756, %rd118, 27;
	// begin inline asm
	prefetch.local.L2 [%rd756];
	// end inline asm
	mov.b16 	%rs655, 12;
	st.local.u8 	[%rd2+28], %rs655;
	add.s64 	%rd757, %rd118, 28;
	// begin inline asm
	prefetch.local.L2 [%rd757];
	// end inline asm
	mov.b16 	%rs656, 13;
	st.local.u8 	[%rd2+29], %rs656;
	add.s64 	%rd758, %rd118, 29;
	// begin inline asm
	prefetch.local.L2 [%rd758];
	// end inline asm
	mov.b16 	%rs657, 14;
	st.local.u8 	[%rd2+30], %rs657;
	add.s64 	%rd759, %rd118, 30;
	// begin inline asm
	prefetch.local.L2 [%rd759];
	// end inline asm
	mov.b16 	%rs658, 15;
	st.local.u8 	[%rd2+31], %rs658;
	add.s64 	%rd760, %rd118, 31;
	// begin inline asm
	prefetch.local.L2 [%rd760];
	// end inline asm
	mov.b16 	%rs659, 16;
	st.local.u8 	[%rd2+32], %rs659;
	add.s64 	%rd761, %rd118, 32;
	// begin inline asm
	prefetch.local.L2 [%rd761];
	// end inline asm
	mov.b16 	%rs660, 17;
	st.local.u8 	[%rd2+33], %rs660;
	add.s64 	%rd762, %rd118, 33;
	// begin inline asm
	prefetch.local.L2 [%rd762];
	// end inline asm
	mov.b16 	%rs661, 18;
	st.local.u8 	[%rd2+34], %rs661;
	add.s64 	%rd763, %rd118, 34;
	// begin inline asm
	prefetch.local.L2 [%rd763];
	// end inline asm
	mov.b16 	%rs662, 19;
	st.local.u8 	[%rd2+35], %rs662;
	add.s64 	%rd764, %rd118, 35;
	// begin inline asm
	prefetch.local.L2 [%rd764];
	// end inline asm
	mov.b16 	%rs663, 20;
	st.local.u8 	[%rd2+36], %rs663;
	add.s64 	%rd765, %rd118, 36;
	// begin inline asm
	prefetch.local.L2 [%rd765];
	// end inline asm
	mov.b16 	%rs664, 21;
	st.local.u8 	[%rd2+37], %rs664;
	add.s64 	%rd766, %rd118, 37;
	// begin inline asm
	prefetch.local.L2 [%rd766];
	// end inline asm
	mov.b16 	%rs665, 22;
	st.local.u8 	[%rd2+38], %rs665;
	add.s64 	%rd767, %rd118, 38;
	// begin inline asm
	prefetch.local.L2 [%rd767];
	// end inline asm
	mov.b16 	%rs666, 23;
	st.local.u8 	[%rd2+39], %rs666;
	add.s64 	%rd768, %rd118, 39;
	// begin inline asm
	prefetch.local.L2 [%rd768];
	// end inline asm
	mov.b16 	%rs667, 24;
	st.local.u8 	[%rd2+40], %rs667;
	add.s64 	%rd769, %rd118, 40;
	// begin inline asm
	prefetch.local.L2 [%rd769];
	// end inline asm
	mov.b16 	%rs668, 25;
	st.local.u8 	[%rd2+41], %rs668;
	add.s64 	%rd770, %rd118, 41;
	// begin inline asm
	prefetch.local.L2 [%rd770];
	// end inline asm
	mov.b16 	%rs669, 26;
	st.local.u8 	[%rd2+42], %rs669;
	add.s64 	%rd771, %rd118, 42;
	// begin inline asm
	prefetch.local.L2 [%rd771];
	// end inline asm
	mov.b16 	%rs670, 27;
	st.local.u8 	[%rd2+43], %rs670;
	add.s64 	%rd772, %rd118, 43;
	// begin inline asm
	prefetch.local.L2 [%rd772];
	// end inline asm
	mov.b16 	%rs671, 28;
	st.local.u8 	[%rd2+44], %rs671;
	add.s64 	%rd773, %rd118, 44;
	// begin inline asm
	prefetch.local.L2 [%rd773];
	// end inline asm
	mov.b16 	%rs672, 29;
	st.local.u8 	[%rd2+45], %rs672;
	add.s64 	%rd774, %rd118, 45;
	// begin inline asm
	prefetch.local.L2 [%rd774];
	// end inline asm
	mov.b16 	%rs673, 30;
	st.local.u8 	[%rd2+46], %rs673;
	add.s64 	%rd775, %rd118, 46;
	// begin inline asm
	prefetch.local.L2 [%rd775];
	// end inline asm
	mov.b16 	%rs674, 31;
	st.local.u8 	[%rd2+47], %rs674;
	add.s64 	%rd776, %rd118, 47;
	// begin inline asm
	prefetch.local.L2 [%rd776];
	// end inline asm
	mov.b16 	%rs675, 32;
	st.local.u8 	[%rd2+48], %rs675;
	add.s64 	%rd777, %rd118, 48;
	// begin inline asm
	prefetch.local.L2 [%rd777];
	// end inline asm
	mov.b16 	%rs676, 33;
	st.local.u8 	[%rd2+49], %rs676;
	add.s64 	%rd778, %rd118, 49;
	// begin inline asm
	prefetch.local.L2 [%rd778];
	// end inline asm
	mov.b16 	%rs677, 34;
	st.local.u8 	[%rd2+50], %rs677;
	add.s64 	%rd779, %rd118, 50;
	// begin inline asm
	prefetch.local.L2 [%rd779];
	// end inline asm
	mov.b16 	%rs678, 35;
	st.local.u8 	[%rd2+51], %rs678;
	add.s64 	%rd780, %rd118, 51;
	// begin inline asm
	prefetch.local.L2 [%rd780];
	// end inline asm
	mov.b16 	%rs679, 36;
	st.local.u8 	[%rd2+52], %rs679;
	add.s64 	%rd781, %rd118, 52;
	// begin inline asm
	prefetch.local.L2 [%rd781];
	// end inline asm
	mov.b16 	%rs680, 37;
	st.local.u8 	[%rd2+53], %rs680;
	add.s64 	%rd782, %rd118, 53;
	// begin inline asm
	prefetch.local.L2 [%rd782];
	// end inline asm
	mov.b16 	%rs681, 38;
	st.local.u8 	[%rd2+54], %rs681;
	add.s64 	%rd783, %rd118, 54;
	// begin inline asm
	prefetch.local.L2 [%rd783];
	// end inline asm
	mov.b16 	%rs682, 39;
	st.local.u8 	[%rd2+55], %rs682;
	add.s64 	%rd784, %rd118, 55;
	// begin inline asm
	prefetch.local.L2 [%rd784];
	// end inline asm
	mov.b16 	%rs683, 40;
	st.local.u8 	[%rd2+56], %rs683;
	add.s64 	%rd785, %rd118, 56;
	// begin inline asm
	prefetch.local.L2 [%rd785];
	// end inline asm
	mov.b16 	%rs684, 41;
	st.local.u8 	[%rd2+57], %rs684;
	add.s64 	%rd786, %rd118, 57;
	// begin inline asm
	prefetch.local.L2 [%rd786];
	// end inline asm
	mov.b16 	%rs685, 42;
	st.local.u8 	[%rd2+58], %rs685;
	add.s64 	%rd787, %rd118, 58;
	// begin inline asm
	prefetch.local.L2 [%rd787];
	// end inline asm
	mov.b16 	%rs686, 43;
	st.local.u8 	[%rd2+59], %rs686;
	add.s64 	%rd788, %rd118, 59;
	// begin inline asm
	prefetch.local.L2 [%rd788];
	// end inline asm
	mov.b16 	%rs687, 44;
	st.local.u8 	[%rd2+60], %rs687;
	add.s64 	%rd789, %rd118, 60;
	// begin inline asm
	prefetch.local.L2 [%rd789];
	// end inline asm
	mov.b16 	%rs688, 45;
	st.local.u8 	[%rd2+61], %rs688;
	add.s64 	%rd790, %rd118, 61;
	// begin inline asm
	prefetch.local.L2 [%rd790];
	// end inline asm
	mov.b16 	%rs689, 46;
	st.local.u8 	[%rd2+62], %rs689;
	add.s64 	%rd791, %rd118, 62;
	// begin inline asm
	prefetch.local.L2 [%rd791];
	// end inline asm
	mov.b16 	%rs690, 47;
	st.local.u8 	[%rd2+63], %rs690;
	add.s64 	%rd792, %rd118, 63;
	// begin inline asm
	prefetch.local.L2 [%rd792];
	// end inline asm
	mov.b16 	%rs691, 48;
	st.local.u8 	[%rd2+64], %rs691;
	add.s64 	%rd793, %rd118, 64;
	// begin inline asm
	prefetch.local.L2 [%rd793];
	// end inline asm
	mov.b16 	%rs692, 49;
	st.local.u8 	[%rd2+65], %rs692;
	add.s64 	%rd794, %rd118, 65;
	// begin inline asm
	prefetch.local.L2 [%rd794];
	// end inline asm
	mov.b16 	%rs693, 50;
	st.local.u8 	[%rd2+66], %rs693;
	add.s64 	%rd795, %rd118, 66;
	// begin inline asm
	prefetch.local.L2 [%rd795];
	// end inline asm
	mov.b16 	%rs694, 51;
	st.local.u8 	[%rd2+67], %rs694;
	add.s64 	%rd796, %rd118, 67;
	// begin inline asm
	prefetch.local.L2 [%rd796];
	// end inline asm
	mov.b16 	%rs695, 52;
	st.local.u8 	[%rd2+68], %rs695;
	add.s64 	%rd797, %rd118, 68;
	// begin inline asm
	prefetch.local.L2 [%rd797];
	// end inline asm
	mov.b16 	%rs696, 53;
	st.local.u8 	[%rd2+69], %rs696;
	add.s64 	%rd798, %rd118, 69;
	// begin inline asm
	prefetch.local.L2 [%rd798];
	// end inline asm
	mov.b16 	%rs697, 54;
	st.local.u8 	[%rd2+70], %rs697;
	add.s64 	%rd799, %rd118, 70;
	// begin inline asm
	prefetch.local.L2 [%rd799];
	// end inline asm
	mov.b16 	%rs698, 55;
	st.local.u8 	[%rd2+71], %rs698;
	add.s64 	%rd800, %rd118, 71;
	// begin inline asm
	prefetch.local.L2 [%rd800];
	// end inline asm
	mov.b16 	%rs699, 56;
	st.local.u8 	[%rd2+72], %rs699;
	add.s64 	%rd801, %rd118, 72;
	// begin inline asm
	prefetch.local.L2 [%rd801];
	// end inline asm
	mov.b16 	%rs700, 57;
	st.local.u8 	[%rd2+73], %rs700;
	add.s64 	%rd802, %rd118, 73;
	// begin inline asm
	prefetch.local.L2 [%rd802];
	// end inline asm
	mov.b16 	%rs701, 58;
	st.local.u8 	[%rd2+74], %rs701;
	add.s64 	%rd803, %rd118, 74;
	// begin inline asm
	prefetch.local.L2 [%rd803];
	// end inline asm
	mov.b16 	%rs702, 59;
	st.local.u8 	[%rd2+75], %rs702;
	add.s64 	%rd804, %rd118, 75;
	// begin inline asm
	prefetch.local.L2 [%rd804];
	// end inline asm
	mov.b16 	%rs703, 60;
	st.local.u8 	[%rd2+76], %rs703;
	add.s64 	%rd805, %rd118, 76;
	// begin inline asm
	prefetch.local.L2 [%rd805];
	// end inline asm
	mov.b16 	%rs704, 61;
	st.local.u8 	[%rd2+77], %rs704;
	add.s64 	%rd806, %rd118, 77;
	// begin inline asm
	prefetch.local.L2 [%rd806];
	// end inline asm
	mov.b16 	%rs705, 62;
	st.local.u8 	[%rd2+78], %rs705;
	add.s64 	%rd807, %rd118, 78;
	// begin inline asm
	prefetch.local.L2 [%rd807];
	// end inline asm
	mov.b16 	%rs706, 63;
	st.local.u8 	[%rd2+79], %rs706;
	add.s64 	%rd808, %rd118, 79;
	// begin inline asm
	prefetch.local.L2 [%rd808];
	// end inline asm
	mov.b16 	%rs707, 64;
	st.local.u8 	[%rd2+80], %rs707;
	add.s64 	%rd809, %rd118, 80;
	// begin inline asm
	prefetch.local.L2 [%rd809];
	// end inline asm
	mov.b16 	%rs708, 65;
	st.local.u8 	[%rd2+81], %rs708;
	add.s64 	%rd810, %rd118, 81;
	// begin inline asm
	prefetch.local.L2 [%rd810];
	// end inline asm
	mov.b16 	%rs709, 66;
	st.local.u8 	[%rd2+82], %rs709;
	add.s64 	%rd811, %rd118, 82;
	// begin inline asm
	prefetch.local.L2 [%rd811];
	// end inline asm
	mov.b16 	%rs710, 67;
	st.local.u8 	[%rd2+83], %rs710;
	add.s64 	%rd812, %rd118, 83;
	// begin inline asm
	prefetch.local.L2 [%rd812];
	// end inline asm
	mov.b16 	%rs711, 68;
	st.local.u8 	[%rd2+84], %rs711;
	add.s64 	%rd813, %rd118, 84;
	// begin inline asm
	prefetch.local.L2 [%rd813];
	// end inline asm
	mov.b16 	%rs712, 69;
	st.local.u8 	[%rd2+85], %rs712;
	add.s64 	%rd814, %rd118, 85;
	// begin inline asm
	prefetch.local.L2 [%rd814];
	// end inline asm
	mov.b16 	%rs713, 70;
	st.local.u8 	[%rd2+86], %rs713;
	add.s64 	%rd815, %rd118, 86;
	// begin inline asm
	prefetch.local.L2 [%rd815];
	// end inline asm
	mov.b16 	%rs714, 71;
	st.local.u8 	[%rd2+87], %rs714;
	add.s64 	%rd816, %rd118, 87;
	// begin inline asm
	prefetch.local.L2 [%rd816];
	// end inline asm
	mov.b16 	%rs715, 72;
	st.local.u8 	[%rd2+88], %rs715;
	add.s64 	%rd817, %rd118, 88;
	// begin inline asm
	prefetch.local.L2 [%rd817];
	// end inline asm
	mov.b16 	%rs716, 73;
	st.local.u8 	[%rd2+89], %rs716;
	add.s64 	%rd818, %rd118, 89;
	// begin inline asm
	prefetch.local.L2 [%rd818];
	// end inline asm
	mov.b16 	%rs717, 74;
	st.local.u8 	[%rd2+90], %rs717;
	add.s64 	%rd819, %rd118, 90;
	// begin inline asm
	prefetch.local.L2 [%rd819];
	// end inline asm
	mov.b16 	%rs718, 75;
	st.local.u8 	[%rd2+91], %rs718;
	add.s64 	%rd820, %rd118, 91;
	// begin inline asm
	prefetch.local.L2 [%rd820];
	// end inline asm
	mov.b16 	%rs719, 76;
	st.local.u8 	[%rd2+92], %rs719;
	add.s64 	%rd821, %rd118, 92;
	// begin inline asm
	prefetch.local.L2 [%rd821];
	// end inline asm
	mov.b16 	%rs720, 77;
	st.local.u8 	[%rd2+93], %rs720;
	add.s64 	%rd822, %rd118, 93;
	// begin inline asm
	prefetch.local.L2 [%rd822];
	// end inline asm
	mov.b16 	%rs721, 78;
	st.local.u8 	[%rd2+94], %rs721;
	add.s64 	%rd823, %rd118, 94;
	// begin inline asm
	prefetch.local.L2 [%rd823];
	// end inline asm
	mov.b16 	%rs722, 79;
	st.local.u8 	[%rd2+95], %rs722;
	add.s64 	%rd824, %rd118, 95;
	// begin inline asm
	prefetch.local.L2 [%rd824];
	// end inline asm
	mov.b16 	%rs723, 80;
	st.local.u8 	[%rd2+96], %rs723;
	add.s64 	%rd825, %rd118, 96;
	// begin inline asm
	prefetch.local.L2 [%rd825];
	// end inline asm
	mov.b16 	%rs724, 81;
	st.local.u8 	[%rd2+97], %rs724;
	add.s64 	%rd826, %rd118, 97;
	// begin inline asm
	prefetch.local.L2 [%rd826];
	// end inline asm
	mov.b16 	%rs725, 82;
	st.local.u8 	[%rd2+98], %rs725;
	add.s64 	%rd827, %rd118, 98;
	// begin inline asm
	prefetch.local.L2 [%rd827];
	// end inline asm
	mov.b16 	%rs726, 83;
	st.local.u8 	[%rd2+99], %rs726;
	add.s64 	%rd828, %rd118, 99;
	// begin inline asm
	prefetch.local.L2 [%rd828];
	// end inline asm
	mov.b16 	%rs727, 84;
	st.local.u8 	[%rd2+100], %rs727;
	add.s64 	%rd829, %rd118, 100;
	// begin inline asm
	prefetch.local.L2 [%rd829];
	// end inline asm
	mov.b16 	%rs728, 85;
	st.local.u8 	[%rd2+101], %rs728;
	add.s64 	%rd830, %rd118, 101;
	// begin inline asm
	prefetch.local.L2 [%rd830];
	// end inline asm
	mov.b16 	%rs729, 86;
	st.local.u8 	[%rd2+102], %rs729;
	add.s64 	%rd831, %rd118, 102;
	// begin inline asm
	prefetch.local.L2 [%rd831];
	// end inline asm
	mov.b16 	%rs730, 87;
	st.local.u8 	[%rd2+103], %rs730;
	add.s64 	%rd832, %rd118, 103;
	// begin inline asm
	prefetch.local.L2 [%rd832];
	// end inline asm
	mov.b16 	%rs731, 88;
	st.local.u8 	[%rd2+104], %rs731;
	add.s64 	%rd833, %rd118, 104;
	// begin inline asm
	prefetch.local.L2 [%rd833];
	// end inline asm
	mov.b16 	%rs732, 89;
	st.local.u8 	[%rd2+105], %rs732;
	add.s64 	%rd834, %rd118, 105;
	// begin inline asm
	prefetch.local.L2 [%rd834];
	// end inline asm
	mov.b16 	%rs733, 90;
	st.local.u8 	[%rd2+106], %rs733;
	add.s64 	%rd835, %rd118, 106;
	// begin inline asm
	prefetch.local.L2 [%rd835];
	// end inline asm
	mov.b16 	%rs734, 91;
	st.local.u8 	[%rd2+107], %rs734;
	add.s64 	%rd836, %rd118, 107;
	// begin inline asm
	prefetch.local.L2 [%rd836];
	// end inline asm
	mov.b16 	%rs735, 92;
	st.local.u8 	[%rd2+108], %rs735;
	add.s64 	%rd837, %rd118, 108;
	// begin inline asm
	prefetch.local.L2 [%rd837];
	// end inline asm
	mov.b16 	%rs736, 93;
	st.local.u8 	[%rd2+109], %rs736;
	add.s64 	%rd838, %rd118, 109;
	// begin inline asm
	prefetch.local.L2 [%rd838];
	// end inline asm
	mov.b16 	%rs737, 94;
	st.local.u8 	[%rd2+110], %rs737;
	add.s64 	%rd839, %rd118, 110;
	// begin inline asm
	prefetch.local.L2 [%rd839];
	// end inline asm
	mov.b16 	%rs738, 95;
	st.local.u8 	[%rd2+111], %rs738;
	add.s64 	%rd840, %rd118, 111;
	// begin inline asm
	prefetch.local.L2 [%rd840];
	// end inline asm
	mov.b16 	%rs739, 96;
	st.local.u8 	[%rd2+112], %rs739;
	add.s64 	%rd841, %rd118, 112;
	// begin inline asm
	prefetch.local.L2 [%rd841];
	// end inline asm
	mov.b16 	%rs740, 97;
	st.local.u8 	[%rd2+113], %rs740;
	add.s64 	%rd842, %rd118, 113;
	// begin inline asm
	prefetch.local.L2 [%rd842];
	// end inline asm
	mov.b16 	%rs741, 98;
	st.local.u8 	[%rd2+114], %rs741;
	add.s64 	%rd843, %rd118, 114;
	// begin inline asm
	prefetch.local.L2 [%rd843];
	// end inline asm
	mov.b16 	%rs742, 99;
	st.local.u8 	[%rd2+115], %rs742;
	add.s64 	%rd844, %rd118, 115;
	// begin inline asm
	prefetch.local.L2 [%rd844];
	// end inline asm
	mov.b16 	%rs743, 100;
	st.local.u8 	[%rd2+116], %rs743;
	add.s64 	%rd845, %rd118, 116;
	// begin inline asm
	prefetch.local.L2 [%rd845];
	// end inline asm
	mov.b16 	%rs744, 101;
	st.local.u8 	[%rd2+117], %rs744;
	add.s64 	%rd846, %rd118, 117;
	// begin inline asm
	prefetch.local.L2 [%rd846];
	// end inline asm
	mov.b16 	%rs745, 102;
	st.local.u8 	[%rd2+118], %rs745;
	add.s64 	%rd847, %rd118, 118;
	// begin inline asm
	prefetch.local.L2 [%rd847];
	// end inline asm
	mov.b16 	%rs746, 103;
	st.local.u8 	[%rd2+119], %rs746;
	add.s64 	%rd848, %rd118, 119;
	// begin inline asm
	prefetch.local.L2 [%rd848];
	// end inline asm
	mov.b16 	%rs747, 104;
	st.local.u8 	[%rd2+120], %rs747;
	add.s64 	%rd849, %rd118, 120;
	// begin inline asm
	prefetch.local.L2 [%rd849];
	// end inline asm
	mov.b16 	%rs748, 105;
	st.local.u8 	[%rd2+121], %rs748;
	add.s64 	%rd850, %rd118, 121;
	// begin inline asm
	prefetch.local.L2 [%rd850];
	// end inline asm
	mov.b16 	%rs749, 106;
	st.local.u8 	[%rd2+122], %rs749;
	add.s64 	%rd851, %rd118, 122;
	// begin inline asm
	prefetch.local.L2 [%rd851];
	// end inline asm
	mov.b16 	%rs750, 107;
	st.local.u8 	[%rd2+123], %rs750;
	add.s64 	%rd852, %rd118, 123;
	// begin inline asm
	prefetch.local.L2 [%rd852];
	// end inline asm
	mov.b16 	%rs751, 108;
	st.local.u8 	[%rd2+124], %rs751;
	add.s64 	%rd853, %rd118, 124;
	// begin inline asm
	prefetch.local.L2 [%rd853];
	// end inline asm
	mov.b16 	%rs752, 109;
	st.local.u8 	[%rd2+125], %rs752;
	add.s64 	%rd854, %rd118, 125;
	// begin inline asm
	prefetch.local.L2 [%rd854];
	// end inline asm
	mov.b16 	%rs753, 110;
	st.local.u8 	[%rd2+126], %rs753;
	add.s64 	%rd855, %rd118, 126;
	// begin inline asm
	prefetch.local.L2 [%rd855];
	// end inline asm
	mov.b16 	%rs754, 111;
	st.local.u8 	[%rd2+127], %rs754;
	add.s64 	%rd856, %rd118, 127;
	// begin inline asm
	prefetch.local.L2 [%rd856];
	// end inline asm
	mov.b16 	%rs755, 112;
	st.local.u8 	[%rd2+128], %rs755;
	add.s64 	%rd857, %rd118, 128;
	// begin inline asm
	prefetch.local.L2 [%rd857];
	// end inline asm
	mov.b16 	%rs756, 113;
	st.local.u8 	[%rd2+129], %rs756;
	add.s64 	%rd858, %rd118, 129;
	// begin inline asm
	prefetch.local.L2 [%rd858];
	// end inline asm
	mov.b16 	%rs757, 114;
	st.local.u8 	[%rd2+130], %rs757;
	add.s64 	%rd859, %rd118, 130;
	// begin inline asm
	prefetch.local.L2 [%rd859];
	// end inline asm
	mov.b16 	%rs758, 115;
	st.local.u8 	[%rd2+131], %rs758;
	add.s64 	%rd860, %rd118, 131;
	// begin inline asm
	prefetch.local.L2 [%rd860];
	// end inline asm
	mov.b16 	%rs759, 116;
	st.local.u8 	[%rd2+132], %rs759;
	add.s64 	%rd861, %rd118, 132;
	// begin inline asm
	prefetch.local.L2 [%rd861];
	// end inline asm
	mov.b16 	%rs760, 117;
	st.local.u8 	[%rd2+133], %rs760;
	add.s64 	%rd862, %rd118, 133;
	// begin inline asm
	prefetch.local.L2 [%rd862];
	// end inline asm
	mov.b16 	%rs761, 118;
	st.local.u8 	[%rd2+134], %rs761;
	add.s64 	%rd863, %rd118, 134;
	// begin inline asm
	prefetch.local.L2 [%rd863];
	// end inline asm
	mov.b16 	%rs762, 119;
	st.local.u8 	[%rd2+135], %rs762;
	add.s64 	%rd864, %rd118, 135;
	// begin inline asm
	prefetch.local.L2 [%rd864];
	// end inline asm
	mov.b16 	%rs763, 120;
	st.local.u8 	[%rd2+136], %rs763;
	add.s64 	%rd865, %rd118, 136;
	// begin inline asm
	prefetch.local.L2 [%rd865];
	// end inline asm
	mov.b16 	%rs764, 121;
	st.local.u8 	[%rd2+137], %rs764;
	add.s64 	%rd866, %rd118, 137;
	// begin inline asm
	prefetch.local.L2 [%rd866];
	// end inline asm
	mov.b16 	%rs765, 122;
	st.local.u8 	[%rd2+138], %rs765;
	add.s64 	%rd867, %rd118, 138;
	// begin inline asm
	prefetch.local.L2 [%rd867];
	// end inline asm
	mov.b16 	%rs766, 123;
	st.local.u8 	[%rd2+139], %rs766;
	add.s64 	%rd868, %rd118, 139;
	// begin inline asm
	prefetch.local.L2 [%rd868];
	// end inline asm
	mov.b16 	%rs767, 124;
	st.local.u8 	[%rd2+140], %rs767;
	add.s64 	%rd869, %rd118, 140;
	// begin inline asm
	prefetch.local.L2 [%rd869];
	// end inline asm
	mov.b16 	%rs768, 125;
	st.local.u8 	[%rd2+141], %rs768;
	add.s64 	%rd870, %rd118, 141;
	// begin inline asm
	prefetch.local.L2 [%rd870];
	// end inline asm
	mov.b16 	%rs769, 126;
	st.local.u8 	[%rd2+142], %rs769;
	add.s64 	%rd871, %rd118, 142;
	// begin inline asm
	prefetch.local.L2 [%rd871];
	// end inline asm
	mov.b16 	%rs770, 127;
	st.local.u8 	[%rd2+143], %rs770;
	add.s64 	%rd872, %rd118, 143;
	// begin inline asm
	prefetch.local.L2 [%rd872];
	// end inline asm
	mov.b16 	%rs771, 128;
	st.local.u8 	[%rd2+144], %rs771;
	add.s64 	%rd873, %rd118, 144;
	// begin inline asm
	prefetch.local.L2 [%rd873];
	// end inline asm
	mov.b16 	%rs772, 129;
	st.local.u8 	[%rd2+145], %rs772;
	add.s64 	%rd874, %rd118, 145;
	// begin inline asm
	prefetch.local.L2 [%rd874];
	// end inline asm
	mov.b16 	%rs773, 130;
	st.local.u8 	[%rd2+146], %rs773;
	add.s64 	%rd875, %rd118, 146;
	// begin inline asm
	prefetch.local.L2 [%rd875];
	// end inline asm
	mov.b16 	%rs774, 131;
	st.local.u8 	[%rd2+147], %rs774;
	add.s64 	%rd876, %rd118, 147;
	// begin inline asm
	prefetch.local.L2 [%rd876];
	// end inline asm
	mov.b16 	%rs775, 132;
	st.local.u8 	[%rd2+148], %rs775;
	add.s64 	%rd877, %rd118, 148;
	// begin inline asm
	prefetch.local.L2 [%rd877];
	// end inline asm
	mov.b16 	%rs776, 133;
	st.local.u8 	[%rd2+149], %rs776;
	add.s64 	%rd878, %rd118, 149;
	// begin inline asm
	prefetch.local.L2 [%rd878];
	// end inline asm
	mov.b16 	%rs777, 134;
	st.local.u8 	[%rd2+150], %rs777;
	add.s64 	%rd879, %rd118, 150;
	// begin inline asm
	prefetch.local.L2 [%rd879];
	// end inline asm
	mov.b16 	%rs778, 135;
	st.local.u8 	[%rd2+151], %rs778;
	add.s64 	%rd880, %rd118, 151;
	// begin inline asm
	prefetch.local.L2 [%rd880];
	// end inline asm
	mov.b16 	%rs779, 136;
	st.local.u8 	[%rd2+152], %rs779;
	add.s64 	%rd881, %rd118, 152;
	// begin inline asm
	prefetch.local.L2 [%rd881];
	// end inline asm
	mov.b16 	%rs780, 137;
	st.local.u8 	[%rd2+153], %rs780;
	add.s64 	%rd882, %rd118, 153;
	// begin inline asm
	prefetch.local.L2 [%rd882];
	// end inline asm
	mov.b16 	%rs781, 138;
	st.local.u8 	[%rd2+154], %rs781;
	add.s64 	%rd883, %rd118, 154;
	// begin inline asm
	prefetch.local.L2 [%rd883];
	// end inline asm
	mov.b16 	%rs782, 139;
	st.local.u8 	[%rd2+155], %rs782;
	add.s64 	%rd884, %rd118, 155;
	// begin inline asm
	prefetch.local.L2 [%rd884];
	// end inline asm
	mov.b16 	%rs783, 140;
	st.local.u8 	[%rd2+156], %rs783;
	add.s64 	%rd885, %rd118, 156;
	// begin inline asm
	prefetch.local.L2 [%rd885];
	// end inline asm
	mov.b16 	%rs784, 141;
	st.local.u8 	[%rd2+157], %rs784;
	add.s64 	%rd886, %rd118, 157;
	// begin inline asm
	prefetch.local.L2 [%rd886];
	// end inline asm
	mov.b16 	%rs785, 142;
	st.local.u8 	[%rd2+158], %rs785;
	add.s64 	%rd887, %rd118, 158;
	// begin inline asm
	prefetch.local.L2 [%rd887];
	// end inline asm
	mov.b16 	%rs786, 143;
	st.local.u8 	[%rd2+159], %rs786;
	add.s64 	%rd888, %rd118, 159;
	// begin inline asm
	prefetch.local.L2 [%rd888];
	// end inline asm
	mov.b16 	%rs787, 144;
	st.local.u8 	[%rd2+160], %rs787;
	add.s64 	%rd889, %rd118, 160;
	// begin inline asm
	prefetch.local.L2 [%rd889];
	// end inline asm
	mov.b16 	%rs788, 145;
	st.local.u8 	[%rd2+161], %rs788;
	add.s64 	%rd890, %rd118, 161;
	// begin inline asm
	prefetch.local.L2 [%rd890];
	// end inline asm
	mov.b16 	%rs789, 146;
	st.local.u8 	[%rd2+162], %rs789;
	add.s64 	%rd891, %rd118, 162;
	// begin inline asm
	prefetch.local.L2 [%rd891];
	// end inline asm
	mov.b16 	%rs790, 147;
	st.local.u8 	[%rd2+163], %rs790;
	add.s64 	%rd892, %rd118, 163;
	// begin inline asm
	prefetch.local.L2 [%rd892];
	// end inline asm
	mov.b16 	%rs791, 148;
	st.local.u8 	[%rd2+164], %rs791;
	add.s64 	%rd893, %rd118, 164;
	// begin inline asm
	prefetch.local.L2 [%rd893];
	// end inline asm
	mov.b16 	%rs792, 149;
	st.local.u8 	[%rd2+165], %rs792;
	add.s64 	%rd894, %rd118, 165;
	// begin inline asm
	prefetch.local.L2 [%rd894];
	// end inline asm
	mov.b16 	%rs793, 150;
	st.local.u8 	[%rd2+166], %rs793;
	add.s64 	%rd895, %rd118, 166;
	// begin inline asm
	prefetch.local.L2 [%rd895];
	// end inline asm
	mov.b16 	%rs794, 151;
	st.local.u8 	[%rd2+167], %rs794;
	add.s64 	%rd896, %rd118, 167;
	// begin inline asm
	prefetch.local.L2 [%rd896];
	// end inline asm
	mov.b16 	%rs795, 152;
	st.local.u8 	[%rd2+168], %rs795;
	add.s64 	%rd897, %rd118, 168;
	// begin inline asm
	prefetch.local.L2 [%rd897];
	// end inline asm
	mov.b16 	%rs796, 153;
	st.local.u8 	[%rd2+169], %rs796;
	add.s64 	%rd898, %rd118, 169;
	// begin inline asm
	prefetch.local.L2 [%rd898];
	// end inline asm
	mov.b16 	%rs797, 154;
	st.local.u8 	[%rd2+170], %rs797;
	add.s64 	%rd899, %rd118, 170;
	// begin inline asm
	prefetch.local.L2 [%rd899];
	// end inline asm
	mov.b16 	%rs798, 155;
	st.local.u8 	[%rd2+171], %rs798;
	add.s64 	%rd900, %rd118, 171;
	// begin inline asm
	prefetch.local.L2 [%rd900];
	// end inline asm
	mov.b16 	%rs799, 156;
	st.local.u8 	[%rd2+172], %rs799;
	add.s64 	%rd901, %rd118, 172;
	// begin inline asm
	prefetch.local.L2 [%rd901];
	// end inline asm
	mov.b16 	%rs800, 157;
	st.local.u8 	[%rd2+173], %rs800;
	add.s64 	%rd902, %rd118, 173;
	// begin inline asm
	prefetch.local.L2 [%rd902];
	// end inline asm
	mov.b16 	%rs801, 158;
	st.local.u8 	[%rd2+174], %rs801;
	add.s64 	%rd903, %rd118, 174;
	// begin inline asm
	prefetch.local.L2 [%rd903];
	// end inline asm
	mov.b16 	%rs802, 159;
	st.local.u8 	[%rd2+175], %rs802;
	add.s64 	%rd904, %rd118, 175;
	// begin inline asm
	prefetch.local.L2 [%rd904];
	// end inline asm
	mov.b16 	%rs803, 160;
	st.local.u8 	[%rd2+176], %rs803;
	add.s64 	%rd905, %rd118, 176;
	// begin inline asm
	prefetch.local.L2 [%rd905];
	// end inline asm
	mov.b16 	%rs804, 161;
	st.local.u8 	[%rd2+177], %rs804;
	add.s64 	%rd906, %rd118, 177;
	// begin inline asm
	prefetch.local.L2 [%rd906];
	// end inline asm
	mov.b16 	%rs805, 162;
	st.local.u8 	[%rd2+178], %rs805;
	add.s64 	%rd907, %rd118, 178;
	// begin inline asm
	prefetch.local.L2 [%rd907];
	// end inline asm
	mov.b16 	%rs806, 163;
	st.local.u8 	[%rd2+179], %rs806;
	add.s64 	%rd908, %rd118, 179;
	// begin inline asm
	prefetch.local.L2 [%rd908];
	// end inline asm
	mov.b16 	%rs807, 164;
	st.local.u8 	[%rd2+180], %rs807;
	add.s64 	%rd909, %rd118, 180;
	// begin inline asm
	prefetch.local.L2 [%rd909];
	// end inline asm
	mov.b16 	%rs808, 165;
	st.local.u8 	[%rd2+181], %rs808;
	add.s64 	%rd910, %rd118, 181;
	// begin inline asm
	prefetch.local.L2 [%rd910];
	// end inline asm
	mov.b16 	%rs809, 166;
	st.local.u8 	[%rd2+182], %rs809;
	add.s64 	%rd911, %rd118, 182;
	// begin inline asm
	prefetch.local.L2 [%rd911];
	// end inline asm
	mov.b16 	%rs810, 167;
	st.local.u8 	[%rd2+183], %rs810;
	add.s64 	%rd912, %rd118, 183;
	// begin inline asm
	prefetch.local.L2 [%rd912];
	// end inline asm
	mov.b16 	%rs811, 168;
	st.local.u8 	[%rd2+184], %rs811;
	add.s64 	%rd913, %rd118, 184;
	// begin inline asm
	prefetch.local.L2 [%rd913];
	// end inline asm
	mov.b16 	%rs812, 169;
	st.local.u8 	[%rd2+185], %rs812;
	add.s64 	%rd914, %rd118, 185;
	// begin inline asm
	prefetch.local.L2 [%rd914];
	// end inline asm
	mov.b16 	%rs813, 170;
	st.local.u8 	[%rd2+186], %rs813;
	add.s64 	%rd915, %rd118, 186;
	// begin inline asm
	prefetch.local.L2 [%rd915];
	// end inline asm
	mov.b16 	%rs814, 171;
	st.local.u8 	[%rd2+187], %rs814;
	add.s64 	%rd916, %rd118, 187;
	// begin inline asm
	prefetch.local.L2 [%rd916];
	// end inline asm
	mov.b16 	%rs815, 172;
	st.local.u8 	[%rd2+188], %rs815;
	add.s64 	%rd917, %rd118, 188;
	// begin inline asm
	prefetch.local.L2 [%rd917];
	// end inline asm
	mov.b16 	%rs816, 173;
	st.local.u8 	[%rd2+189], %rs816;
	add.s64 	%rd918, %rd118, 189;
	// begin inline asm
	prefetch.local.L2 [%rd918];
	// end inline asm
	mov.b16 	%rs817, 174;
	st.local.u8 	[%rd2+190], %rs817;
	add.s64 	%rd919, %rd118, 190;
	// begin inline asm
	prefetch.local.L2 [%rd919];
	// end inline asm
	mov.b16 	%rs818, 175;
	st.local.u8 	[%rd2+191], %rs818;
	add.s64 	%rd920, %rd118, 191;
	// begin inline asm
	prefetch.local.L2 [%rd920];
	// end inline asm
	mov.b16 	%rs819, 176;
	st.local.u8 	[%rd2+192], %rs819;
	add.s64 	%rd921, %rd118, 192;
	// begin inline asm
	prefetch.local.L2 [%rd921];
	// end inline asm
	mov.b16 	%rs820, 177;
	st.local.u8 	[%rd2+193], %rs820;
	add.s64 	%rd922, %rd118, 193;
	// begin inline asm
	prefetch.local.L2 [%rd922];
	// end inline asm
	mov.b16 	%rs821, 178;
	st.local.u8 	[%rd2+194], %rs821;
	add.s64 	%rd923, %rd118, 194;
	// begin inline asm
	prefetch.local.L2 [%rd923];
	// end inline asm
	mov.b16 	%rs822, 179;
	st.local.u8 	[%rd2+195], %rs822;
	add.s64 	%rd924, %rd118, 195;
	// begin inline asm
	prefetch.local.L2 [%rd924];
	// end inline asm
	mov.b16 	%rs823, 180;
	st.local.u8 	[%rd2+196], %rs823;
	add.s64 	%rd925, %rd118, 196;
	// begin inline asm
	prefetch.local.L2 [%rd925];
	// end inline asm
	mov.b16 	%rs824, 181;
	st.local.u8 	[%rd2+197], %rs824;
	add.s64 	%rd926, %rd118, 197;
	// begin inline asm
	prefetch.local.L2 [%rd926];
	// end inline asm
	mov.b16 	%rs825, 182;
	st.local.u8 	[%rd2+198], %rs825;
	add.s64 	%rd927, %rd118, 198;
	// begin inline asm
	prefetch.local.L2 [%rd927];
	// end inline asm
	mov.b16 	%rs826, 183;
	st.local.u8 	[%rd2+199], %rs826;
	add.s64 	%rd928, %rd118, 199;
	// begin inline asm
	prefetch.local.L2 [%rd928];
	// end inline asm
	mov.b16 	%rs827, 184;
	st.local.u8 	[%rd2+200], %rs827;
	add.s64 	%rd929, %rd118, 200;
	// begin inline asm
	prefetch.local.L2 [%rd929];
	// end inline asm
	mov.b16 	%rs828, 185;
	st.local.u8 	[%rd2+201], %rs828;
	add.s64 	%rd930, %rd118, 201;
	// begin inline asm
	prefetch.local.L2 [%rd930];
	// end inline asm
	mov.b16 	%rs829, 186;
	st.local.u8 	[%rd2+202], %rs829;
	add.s64 	%rd931, %rd118, 202;
	// begin inline asm
	prefetch.local.L2 [%rd931];
	// end inline asm
	mov.b16 	%rs830, 187;
	st.local.u8 	[%rd2+203], %rs830;
	add.s64 	%rd932, %rd118, 203;
	// begin inline asm
	prefetch.local.L2 [%rd932];
	// end inline asm
	mov.b16 	%rs831, 188;
	st.local.u8 	[%rd2+204], %rs831;
	add.s64 	%rd933, %rd118, 204;
	// begin inline asm
	prefetch.local.L2 [%rd933];
	// end inline asm
	mov.b16 	%rs832, 189;
	st.local.u8 	[%rd2+205], %rs832;
	add.s64 	%rd934, %rd118, 205;
	// begin inline asm
	prefetch.local.L2 [%rd934];
	// end inline asm
	mov.b16 	%rs833, 190;
	st.local.u8 	[%rd2+206], %rs833;
	add.s64 	%rd935, %rd118, 206;
	// begin inline asm
	prefetch.local.L2 [%rd935];
	// end inline asm
	mov.b16 	%rs834, 191;
	st.local.u8 	[%rd2+207], %rs834;
	add.s64 	%rd936, %rd118, 207;
	// begin inline asm
	prefetch.local.L2 [%rd936];
	// end inline asm
	mov.b16 	%rs835, 192;
	st.local.u8 	[%rd2+208], %rs835;
	add.s64 	%rd937, %rd118, 208;
	// begin inline asm
	prefetch.local.L2 [%rd937];
	// end inline asm
	mov.b16 	%rs836, 193;
	st.local.u8 	[%rd2+209], %rs836;
	add.s64 	%rd938, %rd118, 209;
	// begin inline asm
	prefetch.local.L2 [%rd938];
	// end inline asm
	mov.b16 	%rs837, 194;
	st.local.u8 	[%rd2+210], %rs837;
	add.s64 	%rd939, %rd118, 210;
	// begin inline asm
	prefetch.local.L2 [%rd939];
	// end inline asm
	mov.b16 	%rs838, 195;
	st.local.u8 	[%rd2+211], %rs838;
	add.s64 	%rd940, %rd118, 211;
	// begin inline asm
	prefetch.local.L2 [%rd940];
	// end inline asm
	mov.b16 	%rs839, 196;
	st.local.u8 	[%rd2+212], %rs839;
	add.s64 	%rd941, %rd118, 212;
	// begin inline asm
	prefetch.local.L2 [%rd941];
	// end inline asm
	mov.b16 	%rs840, 197;
	st.local.u8 	[%rd2+213], %rs840;
	add.s64 	%rd942, %rd118, 213;
	// begin inline asm
	prefetch.local.L2 [%rd942];
	// end inline asm
	mov.b16 	%rs841, 198;
	st.local.u8 	[%rd2+214], %rs841;
	add.s64 	%rd943, %rd118, 214;
	// begin inline asm
	prefetch.local.L2 [%rd943];
	// end inline asm
	mov.b16 	%rs842, 199;
	st.local.u8 	[%rd2+215], %rs842;
	add.s64 	%rd944, %rd118, 215;
	// begin inline asm
	prefetch.local.L2 [%rd944];
	// end inline asm
	mov.b16 	%rs843, 200;
	st.local.u8 	[%rd2+216], %rs843;
	add.s64 	%rd945, %rd118, 216;
	// begin inline asm
	prefetch.local.L2 [%rd945];
	// end inline asm
	mov.b16 	%rs844, 201;
	st.local.u8 	[%rd2+217], %rs844;
	add.s64 	%rd946, %rd118, 217;
	// begin inline asm
	prefetch.local.L2 [%rd946];
	// end inline asm
	mov.b16 	%rs845, 202;
	st.local.u8 	[%rd2+218], %rs845;
	add.s64 	%rd947, %rd118, 218;
	// begin inline asm
	prefetch.local.L2 [%rd947];
	// end inline asm
	mov.b16 	%rs846, 203;
	st.local.u8 	[%rd2+219], %rs846;
	add.s64 	%rd948, %rd118, 219;
	// begin inline asm
	prefetch.local.L2 [%rd948];
	// end inline asm
	mov.b16 	%rs847, 204;
	st.local.u8 	[%rd2+220], %rs847;
	add.s64 	%rd949, %rd118, 220;
	// begin inline asm
	prefetch.local.L2 [%rd949];
	// end inline asm
	mov.b16 	%rs848, 205;
	st.local.u8 	[%rd2+221], %rs848;
	add.s64 	%rd950, %rd118, 221;
	// begin inline asm
	prefetch.local.L2 [%rd950];
	// end inline asm
	mov.b16 	%rs849, 206;
	st.local.u8 	[%rd2+222], %rs849;
	add.s64 	%rd951, %rd118, 222;
	// begin inline asm
	prefetch.local.L2 [%rd951];
	// end inline asm
	mov.b16 	%rs850, 207;
	st.local.u8 	[%rd2+223], %rs850;
	add.s64 	%rd952, %rd118, 223;
	// begin inline asm
	prefetch.local.L2 [%rd952];
	// end inline asm
	mov.b16 	%rs851, 208;
	st.local.u8 	[%rd2+224], %rs851;
	add.s64 	%rd953, %rd118, 224;
	// begin inline asm
	prefetch.local.L2 [%rd953];
	// end inline asm
	mov.b16 	%rs852, 209;
	st.local.u8 	[%rd2+225], %rs852;
	add.s64 	%rd954, %rd118, 225;
	// begin inline asm
	prefetch.local.L2 [%rd954];
	// end inline asm
	mov.b16 	%rs853, 210;
	st.local.u8 	[%rd2+226], %rs853;
	add.s64 	%rd955, %rd118, 226;
	// begin inline asm
	prefetch.local.L2 [%rd955];
	// end inline asm
	mov.b16 	%rs854, 211;
	st.local.u8 	[%rd2+227], %rs854;
	add.s64 	%rd956, %rd118, 227;
	// begin inline asm
	prefetch.local.L2 [%rd956];
	// end inline asm
	mov.b16 	%rs855, 212;
	st.local.u8 	[%rd2+228], %rs855;
	add.s64 	%rd957, %rd118, 228;
	// begin inline asm
	prefetch.local.L2 [%rd957];
	// end inline asm
	mov.b16 	%rs856, 213;
	st.local.u8 	[%rd2+229], %rs856;
	add.s64 	%rd958, %rd118, 229;
	// begin inline asm
	prefetch.local.L2 [%rd958];
	// end inline asm
	mov.b16 	%rs857, 214;
	st.local.u8 	[%rd2+230], %rs857;
	add.s64 	%rd959, %rd118, 230;
	// begin inline asm
	prefetch.local.L2 [%rd959];
	// end inline asm
	mov.b16 	%rs858, 215;
	st.local.u8 	[%rd2+231], %rs858;
	add.s64 	%rd960, %rd118, 231;
	// begin inline asm
	prefetch.local.L2 [%rd960];
	// end inline asm
	mov.b16 	%rs859, 216;
	st.local.u8 	[%rd2+232], %rs859;
	add.s64 	%rd961, %rd118, 232;
	// begin inline asm
	prefetch.local.L2 [%rd961];
	// end inline asm
	mov.b16 	%rs860, 217;
	st.local.u8 	[%rd2+233], %rs860;
	add.s64 	%rd962, %rd118, 233;
	// begin inline asm
	prefetch.local.L2 [%rd962];
	// end inline asm
	mov.b16 	%rs861, 218;
	st.local.u8 	[%rd2+234], %rs861;
	add.s64 	%rd963, %rd118, 234;
	// begin inline asm
	prefetch.local.L2 [%rd963];
	// end inline asm
	mov.b16 	%rs862, 219;
	st.local.u8 	[%rd2+235], %rs862;
	add.s64 	%rd964, %rd118, 235;
	// begin inline asm
	prefetch.local.L2 [%rd964];
	// end inline asm
	mov.b16 	%rs863, 220;
	st.local.u8 	[%rd2+236], %rs863;
	add.s64 	%rd965, %rd118, 236;
	// begin inline asm
	prefetch.local.L2 [%rd965];
	// end inline asm
	mov.b16 	%rs864, 221;
	st.local.u8 	[%rd2+237], %rs864;
	add.s64 	%rd966, %rd118, 237;
	// begin inline asm
	prefetch.local.L2 [%rd966];
	// end inline asm
	mov.b16 	%rs865, 222;
	st.local.u8 	[%rd2+238], %rs865;
	add.s64 	%rd967, %rd118, 238;
	// begin inline asm
	prefetch.local.L2 [%rd967];
	// end inline asm
	mov.b16 	%rs866, 223;
	st.local.u8 	[%rd2+239], %rs866;
	add.s64 	%rd968, %rd118, 239;
	// begin inline asm
	prefetch.local.L2 [%rd968];
	// end inline asm
	mov.b16 	%rs867, 224;
	st.local.u8 	[%rd2+240], %rs867;
	add.s64 	%rd969, %rd118, 240;
	// begin inline asm
	prefetch.local.L2 [%rd969];
	// end inline asm
	mov.b16 	%rs868, 225;
	st.local.u8 	[%rd2+241], %rs868;
	add.s64 	%rd970, %rd118, 241;
	// begin inline asm
	prefetch.local.L2 [%rd970];
	// end inline asm
	mov.b16 	%rs869, 226;
	st.local.u8 	[%rd2+242], %rs869;
	add.s64 	%rd971, %rd118, 242;
	// begin inline asm
	prefetch.local.L2 [%rd971];
	// end inline asm
	mov.b16 	%rs870, 227;
	st.local.u8 	[%rd2+243], %rs870;
	add.s64 	%rd972, %rd118, 243;
	// begin inline asm
	prefetch.local.L2 [%rd972];
	// end inline asm
	mov.b16 	%rs871, 228;
	st.local.u8 	[%rd2+244], %rs871;
	add.s64 	%rd973, %rd118, 244;
	// begin inline asm
	prefetch.local.L2 [%rd973];
	// end inline asm
	mov.b16 	%rs872, 229;
	st.local.u8 	[%rd2+245], %rs872;
	add.s64 	%rd974, %rd118, 245;
	// begin inline asm
	prefetch.local.L2 [%rd974];
	// end inline asm
	mov.b16 	%rs873, 230;
	st.local.u8 	[%rd2+246], %rs873;
	add.s64 	%rd975, %rd118, 246;
	// begin inline asm
	prefetch.local.L2 [%rd975];
	// end inline asm
	mov.b16 	%rs874, 231;
	st.local.u8 	[%rd2+247], %rs874;
	add.s64 	%rd976, %rd118, 247;
	// begin inline asm
	prefetch.local.L2 [%rd976];
	// end inline asm
	mov.b16 	%rs875, 232;
	st.local.u8 	[%rd2+248], %rs875;
	add.s64 	%rd977, %rd118, 248;
	// begin inline asm
	prefetch.local.L2 [%rd977];
	// end inline asm
	mov.b16 	%rs876, 233;
	st.local.u8 	[%rd2+249], %rs876;
	add.s64 	%rd978, %rd118, 249;
	// begin inline asm
	prefetch.local.L2 [%rd978];
	// end inline asm
	mov.b16 	%rs877, 234;
	st.local.u8 	[%rd2+250], %rs877;
	add.s64 	%rd979, %rd118, 250;
	// begin inline asm
	prefetch.local.L2 [%rd979];
	// end inline asm
	mov.b16 	%rs878, 235;
	st.local.u8 	[%rd2+251], %rs878;
	add.s64 	%rd980, %rd118, 251;
	// begin inline asm
	prefetch.local.L2 [%rd980];
	// end inline asm
	mov.b16 	%rs879, 236;
	st.local.u8 	[%rd2+252], %rs879;
	add.s64 	%rd981, %rd118, 252;
	// begin inline asm
	prefetch.local.L2 [%rd981];
	// end inline asm
	mov.b16 	%rs880, 237;
	st.local.u8 	[%rd2+253], %rs880;
	add.s64 	%rd982, %rd118, 253;
	// begin inline asm
	prefetch.local.L2 [%rd982];
	// end inline asm
	mov.b16 	%rs881, 238;
	st.local.u8 	[%rd2+254], %rs881;
	add.s64 	%rd983, %rd118, 254;
	// begin inline asm
	prefetch.local.L2 [%rd983];
	// end inline asm
	mov.b16 	%rs882, 239;
	st.local.u8 	[%rd2+255], %rs882;
	add.s64 	%rd984, %rd118, 255;
	// begin inline asm
	prefetch.local.L2 [%rd984];
	// end inline asm
	mov.b16 	%rs883, 240;
	st.local.u8 	[%rd2+256], %rs883;
	add.s64 	%rd985, %rd118, 256;
	// begin inline asm
	prefetch.local.L2 [%rd985];
	// end inline asm
	mov.b16 	%rs884, 241;
	st.local.u8 	[%rd2+257], %rs884;
	add.s64 	%rd986, %rd118, 257;
	// begin inline asm
	prefetch.local.L2 [%rd986];
	// end inline asm
	mov.b16 	%rs885, 242;
	st.local.u8 	[%rd2+258], %rs885;
	add.s64 	%rd987, %rd118, 258;
	// begin inline asm
	prefetch.local.L2 [%rd987];
	// end inline asm
	mov.b16 	%rs886, 243;
	st.local.u8 	[%rd2+259], %rs886;
	add.s64 	%rd988, %rd118, 259;
	// begin inline asm
	prefetch.local.L2 [%rd988];
	// end inline asm
	mov.b16 	%rs887, 244;
	st.local.u8 	[%rd2+260], %rs887;
	add.s64 	%rd989, %rd118, 260;
	// begin inline asm
	prefetch.local.L2 [%rd989];
	// end inline asm
	mov.b16 	%rs888, 245;
	st.local.u8 	[%rd2+261], %rs888;
	add.s64 	%rd990, %rd118, 261;
	// begin inline asm
	prefetch.local.L2 [%rd990];
	// end inline asm
	mov.b16 	%rs889, 246;
	st.local.u8 	[%rd2+262], %rs889;
	add.s64 	%rd991, %rd118, 262;
	// begin inline asm
	prefetch.local.L2 [%rd991];
	// end inline asm
	mov.b16 	%rs890, 247;
	st.local.u8 	[%rd2+263], %rs890;
	add.s64 	%rd992, %rd118, 263;
	// begin inline asm
	prefetch.local.L2 [%rd992];
	// end inline asm
	mov.b16 	%rs891, 248;
	st.local.u8 	[%rd2+264], %rs891;
	add.s64 	%rd993, %rd118, 264;
	// begin inline asm
	prefetch.local.L2 [%rd993];
	// end inline asm
	mov.b16 	%rs892, 249;
	st.local.u8 	[%rd2+265], %rs892;
	add.s64 	%rd994, %rd118, 265;
	// begin inline asm
	prefetch.local.L2 [%rd994];
	// end inline asm
	mov.b16 	%rs893, 250;
	st.local.u8 	[%rd2+266], %rs893;
	add.s64 	%rd995, %rd118, 266;
	// begin inline asm
	prefetch.local.L2 [%rd995];
	// end inline asm
	mov.b16 	%rs894, 251;
	st.local.u8 	[%rd2+267], %rs894;
	add.s64 	%rd996, %rd118, 267;
	// begin inline asm
	prefetch.local.L2 [%rd996];
	// end inline asm
	mov.b16 	%rs895, 252;
	st.local.u8 	[%rd2+268], %rs895;
	add.s64 	%rd997, %rd118, 268;
	// begin inline asm
	prefetch.local.L2 [%rd997];
	// end inline asm
	mov.b16 	%rs896, 253;
	st.local.u8 	[%rd2+269], %rs896;
	add.s64 	%rd998, %rd118, 269;
	// begin inline asm
	prefetch.local.L2 [%rd998];
	// end inline asm
	mov.b16 	%rs897, 254;
	st.local.u8 	[%rd2+270], %rs897;
	add.s64 	%rd999, %rd118, 270;
	// begin inline asm
	prefetch.local.L2 [%rd999];
	// end inline asm
	mov.b16 	%rs898, 255;
	st.local.u8 	[%rd2+271], %rs898;
	add.s64 	%rd1000, %rd118, 271;
	// begin inline asm
	prefetch.local.L2 [%rd1000];
	// end inline asm
	mov.b32 	%r811, 0;
$L__BB0_29:
	add.s32 	%r19, %r811, 1;
	cvt.u64.u32 	%rd1019, %r811;
	add.s64 	%rd1020, %rd745, %rd1019;
	add.s64 	%rd1018, %rd1020, 1;
	// begin inline asm
	prefetch.local.L1 [%rd1018];
	// end inline asm
	sub.s32 	%r20, 256, %r811;
	mad.lo.s64 	%rd1021, %rd3790, 25214903917, 11;
	and.b64  	%rd3790, %rd1021, 281474976710655;
	shr.u64 	%rd28, %rd3790, 17;
	cvt.u16.u32 	%rs899, %r20;
	add.s16 	%rs900, %rs899, -1;
	and.b16  	%rs901, %rs899, %rs900;
	setp.eq.s16 	%p26, %rs901, 0;
	@%p26 bra 	$L__BB0_270;
	sub.s32 	%r21, 255, %r811;
	cvt.u32.u64 	%r146, %rd28;
	rem.u32 	%r812, %r146, %r20;
	sub.s32 	%r147, %r21, %r812;
	add.s32 	%r148, %r147, %r146;
	setp.gt.s32 	%p27, %r148, -1;
	@%p27 bra 	$L__BB0_32;
$L__BB0_31:
	mad.lo.s64 	%rd1022, %rd3790, 25214903917, 11;
	and.b64  	%rd3790, %rd1022, 281474976710655;
	shr.u64 	%rd1023, %rd3790, 17;
	cvt.u32.u64 	%r149, %rd1023;
	rem.u32 	%r812, %r149, %r20;
	sub.s32 	%r150, %r21, %r812;
	add.s32 	%r151, %r150, %r149;
	setp.lt.s32 	%p28, %r151, 0;
	@%p28 bra 	$L__BB0_31;
$L__BB0_32:
	setp.eq.s32 	%p29, %r812, 0;
	@%p29 bra 	$L__BB0_34;
	add.s64 	%rd1028, %rd2, %rd1019;
	ld.local.u8 	%rs902, [%rd1028+16];
	add.s32 	%r152, %r812, %r811;
	cvt.u64.u32 	%rd1029, %r152;
	add.s64 	%rd1030, %rd2, %rd1029;
	ld.local.u8 	%rs903, [%rd1030+16];
	st.local.u8 	[%rd1028+16], %rs903;
	st.local.u8 	[%rd1030+16], %rs902;
$L__BB0_34:
	setp.ne.s32 	%p30, %r19, 256;
	mov.u32 	%r811, %r19;
	@%p30 bra 	$L__BB0_29;
	ld.local.v2.f64 	{%fd612, %fd613}, [%rd2];
	add.f64 	%fd614, %fd612, 0d3FE99999A0000000;
	add.f64 	%fd615, %fd613, 0dBFF3333338000000;
	add.f64 	%fd616, %fd614, %fd615;
	fma.rn.f64 	%fd617, %fd616, 0d3FD76CF5D0B09954, %fd614;
	cvt.rzi.s32.f64 	%r153, %fd617;
	fma.rn.f64 	%fd618, %fd616, 0d3FD76CF5D0B09954, %fd615;
	cvt.rzi.s32.f64 	%r154, %fd618;
	cvt.rn.f64.s32 	%fd619, %r153;
	setp.lt.f64 	%p31, %fd617, %fd619;
	selp.s32 	%r155, -1, 0, %p31;
	add.s32 	%r156, %r153, %r155;
	cvt.rn.f64.s32 	%fd620, %r154;
	setp.lt.f64 	%p32, %fd618, %fd620;
	selp.s32 	%r157, -1, 0, %p32;
	add.s32 	%r158, %r154, %r157;
	and.b32  	%r159, %r158, 255;
	cvt.u64.u32 	%rd1033, %r159;
	add.s64 	%rd1035, %rd118, %rd1033;
	add.s64 	%rd1031, %rd1035, 16;
	// begin inline asm
	prefetch.local.L1 [%rd1031];
	// end inline asm
	add.s64 	%rd1032, %rd1035, 17;
	// begin inline asm
	prefetch.local.L1 [%rd1032];
	// end inline asm
	add.s32 	%r160, %r156, %r158;
	cvt.rn.f64.s32 	%fd621, %r160;
	mul.f64 	%fd622, %fd621, 0d3FCB0CB174DF99C8;
	cvt.rn.f64.s32 	%fd623, %r156;
	cvt.rn.f64.s32 	%fd624, %r158;
	sub.f64 	%fd625, %fd622, %fd623;
	add.f64 	%fd33, %fd614, %fd625;
	sub.f64 	%fd626, %fd622, %fd624;
	add.f64 	%fd34, %fd615, %fd626;
	setp.leu.f64 	%p33, %fd33, %fd34;
	setp.gt.f64 	%p34, %fd33, %fd34;
	selp.u32 	%r161, 1, 0, %p34;
	selp.u32 	%r162, 1, 0, %p33;
	selp.f64 	%fd627, 0d3FF0000000000000, 0d0000000000000000, %p34;
	sub.f64 	%fd628, %fd33, %fd627;
	add.f64 	%fd35, %fd628, 0d3FCB0CB174DF99C8;
	selp.f64 	%fd629, 0d3FF0000000000000, 0d0000000000000000, %p33;
	sub.f64 	%fd630, %fd34, %fd629;
	add.f64 	%fd36, %fd630, 0d3FCB0CB174DF99C8;
	add.f64 	%fd631, %fd33, 0dBFF0000000000000;
	add.f64 	%fd37, %fd631, 0d3FDB0CB174DF99C8;
	add.f64 	%fd632, %fd34, 0dBFF0000000000000;
	add.f64 	%fd38, %fd632, 0d3FDB0CB174DF99C8;
	add.s64 	%rd1036, %rd2, %rd1033;
	ld.local.u8 	%rs904, [%rd1036+16];
	cvt.u16.u32 	%rs905, %r156;
	add.s16 	%rs906, %rs904, %rs905;
	cvt.u64.u16 	%rd1037, %rs906;
	and.b64  	%rd32, %rd1037, 255;
	add.s32 	%r163, %r156, %r161;
	add.s32 	%r164, %r158, %r162;
	and.b32  	%r165, %r164, 255;
	cvt.u64.u32 	%rd1038, %r165;
	add.s64 	%rd1039, %rd2, %rd1038;
	ld.local.u8 	%rs907, [%rd1039+16];
	cvt.u16.u32 	%rs908, %r163;
	add.s16 	%rs909, %rs907, %rs908;
	cvt.u64.u16 	%rd1040, %rs909;
	and.b64  	%rd1041, %rd1040, 255;
	add.s64 	%rd1042, %rd2, %rd1041;
	ld.local.u8 	%rs5, [%rd1042+16];
	add.s32 	%r166, %r158, 1;
	and.b32  	%r167, %r166, 255;
	cvt.u64.u32 	%rd1043, %r167;
	add.s64 	%rd1044, %rd2, %rd1043;
	ld.local.u8 	%rs910, [%rd1044+16];
	add.s16 	%rs911, %rs910, %rs905;
	add.s16 	%rs912, %rs911, 1;
	cvt.u64.u16 	%rd1045, %rs912;
	and.b64  	%rd1046, %rd1045, 255;
	add.s64 	%rd1047, %rd2, %rd1046;
	ld.local.u8 	%rs6, [%rd1047+16];
	mul.f64 	%fd633, %fd33, %fd33;
	mov.f64 	%fd634, 0d3FE0000000000000;
	sub.f64 	%fd635, %fd634, %fd633;
	mul.f64 	%fd636, %fd34, %fd34;
	sub.f64 	%fd39, %fd635, %fd636;
	setp.lt.f64 	%p35, %fd39, 0d0000000000000000;
	mov.f64 	%fd2329, 0d0000000000000000;
	@%p35 bra 	$L__BB0_37;
	add.s64 	%rd1048, %rd2, %rd32;
	ld.local.u8 	%rs913, [%rd1048+16];
	mul.lo.s16 	%rs914, %rs913, 171;
	shr.u16 	%rs915, %rs914, 11;
	mul.lo.s16 	%rs916, %rs915, 12;
	sub.s16 	%rs917, %rs913, %rs916;
	mul.f64 	%fd637, %fd39, %fd39;
	mul.f64 	%fd638, %fd637, %fd637;
	cvt.u32.u16 	%r168, %rs917;
	and.b32  	%r169, %r168, 255;
	mul.wide.u32 	%rd1049, %r169, 2;
	mov.u64 	%rd1050, grad2;
	add.s64 	%rd1051, %rd1050, %rd1049;
	ld.const.s8 	%rs918, [%rd1051];
	cvt.rn.f64.s16 	%fd639, %rs918;
	ld.const.s8 	%rs919, [%rd1051+1];
	cvt.rn.f64.s16 	%fd640, %rs919;
	mul.f64 	%fd641, %fd34, %fd640;
	fma.rn.f64 	%fd642, %fd33, %fd639, %fd641;
	mul.f64 	%fd2329, %fd638, %fd642;
$L__BB0_37:
	mul.f64 	%fd644, %fd35, %fd35;
	mov.f64 	%fd645, 0d3FE0000000000000;
	sub.f64 	%fd646, %fd645, %fd644;
	mul.f64 	%fd647, %fd36, %fd36;
	sub.f64 	%fd42, %fd646, %fd647;
	setp.lt.f64 	%p36, %fd42, 0d0000000000000000;
	mov.f64 	%fd2330, 0d0000000000000000;
	@%p36 bra 	$L__BB0_39;
	mul.f64 	%fd648, %fd42, %fd42;
	mul.f64 	%fd649, %fd648, %fd648;
	mul.lo.s16 	%rs921, %rs5, 171;
	shr.u16 	%rs922, %rs921, 11;
	mul.lo.s16 	%rs923, %rs922, 12;
	sub.s16 	%rs924, %rs5, %rs923;
	cvt.u32.u16 	%r170, %rs924;
	and.b32  	%r171, %r170, 255;
	mul.wide.u32 	%rd1052, %r171, 2;
	mov.u64 	%rd1053, grad2;
	add.s64 	%rd1054, %rd1053, %rd1052;
	ld.const.s8 	%rs925, [%rd1054];
	cvt.rn.f64.s16 	%fd650, %rs925;
	ld.const.s8 	%rs926, [%rd1054+1];
	cvt.rn.f64.s16 	%fd651, %rs926;
	mul.f64 	%fd652, %fd36, %fd651;
	fma.rn.f64 	%fd653, %fd35, %fd650, %fd652;
	mul.f64 	%fd2330, %fd649, %fd653;
$L__BB0_39:
	mul.f64 	%fd655, %fd37, %fd37;
	mov.f64 	%fd656, 0d3FE0000000000000;
	sub.f64 	%fd657, %fd656, %fd655;
	mul.f64 	%fd658, %fd38, %fd38;
	sub.f64 	%fd45, %fd657, %fd658;
	setp.lt.f64 	%p37, %fd45, 0d0000000000000000;
	mov.f64 	%fd2331, 0d0000000000000000;
	@%p37 bra 	$L__BB0_41;
	mul.f64 	%fd659, %fd45, %fd45;
	mul.f64 	%fd660, %fd659, %fd659;
	mul.lo.s16 	%rs928, %rs6, 171;
	shr.u16 	%rs929, %rs928, 11;
	mul.lo.s16 	%rs930, %rs929, 12;
	sub.s16 	%rs931, %rs6, %rs930;
	cvt.u32.u16 	%r172, %rs931;
	and.b32  	%r173, %r172, 255;
	mul.wide.u32 	%rd1055, %r173, 2;
	mov.u64 	%rd1056, grad2;
	add.s64 	%rd1057, %rd1056, %rd1055;
	ld.const.s8 	%rs932, [%rd1057];
	cvt.rn.f64.s16 	%fd661, %rs932;
	ld.const.s8 	%rs933, [%rd1057+1];
	cvt.rn.f64.s16 	%fd662, %rs933;
	mul.f64 	%fd663, %fd38, %fd662;
	fma.rn.f64 	%fd664, %fd37, %fd661, %fd663;
	mul.f64 	%fd2331, %fd660, %fd664;
$L__BB0_41:
	add.f64 	%fd665, %fd2329, %fd2330;
	add.f64 	%fd666, %fd665, %fd2331;
	mul.f64 	%fd667, %fd666, 0d4051800000000000;
	fma.rn.f64 	%fd48, %fd667, 0d3FE199999999999A, 0d0000000000000000;
	mad.lo.s64 	%rd1314, %rd3790, 806876925344, 352;
	and.b64  	%rd1315, %rd1314, 9007199120523264;
	mad.lo.s64 	%rd1316, %rd3790, 8602081037417187945, 277363943098;
	shr.u64 	%rd1317, %rd1316, 21;
	and.b64  	%rd1318, %rd1317, 134217727;
	or.b64  	%rd1319, %rd1318, %rd1315;
	cvt.rn.f64.u64 	%fd668, %rd1319;
	mul.f64 	%fd669, %fd668, 0d3CA0000000000000;
	mul.f64 	%fd670, %fd669, 0d4070000000000000;
	mad.lo.s64 	%rd1320, %rd3790, 1736862336005215904, 2666505958129870752;
	and.b64  	%rd1321, %rd1320, 9007199120523264;
	mad.lo.s64 	%rd1322, %rd3790, 5985058416696778513, -8542997297661424380;
	shr.u64 	%rd1323, %rd1322, 21;
	and.b64  	%rd1324, %rd1323, 134217727;
	or.b64  	%rd1325, %rd1324, %rd1321;
	cvt.rn.f64.u64 	%fd671, %rd1325;
	mul.f64 	%fd672, %fd671, 0d3CA0000000000000;
	mul.f64 	%fd673, %fd672, 0d4070000000000000;
	st.local.v2.f64 	[%rd2+272], {%fd670, %fd673};
	add.s64 	%rd1058, %rd118, 288;
	mad.lo.s64 	%rd1327, %rd3790, -6895497188809791495, -6044649417579420322;
	and.b64  	%rd3793, %rd1327, 281474976710655;
	mov.b16 	%rs934, 0;
	st.local.u8 	[%rd2+288], %rs934;
	// begin inline asm
	prefetch.local.L2 [%rd1058];
	// end inline asm
	mov.b16 	%rs935, 1;
	st.local.u8 	[%rd2+289], %rs935;
	add.s64 	%rd1059, %rd118, 289;
	// begin inline asm
	prefetch.local.L2 [%rd1059];
	// end inline asm
	mov.b16 	%rs936, 2;
	st.local.u8 	[%rd2+290], %rs936;
	add.s64 	%rd1060, %rd118, 290;
	// begin inline asm
	prefetch.local.L2 [%rd1060];
	// end inline asm
	mov.b16 	%rs937, 3;
	st.local.u8 	[%rd2+291], %rs937;
	add.s64 	%rd1061, %rd118, 291;
	// begin inline asm
	prefetch.local.L2 [%rd1061];
	// end inline asm
	mov.b16 	%rs938, 4;
	st.local.u8 	[%rd2+292], %rs938;
	add.s64 	%rd1062, %rd118, 292;
	// begin inline asm
	prefetch.local.L2 [%rd1062];
	// end inline asm
	mov.b16 	%rs939, 5;
	st.local.u8 	[%rd2+293], %rs939;
	add.s64 	%rd1063, %rd118, 293;
	// begin inline asm
	prefetch.local.L2 [%rd1063];
	// end inline asm
	mov.b16 	%rs940, 6;
	st.local.u8 	[%rd2+294], %rs940;
	add.s64 	%rd1064, %rd118, 294;
	// begin inline asm
	prefetch.local.L2 [%rd1064];
	// end inline asm
	mov.b16 	%rs941, 7;
	st.local.u8 	[%rd2+295], %rs941;
	add.s64 	%rd1065, %rd118, 295;
	// begin inline asm
	prefetch.local.L2 [%rd1065];
	// end inline asm
	mov.b16 	%rs942, 8;
	st.local.u8 	[%rd2+296], %rs942;
	add.s64 	%rd1066, %rd118, 296;
	// begin inline asm
	prefetch.local.L2 [%rd1066];
	// end inline asm
	mov.b16 	%rs943, 9;
	st.local.u8 	[%rd2+297], %rs943;
	add.s64 	%rd1067, %rd118, 297;
	// begin inline asm
	prefetch.local.L2 [%rd1067];
	// end inline asm
	mov.b16 	%rs944, 10;
	st.local.u8 	[%rd2+298], %rs944;
	add.s64 	%rd1068, %rd118, 298;
	// begin inline asm
	prefetch.local.L2 [%rd1068];
	// end inline asm
	mov.b16 	%rs945, 11;
	st.local.u8 	[%rd2+299], %rs945;
	add.s64 	%rd1069, %rd118, 299;
	// begin inline asm
	prefetch.local.L2 [%rd1069];
	// end inline asm
	mov.b16 	%rs946, 12;
	st.local.u8 	[%rd2+300], %rs946;
	add.s64 	%rd1070, %rd118, 300;
	// begin inline asm
	prefetch.local.L2 [%rd1070];
	// end inline asm
	mov.b16 	%rs947, 13;
	st.local.u8 	[%rd2+301], %rs947;
	add.s64 	%rd1071, %rd118, 301;
	// begin inline asm
	prefetch.local.L2 [%rd1071];
	// end inline asm
	mov.b16 	%rs948, 14;
	st.local.u8 	[%rd2+302], %rs948;
	add.s64 	%rd1072, %rd118, 302;
	// begin inline asm
	prefetch.local.L2 [%rd1072];
	// end inline asm
	mov.b16 	%rs949, 15;
	st.local.u8 	[%rd2+303], %rs949;
	add.s64 	%rd1073, %rd118, 303;
	// begin inline asm
	prefetch.local.L2 [%rd1073];
	// end inline asm
	mov.b16 	%rs950, 16;
	st.local.u8 	[%rd2+304], %rs950;
	add.s64 	%rd1074, %rd118, 304;
	// begin inline asm
	prefetch.local.L2 [%rd1074];
	// end inline asm
	mov.b16 	%rs951, 17;
	st.local.u8 	[%rd2+305], %rs951;
	add.s64 	%rd1075, %rd118, 305;
	// begin inline asm
	prefetch.local.L2 [%rd1075];
	// end inline asm
	mov.b16 	%rs952, 18;
	st.local.u8 	[%rd2+306], %rs952;
	add.s64 	%rd1076, %rd118, 306;
	// begin inline asm
	prefetch.local.L2 [%rd1076];
	// end inline asm
	mov.b16 	%rs953, 19;
	st.local.u8 	[%rd2+307], %rs953;
	add.s64 	%rd1077, %rd118, 307;
	// begin inline asm
	prefetch.local.L2 [%rd1077];
	// end inline asm
	mov.b16 	%rs954, 20;
	st.local.u8 	[%rd2+308], %rs954;
	add.s64 	%rd1078, %rd118, 308;
	// begin inline asm
	prefetch.local.L2 [%rd1078];
	// end inline asm
	mov.b16 	%rs955, 21;
	st.local.u8 	[%rd2+309], %rs955;
	add.s64 	%rd1079, %rd118, 309;
	// begin inline asm
	prefetch.local.L2 [%rd1079];
	// end inline asm
	mov.b16 	%rs956, 22;
	st.local.u8 	[%rd2+310], %rs956;
	add.s64 	%rd1080, %rd118, 310;
	// begin inline asm
	prefetch.local.L2 [%rd1080];
	// end inline asm
	mov.b16 	%rs957, 23;
	st.local.u8 	[%rd2+311], %rs957;
	add.s64 	%rd1081, %rd118, 311;
	// begin inline asm
	prefetch.local.L2 [%rd1081];
	// end inline asm
	mov.b16 	%rs958, 24;
	st.local.u8 	[%rd2+312], %rs958;
	add.s64 	%rd1082, %rd118, 312;
	// begin inline asm
	prefetch.local.L2 [%rd1082];
	// end inline asm
	mov.b16 	%rs959, 25;
	st.local.u8 	[%rd2+313], %rs959;
	add.s64 	%rd1083, %rd118, 313;
	// begin inline asm
	prefetch.local.L2 [%rd1083];
	// end inline asm
	mov.b16 	%rs960, 26;
	st.local.u8 	[%rd2+314], %rs960;
	add.s64 	%rd1084, %rd118, 314;
	// begin inline asm
	prefetch.local.L2 [%rd1084];
	// end inline asm
	mov.b16 	%rs961, 27;
	st.local.u8 	[%rd2+315], %rs961;
	add.s64 	%rd1085, %rd118, 315;
	// begin inline asm
	prefetch.local.L2 [%rd1085];
	// end inline asm
	mov.b16 	%rs962, 28;
	st.local.u8 	[%rd2+316], %rs962;
	add.s64 	%rd1086, %rd118, 316;
	// begin inline asm
	prefetch.local.L2 [%rd1086];
	// end inline asm
	mov.b16 	%rs963, 29;
	st.local.u8 	[%rd2+317], %rs963;
	add.s64 	%rd1087, %rd118, 317;
	// begin inline asm
	prefetch.local.L2 [%rd1087];
	// end inline asm
	mov.b16 	%rs964, 30;
	st.local.u8 	[%rd2+318], %rs964;
	add.s64 	%rd1088, %rd118, 318;
	// begin inline asm
	prefetch.local.L2 [%rd1088];
	// end inline asm
	mov.b16 	%rs965, 31;
	st.local.u8 	[%rd2+319], %rs965;
	add.s64 	%rd1089, %rd118, 319;
	// begin inline asm
	prefetch.local.L2 [%rd1089];
	// end inline asm
	mov.b16 	%rs966, 32;
	st.local.u8 	[%rd2+320], %rs966;
	add.s64 	%rd1090, %rd118, 320;
	// begin inline asm
	prefetch.local.L2 [%rd1090];
	// end inline asm
	mov.b16 	%rs967, 33;
	st.local.u8 	[%rd2+321], %rs967;
	add.s64 	%rd1091, %rd118, 321;
	// begin inline asm
	prefetch.local.L2 [%rd1091];
	// end inline asm
	mov.b16 	%rs968, 34;
	st.local.u8 	[%rd2+322], %rs968;
	add.s64 	%rd1092, %rd118, 322;
	// begin inline asm
	prefetch.local.L2 [%rd1092];
	// end inline asm
	mov.b16 	%rs969, 35;
	st.local.u8 	[%rd2+323], %rs969;
	add.s64 	%rd1093, %rd118, 323;
	// begin inline asm
	prefetch.local.L2 [%rd1093];
	// end inline asm
	mov.b16 	%rs970, 36;
	st.local.u8 	[%rd2+324], %rs970;
	add.s64 	%rd1094, %rd118, 324;
	// begin inline asm
	prefetch.local.L2 [%rd1094];
	// end inline asm
	mov.b16 	%rs971, 37;
	st.local.u8 	[%rd2+325], %rs971;
	add.s64 	%rd1095, %rd118, 325;
	// begin inline asm
	prefetch.local.L2 [%rd1095];
	// end inline asm
	mov.b16 	%rs972, 38;
	st.local.u8 	[%rd2+326], %rs972;
	add.s64 	%rd1096, %rd118, 326;
	// begin inline asm
	prefetch.local.L2 [%rd1096];
	// end inline asm
	mov.b16 	%rs973, 39;
	st.local.u8 	[%rd2+327], %rs973;
	add.s64 	%rd1097, %rd118, 327;
	// begin inline asm
	prefetch.local.L2 [%rd1097];
	// end inline asm
	mov.b16 	%rs974, 40;
	st.local.u8 	[%rd2+328], %rs974;
	add.s64 	%rd1098, %rd118, 328;
	// begin inline asm
	prefetch.local.L2 [%rd1098];
	// end inline asm
	mov.b16 	%rs975, 41;
	st.local.u8 	[%rd2+329], %rs975;
	add.s64 	%rd1099, %rd118, 329;
	// begin inline asm
	prefetch.local.L2 [%rd1099];
	// end inline asm
	mov.b16 	%rs976, 42;
	st.local.u8 	[%rd2+330], %rs976;
	add.s64 	%rd1100, %rd118, 330;
	// begin inline asm
	prefetch.local.L2 [%rd1100];
	// end inline asm
	mov.b16 	%rs977, 43;
	st.local.u8 	[%rd2+331], %rs977;
	add.s64 	%rd1101, %rd118, 331;
	// begin inline asm
	prefetch.local.L2 [%rd1101];
	// end inline asm
	mov.b16 	%rs978, 44;
	st.local.u8 	[%rd2+332], %rs978;
	add.s64 	%rd1102, %rd118, 332;
	// begin inline asm
	prefetch.local.L2 [%rd1102];
	// end inline asm
	mov.b16 	%rs979, 45;
	st.local.u8 	[%rd2+333], %rs979;
	add.s64 	%rd1103, %rd118, 333;
	// begin inline asm
	prefetch.local.L2 [%rd1103];
	// end inline asm
	mov.b16 	%rs980, 46;
	st.local.u8 	[%rd2+334], %rs980;
	add.s64 	%rd1104, %rd118, 334;
	// begin inline asm
	prefetch.local.L2 [%rd1104];
	// end inline asm
	mov.b16 	%rs981, 47;
	st.local.u8 	[%rd2+335], %rs981;
	add.s64 	%rd1105, %rd118, 335;
	// begin inline asm
	prefetch.local.L2 [%rd1105];
	// end inline asm
	mov.b16 	%rs982, 48;
	st.local.u8 	[%rd2+336], %rs982;
	add.s64 	%rd1106, %rd118, 336;
	// begin inline asm
	prefetch.local.L2 [%rd1106];
	// end inline asm
	mov.b16 	%rs983, 49;
	st.local.u8 	[%rd2+337], %rs983;
	add.s64 	%rd1107, %rd118, 337;
	// begin inline asm
	prefetch.local.L2 [%rd1107];
	// end inline asm
	mov.b16 	%rs984, 50;
	st.local.u8 	[%rd2+338], %rs984;
	add.s64 	%rd1108, %rd118, 338;
	// begin inline asm
	prefetch.local.L2 [%rd1108];
	// end inline asm
	mov.b16 	%rs985, 51;
	st.local.u8 	[%rd2+339], %rs985;
	add.s64 	%rd1109, %rd118, 339;
	// begin inline asm
	prefetch.local.L2 [%rd1109];
	// end inline asm
	mov.b16 	%rs986, 52;
	st.local.u8 	[%rd2+340], %rs986;
	add.s64 	%rd1110, %rd118, 340;
	// begin inline asm
	prefetch.local.L2 [%rd1110];
	// end inline asm
	mov.b16 	%rs987, 53;
	st.local.u8 	[%rd2+341], %rs987;
	add.s64 	%rd1111, %rd118, 341;
	// begin inline asm
	prefetch.local.L2 [%rd1111];
	// end inline asm
	mov.b16 	%rs988, 54;
	st.local.u8 	[%rd2+342], %rs988;
	add.s64 	%rd1112, %rd118, 342;
	// begin inline asm
	prefetch.local.L2 [%rd1112];
	// end inline asm
	mov.b16 	%rs989, 55;
	st.local.u8 	[%rd2+343], %rs989;
	add.s64 	%rd1113, %rd118, 343;
	// begin inline asm
	prefetch.local.L2 [%rd1113];
	// end inline asm
	mov.b16 	%rs990, 56;
	st.local.u8 	[%rd2+344], %rs990;
	add.s64 	%rd1114, %rd118, 344;
	// begin inline asm
	prefetch.local.L2 [%rd1114];
	// end inline asm
	mov.b16 	%rs991, 57;
	st.local.u8 	[%rd2+345], %rs991;
	add.s64 	%rd1115, %rd118, 345;
	// begin inline asm
	prefetch.local.L2 [%rd1115];
	// end inline asm
	mov.b16 	%rs992, 58;
	st.local.u8 	[%rd2+346], %rs992;
	add.s64 	%rd1116, %rd118, 346;
	// begin inline asm
	prefetch.local.L2 [%rd1116];
	// end inline asm
	mov.b16 	%rs993, 59;
	st.local.u8 	[%rd2+347], %rs993;
	add.s64 	%rd1117, %rd118, 347;
	// begin inline asm
	prefetch.local.L2 [%rd1117];
	// end inline asm
	mov.b16 	%rs994, 60;
	st.local.u8 	[%rd2+348], %rs994;
	add.s64 	%rd1118, %rd118, 348;
	// begin inline asm
	prefetch.local.L2 [%rd1118];
	// end inline asm
	mov.b16 	%rs995, 61;
	st.local.u8 	[%rd2+349], %rs995;
	add.s64 	%rd1119, %rd118, 349;
	// begin inline asm
	prefetch.local.L2 [%rd1119];
	// end inline asm
	mov.b16 	%rs996, 62;
	st.local.u8 	[%rd2+350], %rs996;
	add.s64 	%rd1120, %rd118, 350;
	// begin inline asm
	prefetch.local.L2 [%rd1120];
	// end inline asm
	mov.b16 	%rs997, 63;
	st.local.u8 	[%rd2+351], %rs997;
	add.s64 	%rd1121, %rd118, 351;
	// begin inline asm
	prefetch.local.L2 [%rd1121];
	// end inline asm
	mov.b16 	%rs998, 64;
	st.local.u8 	[%rd2+352], %rs998;
	add.s64 	%rd1122, %rd118, 352;
	// begin inline asm
	prefetch.local.L2 [%rd1122];
	// end inline asm
	mov.b16 	%rs999, 65;
	st.local.u8 	[%rd2+353], %rs999;
	add.s64 	%rd1123, %rd118, 353;
	// begin inline asm
	prefetch.local.L2 [%rd1123];
	// end inline asm
	mov.b16 	%rs1000, 66;
	st.local.u8 	[%rd2+354], %rs1000;
	add.s64 	%rd1124, %rd118, 354;
	// begin inline asm
	prefetch.local.L2 [%rd1124];
	// end inline asm
	mov.b16 	%rs1001, 67;
	st.local.u8 	[%rd2+355], %rs1001;
	add.s64 	%rd1125, %rd118, 355;
	// begin inline asm
	prefetch.local.L2 [%rd1125];
	// end inline asm
	mov.b16 	%rs1002, 68;
	st.local.u8 	[%rd2+356], %rs1002;
	add.s64 	%rd1126, %rd118, 356;
	// begin inline asm
	prefetch.local.L2 [%rd1126];
	// end inline asm
	mov.b16 	%rs1003, 69;
	st.local.u8 	[%rd2+357], %rs1003;
	add.s64 	%rd1127, %rd118, 357;
	// begin inline asm
	prefetch.local.L2 [%rd1127];
	// end inline asm
	mov.b16 	%rs1004, 70;
	st.local.u8 	[%rd2+358], %rs1004;
	add.s64 	%rd1128, %rd118, 358;
	// begin inline asm
	prefetch.local.L2 [%rd1128];
	// end inline asm
	mov.b16 	%rs1005, 71;
	st.local.u8 	[%rd2+359], %rs1005;
	add.s64 	%rd1129, %rd118, 359;
	// begin inline asm
	prefetch.local.L2 [%rd1129];
	// end inline asm
	mov.b16 	%rs1006, 72;
	st.local.u8 	[%rd2+360], %rs1006;
	add.s64 	%rd1130, %rd118, 360;
	// begin inline asm
	prefetch.local.L2 [%rd1130];
	// end inline asm
	mov.b16 	%rs1007, 73;
	st.local.u8 	[%rd2+361], %rs1007;
	add.s64 	%rd1131, %rd118, 361;
	// begin inline asm
	prefetch.local.L2 [%rd1131];
	// end inline asm
	mov.b16 	%rs1008, 74;
	st.local.u8 	[%rd2+362], %rs1008;
	add.s64 	%rd1132, %rd118, 362;
	// begin inline asm
	prefetch.local.L2 [%rd1132];
	// end inline asm
	mov.b16 	%rs1009, 75;
	st.local.u8 	[%rd2+363], %rs1009;
	add.s64 	%rd1133, %rd118, 363;
	// begin inline asm
	prefetch.local.L2 [%rd1133];
	// end inline asm
	mov.b16 	%rs1010, 76;
	st.local.u8 	[%rd2+364], %rs1010;
	add.s64 	%rd1134, %rd118, 364;
	// begin inline asm
	prefetch.local.L2 [%rd1134];
	// end inline asm
	mov.b16 	%rs1011, 77;
	st.local.u8 	[%rd2+365], %rs1011;
	add.s64 	%rd1135, %rd118, 365;
	// begin inline asm
	prefetch.local.L2 [%rd1135];
	// end inline asm
	mov.b16 	%rs1012, 78;
	st.local.u8 	[%rd2+366], %rs1012;
	add.s64 	%rd1136, %rd118, 366;
	// begin inline asm
	prefetch.local.L2 [%rd1136];
	// end inline asm
	mov.b16 	%rs1013, 79;
	st.local.u8 	[%rd2+367], %rs1013;
	add.s64 	%rd1137, %rd118, 367;
	// begin inline asm
	prefetch.local.L2 [%rd1137];
	// end inline asm
	mov.b16 	%rs1014, 80;
	st.local.u8 	[%rd2+368], %rs1014;
	add.s64 	%rd1138, %rd118, 368;
	// begin inline asm
	prefetch.local.L2 [%rd1138];
	// end inline asm
	mov.b16 	%rs1015, 81;
	st.local.u8 	[%rd2+369], %rs1015;
	add.s64 	%rd1139, %rd118, 369;
	// begin inline asm
	prefetch.local.L2 [%rd1139];
	// end inline asm
	mov.b16 	%rs1016, 82;
	st.local.u8 	[%rd2+370], %rs1016;
	add.s64 	%rd1140, %rd118, 370;
	// begin inline asm
	prefetch.local.L2 [%rd1140];
	// end inline asm
	mov.b16 	%rs1017, 83;
	st.local.u8 	[%rd2+371], %rs1017;
	add.s64 	%rd1141, %rd118, 371;
	// begin inline asm
	prefetch.local.L2 [%rd1141];
	// end inline asm
	mov.b16 	%rs1018, 84;
	st.local.u8 	[%rd2+372], %rs1018;
	add.s64 	%rd1142, %rd118, 372;
	// begin inline asm
	prefetch.local.L2 [%rd1142];
	// end inline asm
	mov.b16 	%rs1019, 85;
	st.local.u8 	[%rd2+373], %rs1019;
	add.s64 	%rd1143, %rd118, 373;
	// begin inline asm
	prefetch.local.L2 [%rd1143];
	// end inline asm
	mov.b16 	%rs1020, 86;
	st.local.u8 	[%rd2+374], %rs1020;
	add.s64 	%rd1144, %rd118, 374;
	// begin inline asm
	prefetch.local.L2 [%rd1144];
	// end inline asm
	mov.b16 	%rs1021, 87;
	st.local.u8 	[%rd2+375], %rs1021;
	add.s64 	%rd1145, %rd118, 375;
	// begin inline asm
	prefetch.local.L2 [%rd1145];
	// end inline asm
	mov.b16 	%rs1022, 88;
	st.local.u8 	[%rd2+376], %rs1022;
	add.s64 	%rd1146, %rd118, 376;
	// begin inline asm
	prefetch.local.L2 [%rd1146];
	// end inline asm
	mov.b16 	%rs1023, 89;
	st.local.u8 	[%rd2+377], %rs1023;
	add.s64 	%rd1147, %rd118, 377;
	// begin inline asm
	prefetch.local.L2 [%rd1147];
	// end inline asm
	mov.b16 	%rs1024, 90;
	st.local.u8 	[%rd2+378], %rs1024;
	add.s64 	%rd1148, %rd118, 378;
	// begin inline asm
	prefetch.local.L2 [%rd1148];
	// end inline asm
	mov.b16 	%rs1025, 91;
	st.local.u8 	[%rd2+379], %rs1025;
	add.s64 	%rd1149, %rd118, 379;
	// begin inline asm
	prefetch.local.L2 [%rd1149];
	// end inline asm
	mov.b16 	%rs1026, 92;
	st.local.u8 	[%rd2+380], %rs1026;
	add.s64 	%rd1150, %rd118, 380;
	// begin inline asm
	prefetch.local.L2 [%rd1150];
	// end inline asm
	mov.b16 	%rs1027, 93;
	st.local.u8 	[%rd2+381], %rs1027;
	add.s64 	%rd1151, %rd118, 381;
	// begin inline asm
	prefetch.local.L2 [%rd1151];
	// end inline asm
	mov.b16 	%rs1028, 94;
	st.local.u8 	[%rd2+382], %rs1028;
	add.s64 	%rd1152, %rd118, 382;
	// begin inline asm
	prefetch.local.L2 [%rd1152];
	// end inline asm
	mov.b16 	%rs1029, 95;
	st.local.u8 	[%rd2+383], %rs1029;
	add.s64 	%rd1153, %rd118, 383;
	// begin inline asm
	prefetch.local.L2 [%rd1153];
	// end inline asm
	mov.b16 	%rs1030, 96;
	st.local.u8 	[%rd2+384], %rs1030;
	add.s64 	%rd1154, %rd118, 384;
	// begin inline asm
	prefetch.local.L2 [%rd1154];
	// end inline asm
	mov.b16 	%rs1031, 97;
	st.local.u8 	[%rd2+385], %rs1031;
	add.s64 	%rd1155, %rd118, 385;
	// begin inline asm
	prefetch.local.L2 [%rd1155];
	// end inline asm
	mov.b16 	%rs1032, 98;
	st.local.u8 	[%rd2+386], %rs1032;
	add.s64 	%rd1156, %rd118, 386;
	// begin inline asm
	prefetch.local.L2 [%rd1156];
	// end inline asm
	mov.b16 	%rs1033, 99;
	st.local.u8 	[%rd2+387], %rs1033;
	add.s64 	%rd1157, %rd118, 387;
	// begin inline asm
	prefetch.local.L2 [%rd1157];
	// end inline asm
	mov.b16 	%rs1034, 100;
	st.local.u8 	[%rd2+388], %rs1034;
	add.s64 	%rd1158, %rd118, 388;
	// begin inline asm
	prefetch.local.L2 [%rd1158];
	// end inline asm
	mov.b16 	%rs1035, 101;
	st.local.u8 	[%rd2+389], %rs1035;
	add.s64 	%rd1159, %rd118, 389;
	// begin inline asm
	prefetch.local.L2 [%rd1159];
	// end inline asm
	mov.b16 	%rs1036, 102;
	st.local.u8 	[%rd2+390], %rs1036;
	add.s64 	%rd1160, %rd118, 390;
	// begin inline asm
	prefetch.local.L2 [%rd1160];
	// end inline asm
	mov.b16 	%rs1037, 103;
	st.local.u8 	[%rd2+391], %rs1037;
	add.s64 	%rd1161, %rd118, 391;
	// begin inline asm
	prefetch.local.L2 [%rd1161];
	// end inline asm
	mov.b16 	%rs1038, 104;
	st.local.u8 	[%rd2+392], %rs1038;
	add.s64 	%rd1162, %rd118, 392;
	// begin inline asm
	prefetch.local.L2 [%rd1162];
	// end inline asm
	mov.b16 	%rs1039, 105;
	st.local.u8 	[%rd2+393], %rs1039;
	add.s64 	%rd1163, %rd118, 393;
	// begin inline asm
	prefetch.local.L2 [%rd1163];
	// end inline asm
	mov.b16 	%rs1040, 106;
	st.local.u8 	[%rd2+394], %rs1040;
	add.s64 	%rd1164, %rd118, 394;
	// begin inline asm
	prefetch.local.L2 [%rd1164];
	// end inline asm
	mov.b16 	%rs1041, 107;
	st.local.u8 	[%rd2+395], %rs1041;
	add.s64 	%rd1165, %rd118, 395;
	// begin inline asm
	prefetch.local.L2 [%rd1165];
	// end inline asm
	mov.b16 	%rs1042, 108;
	st.local.u8 	[%rd2+396], %rs1042;
	add.s64 	%rd1166, %rd118, 396;
	// begin inline asm
	prefetch.local.L2 [%rd1166];
	// end inline asm
	mov.b16 	%rs1043, 109;
	st.local.u8 	[%rd2+397], %rs1043;
	add.s64 	%rd1167, %rd118, 397;
	// begin inline asm
	prefetch.local.L2 [%rd1167];
	// end inline asm
	mov.b16 	%rs1044, 110;
	st.local.u8 	[%rd2+398], %rs1044;
	add.s64 	%rd1168, %rd118, 398;
	// begin inline asm
	prefetch.local.L2 [%rd1168];
	// end inline asm
	mov.b16 	%rs1045, 111;
	st.local.u8 	[%rd2+399], %rs1045;
	add.s64 	%rd1169, %rd118, 399;
	// begin inline asm
	prefetch.local.L2 [%rd1169];
	// end inline asm
	mov.b16 	%rs1046, 112;
	st.local.u8 	[%rd2+400], %rs1046;
	add.s64 	%rd1170, %rd118, 400;
	// begin inline asm
	prefetch.local.L2 [%rd1170];
	// end inline asm
	mov.b16 	%rs1047, 113;
	st.local.u8 	[%rd2+401], %rs1047;
	add.s64 	%rd1171, %rd118, 401;
	// begin inline asm
	prefetch.local.L2 [%rd1171];
	// end inline asm
	mov.b16 	%rs1048, 114;
	st.local.u8 	[%rd2+402], %rs1048;
	add.s64 	%rd1172, %rd118, 402;
	// begin inline asm
	prefetch.local.L2 [%rd1172];
	// end inline asm
	mov.b16 	%rs1049, 115;
	st.local.u8 	[%rd2+403], %rs1049;
	add.s64 	%rd1173, %rd118, 403;
	// begin inline asm
	prefetch.local.L2 [%rd1173];
	// end inline asm
	mov.b16 	%rs1050, 116;
	st.local.u8 	[%rd2+404], %rs1050;
	add.s64 	%rd1174, %rd118, 404;
	// begin inline asm
	prefetch.local.L2 [%rd1174];
	// end inline asm
	mov.b16 	%rs1051, 117;
	st.local.u8 	[%rd2+405], %rs1051;
	add.s64 	%rd1175, %rd118, 405;
	// begin inline asm
	prefetch.local.L2 [%rd1175];
	// end inline asm
	mov.b16 	%rs1052, 118;
	st.local.u8 	[%rd2+406], %rs1052;
	add.s64 	%rd1176, %rd118, 406;
	// begin inline asm
	prefetch.local.L2 [%rd1176];
	// end inline asm
	mov.b16 	%rs1053, 119;
	st.local.u8 	[%rd2+407], %rs1053;
	add.s64 	%rd1177, %rd118, 407;
	// begin inline asm
	prefetch.local.L2 [%rd1177];
	// end inline asm
	mov.b16 	%rs1054, 120;
	st.local.u8 	[%rd2+408], %rs1054;
	add.s64 	%rd1178, %rd118, 408;
	// begin inline asm
	prefetch.local.L2 [%rd1178];
	// end inline asm
	mov.b16 	%rs1055, 121;
	st.local.u8 	[%rd2+409], %rs1055;
	add.s64 	%rd1179, %rd118, 409;
	// begin inline asm
	prefetch.local.L2 [%rd1179];
	// end inline asm
	mov.b16 	%rs1056, 122;
	st.local.u8 	[%rd2+410], %rs1056;
	add.s64 	%rd1180, %rd118, 410;
	// begin inline asm
	prefetch.local.L2 [%rd1180];
	// end inline asm
	mov.b16 	%rs1057, 123;
	st.local.u8 	[%rd2+411], %rs1057;
	add.s64 	%rd1181, %rd118, 411;
	// begin inline asm
	prefetch.local.L2 [%rd1181];
	// end inline asm
	mov.b16 	%rs1058, 124;
	st.local.u8 	[%rd2+412], %rs1058;
	add.s64 	%rd1182, %rd118, 412;
	// begin inline asm
	prefetch.local.L2 [%rd1182];
	// end inline asm
	mov.b16 	%rs1059, 125;
	st.local.u8 	[%rd2+413], %rs1059;
	add.s64 	%rd1183, %rd118, 413;
	// begin inline asm
	prefetch.local.L2 [%rd1183];
	// end inline asm
	mov.b16 	%rs1060, 126;
	st.local.u8 	[%rd2+414], %rs1060;
	add.s64 	%rd1184, %rd118, 414;
	// begin inline asm
	prefetch.local.L2 [%rd1184];
	// end inline asm
	mov.b16 	%rs1061, 127;
	st.local.u8 	[%rd2+415], %rs1061;
	add.s64 	%rd1185, %rd118, 415;
	// begin inline asm
	prefetch.local.L2 [%rd1185];
	// end inline asm
	mov.b16 	%rs1062, 128;
	st.local.u8 	[%rd2+416], %rs1062;
	add.s64 	%rd1186, %rd118, 416;
	// begin inline asm
	prefetch.local.L2 [%rd1186];
	// end inline asm
	mov.b16 	%rs1063, 129;
	st.local.u8 	[%rd2+417], %rs1063;
	add.s64 	%rd1187, %rd118, 417;
	// begin inline asm
	prefetch.local.L2 [%rd1187];
	// end inline asm
	mov.b16 	%rs1064, 130;
	st.local.u8 	[%rd2+418], %rs1064;
	add.s64 	%rd1188, %rd118, 418;
	// begin inline asm
	prefetch.local.L2 [%rd1188];
	// end inline asm
	mov.b16 	%rs1065, 131;
	st.local.u8 	[%rd2+419], %rs1065;
	add.s64 	%rd1189, %rd118, 419;
	// begin inline asm
	prefetch.local.L2 [%rd1189];
	// end inline asm
	mov.b16 	%rs1066, 132;
	st.local.u8 	[%rd2+420], %rs1066;
	add.s64 	%rd1190, %rd118, 420;
	// begin inline asm
	prefetch.local.L2 [%rd1190];
	// end inline asm
	mov.b16 	%rs1067, 133;
	st.local.u8 	[%rd2+421], %rs1067;
	add.s64 	%rd1191, %rd118, 421;
	// begin inline asm
	prefetch.local.L2 [%rd1191];
	// end inline asm
	mov.b16 	%rs1068, 134;
	st.local.u8 	[%rd2+422], %rs1068;
	add.s64 	%rd1192, %rd118, 422;
	// begin inline asm
	prefetch.local.L2 [%rd1192];
	// end inline asm
	mov.b16 	%rs1069, 135;
	st.local.u8 	[%rd2+423], %rs1069;
	add.s64 	%rd1193, %rd118, 423;
	// begin inline asm
	prefetch.local.L2 [%rd1193];
	// end inline asm
	mov.b16 	%rs1070, 136;
	st.local.u8 	[%rd2+424], %rs1070;
	add.s64 	%rd1194, %rd118, 424;
	// begin inline asm
	prefetch.local.L2 [%rd1194];
	// end inline asm
	mov.b16 	%rs1071, 137;
	st.local.u8 	[%rd2+425], %rs1071;
	add.s64 	%rd1195, %rd118, 425;
	// begin inline asm
	prefetch.local.L2 [%rd1195];
	// end inline asm
	mov.b16 	%rs1072, 138;
	st.local.u8 	[%rd2+426], %rs1072;
	add.s64 	%rd1196, %rd118, 426;
	// begin inline asm
	prefetch.local.L2 [%rd1196];
	// end inline asm
	mov.b16 	%rs1073, 139;
	st.local.u8 	[%rd2+427], %rs1073;
	add.s64 	%rd1197, %rd118, 427;
	// begin inline asm
	prefetch.local.L2 [%rd1197];
	// end inline asm
	mov.b16 	%rs1074, 140;
	st.local.u8 	[%rd2+428], %rs1074;
	add.s64 	%rd1198, %rd118, 428;
	// begin inline asm
	prefetch.local.L2 [%rd1198];
	// end inline asm
	mov.b16 	%rs1075, 141;
	st.local.u8 	[%rd2+429], %rs1075;
	add.s64 	%rd1199, %rd118, 429;
	// begin inline asm
	prefetch.local.L2 [%rd1199];
	// end inline asm
	mov.b16 	%rs1076, 142;
	st.local.u8 	[%rd2+430], %rs1076;
	add.s64 	%rd1200, %rd118, 430;
	// begin inline asm
	prefetch.local.L2 [%rd1200];
	// end inline asm
	mov.b16 	%rs1077, 143;
	st.local.u8 	[%rd2+431], %rs1077;
	add.s64 	%rd1201, %rd118, 431;
	// begin inline asm
	prefetch.local.L2 [%rd1201];
	// end inline asm
	mov.b16 	%rs1078, 144;
	st.local.u8 	[%rd2+432], %rs1078;
	add.s64 	%rd1202, %rd118, 432;
	// begin inline asm
	prefetch.local.L2 [%rd1202];
	// end inline asm
	mov.b16 	%rs1079, 145;
	st.local.u8 	[%rd2+433], %rs1079;
	add.s64 	%rd1203, %rd118, 433;
	// begin inline asm
	prefetch.local.L2 [%rd1203];
	// end inline asm
	mov.b16 	%rs1080, 146;
	st.local.u8 	[%rd2+434], %rs1080;
	add.s64 	%rd1204, %rd118, 434;
	// begin inline asm
	prefetch.local.L2 [%rd1204];
	// end inline asm
	mov.b16 	%rs1081, 147;
	st.local.u8 	[%rd2+435], %rs1081;
	add.s64 	%rd1205, %rd118, 435;
	// begin inline asm
	prefetch.local.L2 [%rd1205];
	// end inline asm
	mov.b16 	%rs1082, 148;
	st.local.u8 	[%rd2+436], %rs1082;
	add.s64 	%rd1206, %rd118, 436;
	// begin inline asm
	prefetch.local.L2 [%rd1206];
	// end inline asm
	mov.b16 	%rs1083, 149;
	st.local.u8 	[%rd2+437], %rs1083;
	add.s64 	%rd1207, %rd118, 437;
	// begin inline asm
	prefetch.local.L2 [%rd1207];
	// end inline asm
	mov.b16 	%rs1084, 150;
	st.local.u8 	[%rd2+438], %rs1084;
	add.s64 	%rd1208, %rd118, 438;
	// begin inline asm
	prefetch.local.L2 [%rd1208];
	// end inline asm
	mov.b16 	%rs1085, 151;
	st.local.u8 	[%rd2+439], %rs1085;
	add.s64 	%rd1209, %rd118, 439;
	// begin inline asm
	prefetch.local.L2 [%rd1209];
	// end inline asm
	mov.b16 	%rs1086, 152;
	st.local.u8 	[%rd2+440], %rs1086;
	add.s64 	%rd1210, %rd118, 440;
	// begin inline asm
	prefetch.local.L2 [%rd1210];
	// end inline asm
	mov.b16 	%rs1087, 153;
	st.local.u8 	[%rd2+441], %rs1087;
	add.s64 	%rd1211, %rd118, 441;
	// begin inline asm
	prefetch.local.L2 [%rd1211];
	// end inline asm
	mov.b16 	%rs1088, 154;
	st.local.u8 	[%rd2+442], %rs1088;
	add.s64 	%rd1212, %rd118, 442;
	// begin inline asm
	prefetch.local.L2 [%rd1212];
	// end inline asm
	mov.b16 	%rs1089, 155;
	st.local.u8 	[%rd2+443], %rs1089;
	add.s64 	%rd1213, %rd118, 443;
	// begin inline asm
	prefetch.local.L2 [%rd1213];
	// end inline asm
	mov.b16 	%rs1090, 156;
	st.local.u8 	[%rd2+444], %rs1090;
	add.s64 	%rd1214, %rd118, 444;
	// begin inline asm
	prefetch.local.L2 [%rd1214];
	// end inline asm
	mov.b16 	%rs1091, 157;
	st.local.u8 	[%rd2+445], %rs1091;
	add.s64 	%rd1215, %rd118, 445;
	// begin inline asm
	prefetch.local.L2 [%rd1215];
	// end inline asm
	mov.b16 	%rs1092, 158;
	st.local.u8 	[%rd2+446], %rs1092;
	add.s64 	%rd1216, %rd118, 446;
	// begin inline asm
	prefetch.local.L2 [%rd1216];
	// end inline asm
	mov.b16 	%rs1093, 159;
	st.local.u8 	[%rd2+447], %rs1093;
	add.s64 	%rd1217, %rd118, 447;
	// begin inline asm
	prefetch.local.L2 [%rd1217];
	// end inline asm
	mov.b16 	%rs1094, 160;
	st.local.u8 	[%rd2+448], %rs1094;
	add.s64 	%rd1218, %rd118, 448;
	// begin inline asm
	prefetch.local.L2 [%rd1218];
	// end inline asm
	mov.b16 	%rs1095, 161;
	st.local.u8 	[%rd2+449], %rs1095;
	add.s64 	%rd1219, %rd118, 449;
	// begin inline asm
	prefetch.local.L2 [%rd1219];
	// end inline asm
	mov.b16 	%rs1096, 162;
	st.local.u8 	[%rd2+450], %rs1096;
	add.s64 	%rd1220, %rd118, 450;
	// begin inline asm
	prefetch.local.L2 [%rd1220];
	// end inline asm
	mov.b16 	%rs1097, 163;
	st.local.u8 	[%rd2+451], %rs1097;
	add.s64 	%rd1221, %rd118, 451;
	// begin inline asm
	prefetch.local.L2 [%rd1221];
	// end inline asm
	mov.b16 	%rs1098, 164;
	st.local.u8 	[%rd2+452], %rs1098;
	add.s64 	%rd1222, %rd118, 452;
	// begin inline asm
	prefetch.local.L2 [%rd1222];
	// end inline asm
	mov.b16 	%rs1099, 165;
	st.local.u8 	[%rd2+453], %rs1099;
	add.s64 	%rd1223, %rd118, 453;
	// begin inline asm
	prefetch.local.L2 [%rd1223];
	// end inline asm
	mov.b16 	%rs1100, 166;
	st.local.u8 	[%rd2+454], %rs1100;
	add.s64 	%rd1224, %rd118, 454;
	// begin inline asm
	prefetch.local.L2 [%rd1224];
	// end inline asm
	mov.b16 	%rs1101, 167;
	st.local.u8 	[%rd2+455], %rs1101;
	add.s64 	%rd1225, %rd118, 455;
	// begin inline asm
	prefetch.local.L2 [%rd1225];
	// end inline asm
	mov.b16 	%rs1102, 168;
	st.local.u8 	[%rd2+456], %rs1102;
	add.s64 	%rd1226, %rd118, 456;
	// begin inline asm
	prefetch.local.L2 [%rd1226];
	// end inline asm
	mov.b16 	%rs1103, 169;
	st.local.u8 	[%rd2+457], %rs1103;
	add.s64 	%rd1227, %rd118, 457;
	// begin inline asm
	prefetch.local.L2 [%rd1227];
	// end inline asm
	mov.b16 	%rs1104, 170;
	st.local.u8 	[%rd2+458], %rs1104;
	add.s64 	%rd1228, %rd118, 458;
	// begin inline asm
	prefetch.local.L2 [%rd1228];
	// end inline asm
	mov.b16 	%rs1105, 171;
	st.local.u8 	[%rd2+459], %rs1105;
	add.s64 	%rd1229, %rd118, 459;
	// begin inline asm
	prefetch.local.L2 [%rd1229];
	// end inline asm
	mov.b16 	%rs1106, 172;
	st.local.u8 	[%rd2+460], %rs1106;
	add.s64 	%rd1230, %rd118, 460;
	// begin inline asm
	prefetch.local.L2 [%rd1230];
	// end inline asm
	mov.b16 	%rs1107, 173;
	st.local.u8 	[%rd2+461], %rs1107;
	add.s64 	%rd1231, %rd118, 461;
	// begin inline asm
	prefetch.local.L2 [%rd1231];
	// end inline asm
	mov.b16 	%rs1108, 174;
	st.local.u8 	[%rd2+462], %rs1108;
	add.s64 	%rd1232, %rd118, 462;
	// begin inline asm
	prefetch.local.L2 [%rd1232];
	// end inline asm
	mov.b16 	%rs1109, 175;
	st.local.u8 	[%rd2+463], %rs1109;
	add.s64 	%rd1233, %rd118, 463;
	// begin inline asm
	prefetch.local.L2 [%rd1233];
	// end inline asm
	mov.b16 	%rs1110, 176;
	st.local.u8 	[%rd2+464], %rs1110;
	add.s64 	%rd1234, %rd118, 464;
	// begin inline asm
	prefetch.local.L2 [%rd1234];
	// end inline asm
	mov.b16 	%rs1111, 177;
	st.local.u8 	[%rd2+465], %rs1111;
	add.s64 	%rd1235, %rd118, 465;
	// begin inline asm
	prefetch.local.L2 [%rd1235];
	// end inline asm
	mov.b16 	%rs1112, 178;
	st.local.u8 	[%rd2+466], %rs1112;
	add.s64 	%rd1236, %rd118, 466;
	// begin inline asm
	prefetch.local.L2 [%rd1236];
	// end inline asm
	mov.b16 	%rs1113, 179;
	st.local.u8 	[%rd2+467], %rs1113;
	add.s64 	%rd1237, %rd118, 467;
	// begin inline asm
	prefetch.local.L2 [%rd1237];
	// end inline asm
	mov.b16 	%rs1114, 180;
	st.local.u8 	[%rd2+468], %rs1114;
	add.s64 	%rd1238, %rd118, 468;
	// begin inline asm
	prefetch.local.L2 [%rd1238];
	// end inline asm
	mov.b16 	%rs1115, 181;
	st.local.u8 	[%rd2+469], %rs1115;
	add.s64 	%rd1239, %rd118, 469;
	// begin inline asm
	prefetch.local.L2 [%rd1239];
	// end inline asm
	mov.b16 	%rs1116, 182;
	st.local.u8 	[%rd2+470], %rs1116;
	add.s64 	%rd1240, %rd118, 470;
	// begin inline asm
	prefetch.local.L2 [%rd1240];
	// end inline asm
	mov.b16 	%rs1117, 183;
	st.local.u8 	[%rd2+471], %rs1117;
	add.s64 	%rd1241, %rd118, 471;
	// begin inline asm
	prefetch.local.L2 [%rd1241];
	// end inline asm
	mov.b16 	%rs1118, 184;
	st.local.u8 	[%rd2+472], %rs1118;
	add.s64 	%rd1242, %rd118, 472;
	// begin inline asm
	prefetch.local.L2 [%rd1242];
	// end inline asm
	mov.b16 	%rs1119, 185;
	st.local.u8 	[%rd2+473], %rs1119;
	add.s64 	%rd1243, %rd118, 473;
	// begin inline asm
	prefetch.local.L2 [%rd1243];
	// end inline asm
	mov.b16 	%rs1120, 186;
	st.local.u8 	[%rd2+474], %rs1120;
	add.s64 	%rd1244, %rd118, 474;
	// begin inline asm
	prefetch.local.L2 [%rd1244];
	// end inline asm
	mov.b16 	%rs1121, 187;
	st.local.u8 	[%rd2+475], %rs1121;
	add.s64 	%rd1245, %rd118, 475;
	// begin inline asm
	prefetch.local.L2 [%rd1245];
	// end inline asm
	mov.b16 	%rs1122, 188;
	st.local.u8 	[%rd2+476], %rs1122;
	add.s64 	%rd1246, %rd118, 476;
	// begin inline asm
	prefetch.local.L2 [%rd1246];
	// end inline asm
	mov.b16 	%rs1123, 189;
	st.local.u8 	[%rd2+477], %rs1123;
	add.s64 	%rd1247, %rd118, 477;
	// begin inline asm
	prefetch.local.L2 [%rd1247];
	// end inline asm
	mov.b16 	%rs1124, 190;
	st.local.u8 	[%rd2+478], %rs1124;
	add.s64 	%rd1248, %rd118, 478;
	// begin inline asm
	prefetch.local.L2 [%rd1248];
	// end inline asm
	mov.b16 	%rs1125, 191;
	st.local.u8 	[%rd2+479], %rs1125;
	add.s64 	%rd1249, %rd118, 479;
	// begin inline asm
	prefetch.local.L2 [%rd1249];
	// end inline asm
	mov.b16 	%rs1126, 192;
	st.local.u8 	[%rd2+480], %rs1126;
	add.s64 	%rd1250, %rd118, 480;
	// begin inline asm
	prefetch.local.L2 [%rd1250];
	// end inline asm
	mov.b16 	%rs1127, 193;
	st.local.u8 	[%rd2+481], %rs1127;
	add.s64 	%rd1251, %rd118, 481;
	// begin inline asm
	prefetch.local.L2 [%rd1251];
	// end inline asm
	mov.b16 	%rs1128, 194;
	st.local.u8 	[%rd2+482], %rs1128;
	add.s64 	%rd1252, %rd118, 482;
	// begin inline asm
	prefetch.local.L2 [%rd1252];
	// end inline asm
	mov.b16 	%rs1129, 195;
	st.local.u8 	[%rd2+483], %rs1129;
	add.s64 	%rd1253, %rd118, 483;
	// begin inline asm
	prefetch.local.L2 [%rd1253];
	// end inline asm
	mov.b16 	%rs1130, 196;
	st.local.u8 	[%rd2+484], %rs1130;
	add.s64 	%rd1254, %rd118, 484;
	// begin inline asm
	prefetch.local.L2 [%rd1254];
	// end inline asm
	mov.b16 	%rs1131, 197;
	st.local.u8 	[%rd2+485], %rs1131;
	add.s64 	%rd1255, %rd118, 485;
	// begin inline asm
	prefetch.local.L2 [%rd1255];
	// end inline asm
	mov.b16 	%rs1132, 198;
	st.local.u8 	[%rd2+486], %rs1132;
	add.s64 	%rd1256, %rd118, 486;
	// begin inline asm
	prefetch.local.L2 [%rd1256];
	// end inline asm
	mov.b16 	%rs1133, 199;
	st.local.u8 	[%rd2+487], %rs1133;
	add.s64 	%rd1257, %rd118, 487;
	// begin inline asm
	prefetch.local.L2 [%rd1257];
	// end inline asm
	mov.b16 	%rs1134, 200;
	st.local.u8 	[%rd2+488], %rs1134;
	add.s64 	%rd1258, %rd118, 488;
	// begin inline asm
	prefetch.local.L2 [%rd1258];
	// end inline asm
	mov.b16 	%rs1135, 201;
	st.local.u8 	[%rd2+489], %rs1135;
	add.s64 	%rd1259, %rd118, 489;
	// begin inline asm
	prefetch.local.L2 [%rd1259];
	// end inline asm
	mov.b16 	%rs1136, 202;
	st.local.u8 	[%rd2+490], %rs1136;
	add.s64 	%rd1260, %rd118, 490;
	// begin inline asm
	prefetch.local.L2 [%rd1260];
	// end inline asm
	mov.b16 	%rs1137, 203;
	st.local.u8 	[%rd2+491], %rs1137;
	add.s64 	%rd1261, %rd118, 491;
	// begin inline asm
	prefetch.local.L2 [%rd1261];
	// end inline asm
	mov.b16 	%rs1138, 204;
	st.local.u8 	[%rd2+492], %rs1138;
	add.s64 	%rd1262, %rd118, 492;
	// begin inline asm
	prefetch.local.L2 [%rd1262];
	// end inline asm
	mov.b16 	%rs1139, 205;
	st.local.u8 	[%rd2+493], %rs1139;
	add.s64 	%rd1263, %rd118, 493;
	// begin inline asm
	prefetch.local.L2 [%rd1263];
	// end inline asm
	mov.b16 	%rs1140, 206;
	st.local.u8 	[%rd2+494], %rs1140;
	add.s64 	%rd1264, %rd118, 494;
	// begin inline asm
	prefetch.local.L2 [%rd1264];
	// end inline asm
	mov.b16 	%rs1141, 207;
	st.local.u8 	[%rd2+495], %rs1141;
	add.s64 	%rd1265, %rd118, 495;
	// begin inline asm
	prefetch.local.L2 [%rd1265];
	// end inline asm
	mov.b16 	%rs1142, 208;
	st.local.u8 	[%rd2+496], %rs1142;
	add.s64 	%rd1266, %rd118, 496;
	// begin inline asm
	prefetch.local.L2 [%rd1266];
	// end inline asm
	mov.b16 	%rs1143, 209;
	st.local.u8 	[%rd2+497], %rs1143;
	add.s64 	%rd1267, %rd118, 497;
	// begin inline asm
	prefetch.local.L2 [%rd1267];
	// end inline asm
	mov.b16 	%rs1144, 210;
	st.local.u8 	[%rd2+498], %rs1144;
	add.s64 	%rd1268, %rd118, 498;
	// begin inline asm
	prefetch.local.L2 [%rd1268];
	// end inline asm
	mov.b16 	%rs1145, 211;
	st.local.u8 	[%rd2+499], %rs1145;
	add.s64 	%rd1269, %rd118, 499;
	// begin inline asm
	prefetch.local.L2 [%rd1269];
	// end inline asm
	mov.b16 	%rs1146, 212;
	st.local.u8 	[%rd2+500], %rs1146;
	add.s64 	%rd1270, %rd118, 500;
	// begin inline asm
	prefetch.local.L2 [%rd1270];
	// end inline asm
	mov.b16 	%rs1147, 213;
	st.local.u8 	[%rd2+501], %rs1147;
	add.s64 	%rd1271, %rd118, 501;
	// begin inline asm
	prefetch.local.L2 [%rd1271];
	// end inline asm
	mov.b16 	%rs1148, 214;
	st.local.u8 	[%rd2+502], %rs1148;
	add.s64 	%rd1272, %rd118, 502;
	// begin inline asm
	prefetch.local.L2 [%rd1272];
	// end inline asm
	mov.b16 	%rs1149, 215;
	st.local.u8 	[%rd2+503], %rs1149;
	add.s64 	%rd1273, %rd118, 503;
	// begin inline asm
	prefetch.local.L2 [%rd1273];
	// end inline asm
	mov.b16 	%rs1150, 216;
	st.local.u8 	[%rd2+504], %rs1150;
	add.s64 	%rd1274, %rd118, 504;
	// begin inline asm
	prefetch.local.L2 [%rd1274];
	// end inline asm
	mov.b16 	%rs1151, 217;
	st.local.u8 	[%rd2+505], %rs1151;
	add.s64 	%rd1275, %rd118, 505;
	// begin inline asm
	prefetch.local.L2 [%rd1275];
	// end inline asm
	mov.b16 	%rs1152, 218;
	st.local.u8 	[%rd2+506], %rs1152;
	add.s64 	%rd1276, %rd118, 506;
	// begin inline asm
	prefetch.local.L2 [%rd1276];
	// end inline asm
	mov.b16 	%rs1153, 219;
	st.local.u8 	[%rd2+507], %rs1153;
	add.s64 	%rd1277, %rd118, 507;
	// begin inline asm
	prefetch.local.L2 [%rd1277];
	// end inline asm
	mov.b16 	%rs1154, 220;
	st.local.u8 	[%rd2+508], %rs1154;
	add.s64 	%rd1278, %rd118, 508;
	// begin inline asm
	prefetch.local.L2 [%rd1278];
	// end inline asm
	mov.b16 	%rs1155, 221;
	st.local.u8 	[%rd2+509], %rs1155;
	add.s64 	%rd1279, %rd118, 509;
	// begin inline asm
	prefetch.local.L2 [%rd1279];
	// end inline asm
	mov.b16 	%rs1156, 222;
	st.local.u8 	[%rd2+510], %rs1156;
	add.s64 	%rd1280, %rd118, 510;
	// begin inline asm
	prefetch.local.L2 [%rd1280];
	// end inline asm
	mov.b16 	%rs1157, 223;
	st.local.u8 	[%rd2+511], %rs1157;
	add.s64 	%rd1281, %rd118, 511;
	// begin inline asm
	prefetch.local.L2 [%rd1281];
	// end inline asm
	mov.b16 	%rs1158, 224;
	st.local.u8 	[%rd2+512], %rs1158;
	add.s64 	%rd1282, %rd118, 512;
	// begin inline asm
	prefetch.local.L2 [%rd1282];
	// end inline asm
	mov.b16 	%rs1159, 225;
	st.local.u8 	[%rd2+513], %rs1159;
	add.s64 	%rd1283, %rd118, 513;
	// begin inline asm
	prefetch.local.L2 [%rd1283];
	// end inline asm
	mov.b16 	%rs1160, 226;
	st.local.u8 	[%rd2+514], %rs1160;
	add.s64 	%rd1284, %rd118, 514;
	// begin inline asm
	prefetch.local.L2 [%rd1284];
	// end inline asm
	mov.b16 	%rs1161, 227;
	st.local.u8 	[%rd2+515], %rs1161;
	add.s64 	%rd1285, %rd118, 515;
	// begin inline asm
	prefetch.local.L2 [%rd1285];
	// end inline asm
	mov.b16 	%rs1162, 228;
	st.local.u8 	[%rd2+516], %rs1162;
	add.s64 	%rd1286, %rd118, 516;
	// begin inline asm
	prefetch.local.L2 [%rd1286];
	// end inline asm
	mov.b16 	%rs1163, 229;
	st.local.u8 	[%rd2+517], %rs1163;
	add.s64 	%rd1287, %rd118, 517;
	// begin inline asm
	prefetch.local.L2 [%rd1287];
	// end inline asm
	mov.b16 	%rs1164, 230;
	st.local.u8 	[%rd2+518], %rs1164;
	add.s64 	%rd1288, %rd118, 518;
	// begin inline asm
	prefetch.local.L2 [%rd1288];
	// end inline asm
	mov.b16 	%rs1165, 231;
	st.local.u8 	[%rd2+519], %rs1165;
	add.s64 	%rd1289, %rd118, 519;
	// begin inline asm
	prefetch.local.L2 [%rd1289];
	// end inline asm
	mov.b16 	%rs1166, 232;
	st.local.u8 	[%rd2+520], %rs1166;
	add.s64 	%rd1290, %rd118, 520;
	// begin inline asm
	prefetch.local.L2 [%rd1290];
	// end inline asm
	mov.b16 	%rs1167, 233;
	st.local.u8 	[%rd2+521], %rs1167;
	add.s64 	%rd1291, %rd118, 521;
	// begin inline asm
	prefetch.local.L2 [%rd1291];
	// end inline asm
	mov.b16 	%rs1168, 234;
	st.local.u8 	[%rd2+522], %rs1168;
	add.s64 	%rd1292, %rd118, 522;
	// begin inline asm
	prefetch.local.L2 [%rd1292];
	// end inline asm
	mov.b16 	%rs1169, 235;
	st.local.u8 	[%rd2+523], %rs1169;
	add.s64 	%rd1293, %rd118, 523;
	// begin inline asm
	prefetch.local.L2 [%rd1293];
	// end inline asm
	mov.b16 	%rs1170, 236;
	st.local.u8 	[%rd2+524], %rs1170;
	add.s64 	%rd1294, %rd118, 524;
	// begin inline asm
	prefetch.local.L2 [%rd1294];
	// end inline asm
	mov.b16 	%rs1171, 237;
	st.local.u8 	[%rd2+525], %rs1171;
	add.s64 	%rd1295, %rd118, 525;
	// begin inline asm
	prefetch.local.L2 [%rd1295];
	// end inline asm
	mov.b16 	%rs1172, 238;
	st.local.u8 	[%rd2+526], %rs1172;
	add.s64 	%rd1296, %rd118, 526;
	// begin inline asm
	prefetch.local.L2 [%rd1296];
	// end inline asm
	mov.b16 	%rs1173, 239;
	st.local.u8 	[%rd2+527], %rs1173;
	add.s64 	%rd1297, %rd118, 527;
	// begin inline asm
	prefetch.local.L2 [%rd1297];
	// end inline asm
	mov.b16 	%rs1174, 240;
	st.local.u8 	[%rd2+528], %rs1174;
	add.s64 	%rd1298, %rd118, 528;
	// begin inline asm
	prefetch.local.L2 [%rd1298];
	// end inline asm
	mov.b16 	%rs1175, 241;
	st.local.u8 	[%rd2+529], %rs1175;
	add.s64 	%rd1299, %rd118, 529;
	// begin inline asm
	prefetch.local.L2 [%rd1299];
	// end inline asm
	mov.b16 	%rs1176, 242;
	st.local.u8 	[%rd2+530], %rs1176;
	add.s64 	%rd1300, %rd118, 530;
	// begin inline asm
	prefetch.local.L2 [%rd1300];
	// end inline asm
	mov.b16 	%rs1177, 243;
	st.local.u8 	[%rd2+531], %rs1177;
	add.s64 	%rd1301, %rd118, 531;
	// begin inline asm
	prefetch.local.L2 [%rd1301];
	// end inline asm
	mov.b16 	%rs1178, 244;
	st.local.u8 	[%rd2+532], %rs1178;
	add.s64 	%rd1302, %rd118, 532;
	// begin inline asm
	prefetch.local.L2 [%rd1302];
	// end inline asm
	mov.b16 	%rs1179, 245;
	st.local.u8 	[%rd2+533], %rs1179;
	add.s64 	%rd1303, %rd118, 533;
	// begin inline asm
	prefetch.local.L2 [%rd1303];
	// end inline asm
	mov.b16 	%rs1180, 246;
	st.local.u8 	[%rd2+534], %rs1180;
	add.s64 	%rd1304, %rd118, 534;
	// begin inline asm
	prefetch.local.L2 [%rd1304];
	// end inline asm
	mov.b16 	%rs1181, 247;
	st.local.u8 	[%rd2+535], %rs1181;
	add.s64 	%rd1305, %rd118, 535;
	// begin inline asm
	prefetch.local.L2 [%rd1305];
	// end inline asm
	mov.b16 	%rs1182, 248;
	st.local.u8 	[%rd2+536], %rs1182;
	add.s64 	%rd1306, %rd118, 536;
	// begin inline asm
	prefetch.local.L2 [%rd1306];
	// end inline asm
	mov.b16 	%rs1183, 249;
	st.local.u8 	[%rd2+537], %rs1183;
	add.s64 	%rd1307, %rd118, 537;
	// begin inline asm
	prefetch.local.L2 [%rd1307];
	// end inline asm
	mov.b16 	%rs1184, 250;
	st.local.u8 	[%rd2+538], %rs1184;
	add.s64 	%rd1308, %rd118, 538;
	// begin inline asm
	prefetch.local.L2 [%rd1308];
	// end inline asm
	mov.b16 	%rs1185, 251;
	st.local.u8 	[%rd2+539], %rs1185;
	add.s64 	%rd1309, %rd118, 539;
	// begin inline asm
	prefetch.local.L2 [%rd1309];
	// end inline asm
	mov.b16 	%rs1186, 252;
	st.local.u8 	[%rd2+540], %rs1186;
	add.s64 	%rd1310, %rd118, 540;
	// begin inline asm
	prefetch.local.L2 [%rd1310];
	// end inline asm
	mov.b16 	%rs1187, 253;
	st.local.u8 	[%rd2+541], %rs1187;
	add.s64 	%rd1311, %rd118, 541;
	// begin inline asm
	prefetch.local.L2 [%rd1311];
	// end inline asm
	mov.b16 	%rs1188, 254;
	st.local.u8 	[%rd2+542], %rs1188;
	add.s64 	%rd1312, %rd118, 542;
	// begin inline asm
	prefetch.local.L2 [%rd1312];
	// end inline asm
	mov.b16 	%rs1189, 255;
	st.local.u8 	[%rd2+543], %rs1189;
	add.s64 	%rd1313, %rd118, 543;
	// begin inline asm
	prefetch.local.L2 [%rd1313];
	// end inline asm
	mov.b32 	%r813, 0;
$L__BB0_42:
	add.s32 	%r27, %r813, 1;
	cvt.u64.u32 	%rd1329, %r813;
	add.s64 	%rd1330, %rd1058, %rd1329;
	add.s64 	%rd1328, %rd1330, 1;
	// begin inline asm
	prefetch.local.L1 [%rd1328];
	// end inline asm
	sub.s32 	%r28, 256, %r813;
	mad.lo.s64 	%rd1331, %rd3793, 25214903917, 11;
	and.b64  	%rd3793, %rd1331, 281474976710655;
	shr.u64 	%rd37, %rd3793, 17;
	cvt.u16.u32 	%rs1190, %r28;
	add.s16 	%rs1191, %rs1190, -1;
	and.b16  	%rs1192, %rs1190, %rs1191;
	setp.eq.s16 	%p38, %rs1192, 0;
	@%p38 bra 	$L__BB0_45;
	sub.s32 	%r29, 255, %r813;
	cvt.u32.u64 	%r175, %rd37;
	rem.u32 	%r814, %r175, %r28;
	sub.s32 	%r176, %r29, %r814;
	add.s32 	%r177, %r176, %r175;
	setp.gt.s32 	%p39, %r177, -1;
	@%p39 bra 	$L__BB0_46;
$L__BB0_44:
	mad.lo.s64 	%rd1332, %rd3793, 25214903917, 11;
	and.b64  	%rd3793, %rd1332, 281474976710655;
	shr.u64 	%rd1333, %rd3793, 17;
	cvt.u32.u64 	%r178, %rd1333;
	rem.u32 	%r814, %r178, %r28;
	sub.s32 	%r179, %r29, %r814;
	add.s32 	%r180, %r179, %r178;
	setp.lt.s32 	%p40, %r180, 0;
	@%p40 bra 	$L__BB0_44;
	bra.uni 	$L__BB0_46;
$L__BB0_45:
	cvt.u64.u32 	%rd1334, %r28;
	mul.lo.s64 	%rd1335, %rd37, %rd1334;
	shr.u64 	%rd1336, %rd1335, 31;
	cvt.u32.u64 	%r814, %rd1336;
$L__BB0_46:
	setp.eq.s32 	%p41, %r814, 0;
	@%p41 bra 	$L__BB0_48;
	add.s64 	%rd1338, %rd2, %rd1329;
	ld.local.u8 	%rs1193, [%rd1338+288];
	add.s32 	%r181, %r814, %r813;
	cvt.u64.u32 	%rd1339, %r181;
	add.s64 	%rd1340, %rd2, %rd1339;
	ld.local.u8 	%rs1194, [%rd1340+288];
	st.local.u8 	[%rd1338+288], %rs1194;
	st.local.u8 	[%rd1340+288], %rs1193;
$L__BB0_48:
	setp.ne.s32 	%p42, %r27, 256;
	mov.u32 	%r813, %r27;
	@%p42 bra 	$L__BB0_42;
	ld.local.v2.f64 	{%fd675, %fd676}, [%rd2+272];
	add.f64 	%fd677, %fd675, 0d3FC99999A0000000;
	add.f64 	%fd678, %fd676, 0dBFD3333338000000;
	add.f64 	%fd679, %fd677, %fd678;
	fma.rn.f64 	%fd680, %fd679, 0d3FD76CF5D0B09954, %fd677;
	cvt.rzi.s32.f64 	%r182, %fd680;
	fma.rn.f64 	%fd681, %fd679, 0d3FD76CF5D0B09954, %fd678;
	cvt.rzi.s32.f64 	%r183, %fd681;
	cvt.rn.f64.s32 	%fd682, %r182;
	setp.lt.f64 	%p43, %fd680, %fd682;
	selp.s32 	%r184, -1, 0, %p43;
	add.s32 	%r185, %r182, %r184;
	cvt.rn.f64.s32 	%fd683, %r183;
	setp.lt.f64 	%p44, %fd681, %fd683;
	selp.s32 	%r186, -1, 0, %p44;
	add.s32 	%r187, %r183, %r186;
	and.b32  	%r188, %r187, 255;
	cvt.u64.u32 	%rd1343, %r188;
	add.s64 	%rd1345, %rd118, %rd1343;
	add.s64 	%rd1341, %rd1345, 288;
	// begin inline asm
	prefetch.local.L1 [%rd1341];
	// end inline asm
	add.s64 	%rd1342, %rd1345, 289;
	// begin inline asm
	prefetch.local.L1 [%rd1342];
	// end inline asm
	add.s32 	%r189, %r185, %r187;
	cvt.rn.f64.s32 	%fd684, %r189;
	mul.f64 	%fd685, %fd684, 0d3FCB0CB174DF99C8;
	cvt.rn.f64.s32 	%fd686, %r185;
	cvt.rn.f64.s32 	%fd687, %r187;
	sub.f64 	%fd688, %fd685, %fd686;
	add.f64 	%fd49, %fd677, %fd688;
	sub.f64 	%fd689, %fd685, %fd687;
	add.f64 	%fd50, %fd678, %fd689;
	setp.leu.f64 	%p45, %fd49, %fd50;
	setp.gt.f64 	%p46, %fd49, %fd50;
	selp.u32 	%r190, 1, 0, %p46;
	selp.u32 	%r191, 1, 0, %p45;
	selp.f64 	%fd690, 0d3FF0000000000000, 0d0000000000000000, %p46;
	sub.f64 	%fd691, %fd49, %fd690;
	add.f64 	%fd51, %fd691, 0d3FCB0CB174DF99C8;
	selp.f64 	%fd692, 0d3FF0000000000000, 0d0000000000000000, %p45;
	sub.f64 	%fd693, %fd50, %fd692;
	add.f64 	%fd52, %fd693, 0d3FCB0CB174DF99C8;
	add.f64 	%fd694, %fd49, 0dBFF0000000000000;
	add.f64 	%fd53, %fd694, 0d3FDB0CB174DF99C8;
	add.f64 	%fd695, %fd50, 0dBFF0000000000000;
	add.f64 	%fd54, %fd695, 0d3FDB0CB174DF99C8;
	add.s64 	%rd1346, %rd2, %rd1343;
	ld.local.u8 	%rs1195, [%rd1346+288];
	cvt.u16.u32 	%rs1196, %r185;
	add.s16 	%rs1197, %rs1195, %rs1196;
	cvt.u64.u16 	%rd1347, %rs1197;
	and.b64  	%rd41, %rd1347, 255;
	add.s32 	%r192, %r185, %r190;
	add.s32 	%r193, %r187, %r191;
	and.b32  	%r194, %r193, 255;
	cvt.u64.u32 	%rd1348, %r194;
	add.s64 	%rd1349, %rd2, %rd1348;
	ld.local.u8 	%rs1198, [%rd1349+288];
	cvt.u16.u32 	%rs1199, %r192;
	add.s16 	%rs1200, %rs1198, %rs1199;
	cvt.u64.u16 	%rd1350, %rs1200;
	and.b64  	%rd1351, %rd1350, 255;
	add.s64 	%rd1352, %rd2, %rd1351;
	ld.local.u8 	%rs7, [%rd1352+288];
	add.s32 	%r195, %r187, 1;
	and.b32  	%r196, %r195, 255;
	cvt.u64.u32 	%rd1353, %r196;
	add.s64 	%rd1354, %rd2, %rd1353;
	ld.local.u8 	%rs1201, [%rd1354+288];
	add.s16 	%rs1202, %rs1201, %rs1196;
	add.s16 	%rs1203, %rs1202, 1;
	cvt.u64.u16 	%rd1355, %rs1203;
	and.b64  	%rd1356, %rd1355, 255;
	add.s64 	%rd1357, %rd2, %rd1356;
	ld.local.u8 	%rs8, [%rd1357+288];
	mul.f64 	%fd696, %fd49, %fd49;
	mov.f64 	%fd697, 0d3FE0000000000000;
	sub.f64 	%fd698, %fd697, %fd696;
	mul.f64 	%fd699, %fd50, %fd50;
	sub.f64 	%fd55, %fd698, %fd699;
	setp.lt.f64 	%p47, %fd55, 0d0000000000000000;
	mov.f64 	%fd2332, 0d0000000000000000;
	@%p47 bra 	$L__BB0_51;
	add.s64 	%rd1358, %rd2, %rd41;
	ld.local.u8 	%rs1204, [%rd1358+288];
	mul.lo.s16 	%rs1205, %rs1204, 171;
	shr.u16 	%rs1206, %rs1205, 11;
	mul.lo.s16 	%rs1207, %rs1206, 12;
	sub.s16 	%rs1208, %rs1204, %rs1207;
	mul.f64 	%fd700, %fd55, %fd55;
	mul.f64 	%fd701, %fd700, %fd700;
	cvt.u32.u16 	%r197, %rs1208;
	and.b32  	%r198, %r197, 255;
	mul.wide.u32 	%rd1359, %r198, 2;
	mov.u64 	%rd1360, grad2;
	add.s64 	%rd1361, %rd1360, %rd1359;
	ld.const.s8 	%rs1209, [%rd1361];
	cvt.rn.f64.s16 	%fd702, %rs1209;
	ld.const.s8 	%rs1210, [%rd1361+1];
	cvt.rn.f64.s16 	%fd703, %rs1210;
	mul.f64 	%fd704, %fd50, %fd703;
	fma.rn.f64 	%fd705, %fd49, %fd702, %fd704;
	mul.f64 	%fd2332, %fd701, %fd705;
$L__BB0_51:
	mul.f64 	%fd707, %fd51, %fd51;
	mov.f64 	%fd708, 0d3FE0000000000000;
	sub.f64 	%fd709, %fd708, %fd707;
	mul.f64 	%fd710, %fd52, %fd52;
	sub.f64 	%fd58, %fd709, %fd710;
	setp.lt.f64 	%p48, %fd58, 0d0000000000000000;
	mov.f64 	%fd2333, 0d0000000000000000;
	@%p48 bra 	$L__BB0_53;
	mul.f64 	%fd711, %fd58, %fd58;
	mul.f64 	%fd712, %fd711, %fd711;
	mul.lo.s16 	%rs1212, %rs7, 171;
	shr.u16 	%rs1213, %rs1212, 11;
	mul.lo.s16 	%rs1214, %rs1213, 12;
	sub.s16 	%rs1215, %rs7, %rs1214;
	cvt.u32.u16 	%r199, %rs1215;
	and.b32  	%r200, %r199, 255;
	mul.wide.u32 	%rd1362, %r200, 2;
	mov.u64 	%rd1363, grad2;
	add.s64 	%rd1364, %rd1363, %rd1362;
	ld.const.s8 	%rs1216, [%rd1364];
	cvt.rn.f64.s16 	%fd713, %rs1216;
	ld.const.s8 	%rs1217, [%rd1364+1];
	cvt.rn.f64.s16 	%fd714, %rs1217;
	mul.f64 	%fd715, %fd52, %fd714;
	fma.rn.f64 	%fd716, %fd51, %fd713, %fd715;
	mul.f64 	%fd2333, %fd712, %fd716;
$L__BB0_53:
	mul.f64 	%fd718, %fd53, %fd53;
	mov.f64 	%fd719, 0d3FE0000000000000;
	sub.f64 	%fd720, %fd719, %fd718;
	mul.f64 	%fd721, %fd54, %fd54;
	sub.f64 	%fd61, %fd720, %fd721;
	setp.lt.f64 	%p49, %fd61, 0d0000000000000000;
	mov.f64 	%fd2334, 0d0000000000000000;
	@%p49 bra 	$L__BB0_55;
	mul.f64 	%fd722, %fd61, %fd61;
	mul.f64 	%fd723, %fd722, %fd722;
	mul.lo.s16 	%rs1219, %rs8, 171;
	shr.u16 	%rs1220, %rs1219, 11;
	mul.lo.s16 	%rs1221, %rs1220, 12;
	sub.s16 	%rs1222, %rs8, %rs1221;
	cvt.u32.u16 	%r201, %rs1222;
	and.b32  	%r202, %r201, 255;
	mul.wide.u32 	%rd1365, %r202, 2;
	mov.u64 	%rd1366, grad2;
	add.s64 	%rd1367, %rd1366, %rd1365;
	ld.const.s8 	%rs1223, [%rd1367];
	cvt.rn.f64.s16 	%fd724, %rs1223;
	ld.const.s8 	%rs1224, [%rd1367+1];
	cvt.rn.f64.s16 	%fd725, %rs1224;
	mul.f64 	%fd726, %fd54, %fd725;
	fma.rn.f64 	%fd727, %fd53, %fd724, %fd726;
	mul.f64 	%fd2334, %fd723, %fd727;
$L__BB0_55:
	add.f64 	%fd728, %fd2332, %fd2333;
	add.f64 	%fd729, %fd728, %fd2334;
	mul.f64 	%fd730, %fd729, 0d4051800000000000;
	mul.f64 	%fd731, %fd730, 0d3FE199999999999A;
	fma.rn.f64 	%fd64, %fd731, 0d4000000000000000, %fd48;
	mad.lo.s64 	%rd1624, %rd3793, 806876925344, 352;
	and.b64  	%rd1625, %rd1624, 9007199120523264;
	mad.lo.s64 	%rd1626, %rd3793, 8602081037417187945, 277363943098;
	shr.u64 	%rd1627, %rd1626, 21;
	and.b64  	%rd1628, %rd1627, 134217727;
	or.b64  	%rd1629, %rd1628, %rd1625;
	cvt.rn.f64.u64 	%fd732, %rd1629;
	mul.f64 	%fd733, %fd732, 0d3CA0000000000000;
	mul.f64 	%fd734, %fd733, 0d4070000000000000;
	mad.lo.s64 	%rd1630, %rd3793, 1736862336005215904, 2666505958129870752;
	and.b64  	%rd1631, %rd1630, 9007199120523264;
	mad.lo.s64 	%rd1632, %rd3793, 5985058416696778513, -8542997297661424380;
	shr.u64 	%rd1633, %rd1632, 21;
	and.b64  	%rd1634, %rd1633, 134217727;
	or.b64  	%rd1635, %rd1634, %rd1631;
	cvt.rn.f64.u64 	%fd735, %rd1635;
	mul.f64 	%fd736, %fd735, 0d3CA0000000000000;
	mul.f64 	%fd737, %fd736, 0d4070000000000000;
	st.local.v2.f64 	[%rd2+544], {%fd734, %fd737};
	add.s64 	%rd1368, %rd118, 560;
	mad.lo.s64 	%rd1637, %rd3793, -6895497188809791495, -6044649417579420322;
	and.b64  	%rd3796, %rd1637, 281474976710655;
	mov.b16 	%rs1225, 0;
	st.local.u8 	[%rd2+560], %rs1225;
	// begin inline asm
	prefetch.local.L2 [%rd1368];
	// end inline asm
	mov.b16 	%rs1226, 1;
	st.local.u8 	[%rd2+561], %rs1226;
	add.s64 	%rd1369, %rd118, 561;
	// begin inline asm
	prefetch.local.L2 [%rd1369];
	// end inline asm
	mov.b16 	%rs1227, 2;
	st.local.u8 	[%rd2+562], %rs1227;
	add.s64 	%rd1370, %rd118, 562;
	// begin inline asm
	prefetch.local.L2 [%rd1370];
	// end inline asm
	mov.b16 	%rs1228, 3;
	st.local.u8 	[%rd2+563], %rs1228;
	add.s64 	%rd1371, %rd118, 563;
	// begin inline asm
	prefetch.local.L2 [%rd1371];
	// end inline asm
	mov.b16 	%rs1229, 4;
	st.local.u8 	[%rd2+564], %rs1229;
	add.s64 	%rd1372, %rd118, 564;
	// begin inline asm
	prefetch.local.L2 [%rd1372];
	// end inline asm
	mov.b16 	%rs1230, 5;
	st.local.u8 	[%rd2+565], %rs1230;
	add.s64 	%rd1373, %rd118, 565;
	// begin inline asm
	prefetch.local.L2 [%rd1373];
	// end inline asm
	mov.b16 	%rs1231, 6;
	st.local.u8 	[%rd2+566], %rs1231;
	add.s64 	%rd1374, %rd118, 566;
	// begin inline asm
	prefetch.local.L2 [%rd1374];
	// end inline asm
	mov.b16 	%rs1232, 7;
	st.local.u8 	[%rd2+567], %rs1232;
	add.s64 	%rd1375, %rd118, 567;
	// begin inline asm
	prefetch.local.L2 [%rd1375];
	// end inline asm
	mov.b16 	%rs1233, 8;
	st.local.u8 	[%rd2+568], %rs1233;
	add.s64 	%rd1376, %rd118, 568;
	// begin inline asm
	prefetch.local.L2 [%rd1376];
	// end inline asm
	mov.b16 	%rs1234, 9;
	st.local.u8 	[%rd2+569], %rs1234;
	add.s64 	%rd1377, %rd118, 569;
	// begin inline asm
	prefetch.local.L2 [%rd1377];
	// end inline asm
	mov.b16 	%rs1235, 10;
	st.local.u8 	[%rd2+570], %rs1235;
	add.s64 	%rd1378, %rd118, 570;
	// begin inline asm
	prefetch.local.L2 [%rd1378];
	// end inline asm
	mov.b16 	%rs1236, 11;
	st.local.u8 	[%rd2+571], %rs1236;
	add.s64 	%rd1379, %rd118, 571;
	// begin inline asm
	prefetch.local.L2 [%rd1379];
	// end inline asm
	mov.b16 	%rs1237, 12;
	st.local.u8 	[%rd2+572], %rs1237;
	add.s64 	%rd1380, %rd118, 572;
	// begin inline asm
	prefetch.local.L2 [%rd1380];
	// end inline asm
	mov.b16 	%rs1238, 13;
	st.local.u8 	[%rd2+573], %rs1238;
	add.s64 	%rd1381, %rd118, 573;
	// begin inline asm
	prefetch.local.L2 [%rd1381];
	// end inline asm
	mov.b16 	%rs1239, 14;
	st.local.u8 	[%rd2+574], %rs1239;
	add.s64 	%rd1382, %rd118, 574;
	// begin inline asm
	prefetch.local.L2 [%rd1382];
	// end inline asm
	mov.b16 	%rs1240, 15;
	st.local.u8 	[%rd2+575], %rs1240;
	add.s64 	%rd1383, %rd118, 575;
	// begin inline asm
	prefetch.local.L2 [%rd1383];
	// end inline asm
	mov.b16 	%rs1241, 16;
	st.local.u8 	[%rd2+576], %rs1241;
	add.s64 	%rd1384, %rd118, 576;
	// begin inline asm
	prefetch.local.L2 [%rd1384];
	// end inline asm
	mov.b16 	%rs1242, 17;
	st.local.u8 	[%rd2+577], %rs1242;
	add.s64 	%rd1385, %rd118, 577;
	// begin inline asm
	prefetch.local.L2 [%rd1385];
	// end inline asm
	mov.b16 	%rs1243, 18;
	st.local.u8 	[%rd2+578], %rs1243;
	add.s64 	%rd1386, %rd118, 578;
	// begin inline asm
	prefetch.local.L2 [%rd1386];
	// end inline asm
	mov.b16 	%rs1244, 19;
	st.local.u8 	[%rd2+579], %rs1244;
	add.s64 	%rd1387, %rd118, 579;
	// begin inline asm
	prefetch.local.L2 [%rd1387];
	// end inline asm
	mov.b16 	%rs1245, 20;
	st.local.u8 	[%rd2+580], %rs1245;
	add.s64 	%rd1388, %rd118, 580;
	// begin inline asm
	prefetch.local.L2 [%rd1388];
	// end inline asm
	mov.b16 	%rs1246, 21;
	st.local.u8 	[%rd2+581], %rs1246;
	add.s64 	%rd1389, %rd118, 581;
	// begin inline asm
	prefetch.local.L2 [%rd1389];
	// end inline asm
	mov.b16 	%rs1247, 22;
	st.local.u8 	[%rd2+582], %rs1247;
	add.s64 	%rd1390, %rd118, 582;
	// begin inline asm
	prefetch.local.L2 [%rd1390];
	// end inline asm
	mov.b16 	%rs1248, 23;
	st.local.u8 	[%rd2+583], %rs1248;
	add.s64 	%rd1391, %rd118, 583;
	// begin inline asm
	prefetch.local.L2 [%rd1391];
	// end inline asm
	mov.b16 	%rs1249, 24;
	st.local.u8 	[%rd2+584], %rs1249;
	add.s64 	%rd1392, %rd118, 584;
	// begin inline asm
	prefetch.local.L2 [%rd1392];
	// end inline asm
	mov.b16 	%rs1250, 25;
	st.local.u8 	[%rd2+585], %rs1250;
	add.s64 	%rd1393, %rd118, 585;
	// begin inline asm
	prefetch.local.L2 [%rd1393];
	// end inline asm
	mov.b16 	%rs1251, 26;
	st.local.u8 	[%rd2+586], %rs1251;
	add.s64 	%rd1394, %rd118, 586;
	// begin inline asm
	prefetch.local.L2 [%rd1394];
	// end inline asm
	mov.b16 	%rs1252, 27;
	st.local.u8 	[%rd2+587], %rs1252;
	add.s64 	%rd1395, %rd118, 587;
	// begin inline asm
	prefetch.local.L2 [%rd1395];
	// end inline asm
	mov.b16 	%rs1253, 28;
	st.local.u8 	[%rd2+588], %rs1253;
	add.s64 	%rd1396, %rd118, 588;
	// begin inline asm
	prefetch.local.L2 [%rd1396];
	// end inline asm
	mov.b16 	%rs1254, 29;
	st.local.u8 	[%rd2+589], %rs1254;
	add.s64 	%rd1397, %rd118, 589;
	// begin inline asm
	prefetch.local.L2 [%rd1397];
	// end inline asm
	mov.b16 	%rs1255, 30;
	st.local.u8 	[%rd2+590], %rs1255;
	add.s64 	%rd1398, %rd118, 590;
	// begin inline asm
	prefetch.local.L2 [%rd1398];
	// end inline asm
	mov.b16 	%rs1256, 31;
	st.local.u8 	[%rd2+591], %rs1256;
	add.s64 	%rd1399, %rd118, 591;
	// begin inline asm
	prefetch.local.L2 [%rd1399];
	// end inline asm
	mov.b16 	%rs1257, 32;
	st.local.u8 	[%rd2+592], %rs1257;
	add.s64 	%rd1400, %rd118, 592;
	// begin inline asm
	prefetch.local.L2 [%rd1400];
	// end inline asm
	mov.b16 	%rs1258, 33;
	st.local.u8 	[%rd2+593], %rs1258;
	add.s64 	%rd1401, %rd118, 593;
	// begin inline asm
	prefetch.local.L2 [%rd1401];
	// end inline asm
	mov.b16 	%rs1259, 34;
	st.local.u8 	[%rd2+594], %rs1259;
	add.s64 	%rd1402, %rd118, 594;
	// begin inline asm
	prefetch.local.L2 [%rd1402];
	// end inline asm
	mov.b16 	%rs1260, 35;
	st.local.u8 	[%rd2+595], %rs1260;
	add.s64 	%rd1403, %rd118, 595;
	// begin inline asm
	prefetch.local.L2 [%rd1403];
	// end inline asm
	mov.b16 	%rs1261, 36;
	st.local.u8 	[%rd2+596], %rs1261;
	add.s64 	%rd1404, %rd118, 596;
	// begin inline asm
	prefetch.local.L2 [%rd1404];
	// end inline asm
	mov.b16 	%rs1262, 37;
	st.local.u8 	[%rd2+597], %rs1262;
	add.s64 	%rd1405, %rd118, 597;
	// begin inline asm
	prefetch.local.L2 [%rd1405];
	// end inline asm
	mov.b16 	%rs1263, 38;
	st.local.u8 	[%rd2+598], %rs1263;
	add.s64 	%rd1406, %rd118, 598;
	// begin inline asm
	prefetch.local.L2 [%rd1406];
	// end inline asm
	mov.b16 	%rs1264, 39;
	st.local.u8 	[%rd2+599], %rs1264;
	add.s64 	%rd1407, %rd118, 599;
	// begin inline asm
	prefetch.local.L2 [%rd1407];
	// end inline asm
	mov.b16 	%rs1265, 40;
	st.local.u8 	[%rd2+600], %rs1265;
	add.s64 	%rd1408, %rd118, 600;
	// begin inline asm
	prefetch.local.L2 [%rd1408];
	// end inline asm
	mov.b16 	%rs1266, 41;
	st.local.u8 	[%rd2+601], %rs1266;
	add.s64 	%rd1409, %rd118, 601;
	// begin inline asm
	prefetch.local.L2 [%rd1409];
	// end inline asm
	mov.b16 	%rs1267, 42;
	st.local.u8 	[%rd2+602], %rs1267;
	add.s64 	%rd1410, %rd118, 602;
	// begin inline asm
	prefetch.local.L2 [%rd1410];
	// end inline asm
	mov.b16 	%rs1268, 43;
	st.local.u8 	[%rd2+603], %rs1268;
	add.s64 	%rd1411, %rd118, 603;
	// begin inline asm
	prefetch.local.L2 [%rd1411];
	// end inline asm
	mov.b16 	%rs1269, 44;
	st.local.u8 	[%rd2+604], %rs1269;
	add.s64 	%rd1412, %rd118, 604;
	// begin inline asm
	prefetch.local.L2 [%rd1412];
	// end inline asm
	mov.b16 	%rs1270, 45;
	st.local.u8 	[%rd2+605], %rs1270;
	add.s64 	%rd1413, %rd118, 605;
	// begin inline asm
	prefetch.local.L2 [%rd1413];
	// end inline asm
	mov.b16 	%rs1271, 46;
	st.local.u8 	[%rd2+606], %rs1271;
	add.s64 	%rd1414, %rd118, 606;
	// begin inline asm
	prefetch.local.L2 [%rd1414];
	// end inline asm
	mov.b16 	%rs1272, 47;
	st.local.u8 	[%rd2+607], %rs1272;
	add.s64 	%rd1415, %rd118, 607;
	// begin inline asm
	prefetch.local.L2 [%rd1415];
	// end inline asm
	mov.b16 	%rs1273, 48;
	st.local.u8 	[%rd2+608], %rs1273;
	add.s64 	%rd1416, %rd118, 608;
	// begin inline asm
	prefetch.local.L2 [%rd1416];
	// end inline asm
	mov.b16 	%rs1274, 49;
	st.local.u8 	[%rd2+609], %rs1274;
	add.s64 	%rd1417, %rd118, 609;
	// begin inline asm
	prefetch.local.L2 [%rd1417];
	// end inline asm
	mov.b16 	%rs1275, 50;
	st.local.u8 	[%rd2+610], %rs1275;
	add.s64 	%rd1418, %rd118, 610;
	// begin inline asm
	prefetch.local.L2 [%rd1418];
	// end inline asm
	mov.b16 	%rs1276, 51;
	st.local.u8 	[%rd2+611], %rs1276;
	add.s64 	%rd1419, %rd118, 611;
	// begin inline asm
	prefetch.local.L2 [%rd1419];
	// end inline asm
	mov.b16 	%rs1277, 52;
	st.local.u8 	[%rd2+612], %rs1277;
	add.s64 	%rd1420, %rd118, 612;
	// begin inline asm
	prefetch.local.L2 [%rd1420];
	// end inline asm
	mov.b16 	%rs1278, 53;
	st.local.u8 	[%rd2+613], %rs1278;
	add.s64 	%rd1421, %rd118, 613;
	// begin inline asm
	prefetch.local.L2 [%rd1421];
	// end inline asm
	mov.b16 	%rs1279, 54;
	st.local.u8 	[%rd2+614], %rs1279;
	add.s64 	%rd1422, %rd118, 614;
	// begin inline asm
	prefetch.local.L2 [%rd1422];
	// end inline asm
	mov.b16 	%rs1280, 55;
	st.local.u8 	[%rd2+615], %rs1280;
	add.s64 	%rd1423, %rd118, 615;
	// begin inline asm
	prefetch.local.L2 [%rd1423];
	// end inline asm
	mov.b16 	%rs1281, 56;
	st.local.u8 	[%rd2+616], %rs1281;
	add.s64 	%rd1424, %rd118, 616;
	// begin inline asm
	prefetch.local.L2 [%rd1424];
	// end inline asm
	mov.b16 	%rs1282, 57;
	st.local.u8 	[%rd2+617], %rs1282;
	add.s64 	%rd1425, %rd118, 617;
	// begin inline asm
	prefetch.local.L2 [%rd1425];
	// end inline asm
	mov.b16 	%rs1283, 58;
	st.local.u8 	[%rd2+618], %rs1283;
	add.s64 	%rd1426, %rd118, 618;
	// begin inline asm
	prefetch.local.L2 [%rd1426];
	// end inline asm
	mov.b16 	%rs1284, 59;
	st.local.u8 	[%rd2+619], %rs1284;
	add.s64 	%rd1427, %rd118, 619;
	// begin inline asm
	prefetch.local.L2 [%rd1427];
	// end inline asm
	mov.b16 	%rs1285, 60;
	st.local.u8 	[%rd2+620], %rs1285;
	add.s64 	%rd1428, %rd118, 620;
	// begin inline asm
	prefetch.local.L2 [%rd1428];
	// end inline asm
	mov.b16 	%rs1286, 61;
	st.local.u8 	[%rd2+621], %rs1286;
	add.s64 	%rd1429, %rd118, 621;
	// begin inline asm
	prefetch.local.L2 [%rd1429];
	// end inline asm
	mov.b16 	%rs1287, 62;
	st.local.u8 	[%rd2+622], %rs1287;
	add.s64 	%rd1430, %rd118, 622;
	// begin inline asm
	prefetch.local.L2 [%rd1430];
	// end inline asm
	mov.b16 	%rs1288, 63;
	st.local.u8 	[%rd2+623], %rs1288;
	add.s64 	%rd1431, %rd118, 623;
	// begin inline asm
	prefetch.local.L2 [%rd1431];
	// end inline asm
	mov.b16 	%rs1289, 64;
	st.local.u8 	[%rd2+624], %rs1289;
	add.s64 	%rd1432, %rd118, 624;
	// begin inline asm
	prefetch.local.L2 [%rd1432];
	// end inline asm
	mov.b16 	%rs1290, 65;
	st.local.u8 	[%rd2+625], %rs1290;
	add.s64 	%rd1433, %rd118, 625;
	// begin inline asm
	prefetch.local.L2 [%rd1433];
	// end inline asm
	mov.b16 	%rs1291, 66;
	st.local.u8 	[%rd2+626], %rs1291;
	add.s64 	%rd1434, %rd118, 626;
	// begin inline asm
	prefetch.local.L2 [%rd1434];
	// end inline asm
	mov.b16 	%rs1292, 67;
	st.local.u8 	[%rd2+627], %rs1292;
	add.s64 	%rd1435, %rd118, 627;
	// begin inline asm
	prefetch.local.L2 [%rd1435];
	// end inline asm
	mov.b16 	%rs1293, 68;
	st.local.u8 	[%rd2+628], %rs1293;
	add.s64 	%rd1436, %rd118, 628;
	// begin inline asm
	prefetch.local.L2 [%rd1436];
	// end inline asm
	mov.b16 	%rs1294, 69;
	st.local.u8 	[%rd2+629], %rs1294;
	add.s64 	%rd1437, %rd118, 629;
	// begin inline asm
	prefetch.local.L2 [%rd1437];
	// end inline asm
	mov.b16 	%rs1295, 70;
	st.local.u8 	[%rd2+630], %rs1295;
	add.s64 	%rd1438, %rd118, 630;
	// begin inline asm
	prefetch.local.L2 [%rd1438];
	// end inline asm
	mov.b16 	%rs1296, 71;
	st.local.u8 	[%rd2+631], %rs1296;
	add.s64 	%rd1439, %rd118, 631;
	// begin inline asm
	prefetch.local.L2 [%rd1439];
	// end inline asm
	mov.b16 	%rs1297, 72;
	st.local.u8 	[%rd2+632], %rs1297;
	add.s64 	%rd1440, %rd118, 632;
	// begin inline asm
	prefetch.local.L2 [%rd1440];
	// end inline asm
	mov.b16 	%rs1298, 73;
	st.local.u8 	[%rd2+633], %rs1298;
	add.s64 	%rd1441, %rd118, 633;
	// begin inline asm
	prefetch.local.L2 [%rd1441];
	// end inline asm
	mov.b16 	%rs1299, 74;
	st.local.u8 	[%rd2+634], %rs1299;
	add.s64 	%rd1442, %rd118, 634;
	// begin inline asm
	prefetch.local.L2 [%rd1442];
	// end inline asm
	mov.b16 	%rs1300, 75;
	st.local.u8 	[%rd2+635], %rs1300;
	add.s64 	%rd1443, %rd118, 635;
	// begin inline asm
	prefetch.local.L2 [%rd1443];
	// end inline asm
	mov.b16 	%rs1301, 76;
	st.local.u8 	[%rd2+636], %rs1301;
	add.s64 	%rd1444, %rd118, 636;
	// begin inline asm
	prefetch.local.L2 [%rd1444];
	// end inline asm
	mov.b16 	%rs1302, 77;
	st.local.u8 	[%rd2+637], %rs1302;
	add.s64 	%rd1445, %rd118, 637;
	// begin inline asm
	prefetch.local.L2 [%rd1445];
	// end inline asm
	mov.b16 	%rs1303, 78;
	st.local.u8 	[%rd2+638], %rs1303;
	add.s64 	%rd1446, %rd118, 638;
	// begin inline asm
	prefetch.local.L2 [%rd1446];
	// end inline asm
	mov.b16 	%rs1304, 79;
	st.local.u8 	[%rd2+639], %rs1304;
	add.s64 	%rd1447, %rd118, 639;
	// begin inline asm
	prefetch.local.L2 [%rd1447];
	// end inline asm
	mov.b16 	%rs1305, 80;
	st.local.u8 	[%rd2+640], %rs1305;
	add.s64 	%rd1448, %rd118, 640;
	// begin inline asm
	prefetch.local.L2 [%rd1448];
	// end inline asm
	mov.b16 	%rs1306, 81;
	st.local.u8 	[%rd2+641], %rs1306;
	add.s64 	%rd1449, %rd118, 641;
	// begin inline asm
	prefetch.local.L2 [%rd1449];
	// end inline asm
	mov.b16 	%rs1307, 82;
	st.local.u8 	[%rd2+642], %rs1307;
	add.s64 	%rd1450, %rd118, 642;
	// begin inline asm
	prefetch.local.L2 [%rd1450];
	// end inline asm
	mov.b16 	%rs1308, 83;
	st.local.u8 	[%rd2+643], %rs1308;
	add.s64 	%rd1451, %rd118, 643;
	// begin inline asm
	prefetch.local.L2 [%rd1451];
	// end inline asm
	mov.b16 	%rs1309, 84;
	st.local.u8 	[%rd2+644], %rs1309;
	add.s64 	%rd1452, %rd118, 644;
	// begin inline asm
	prefetch.local.L2 [%rd1452];
	// end inline asm
	mov.b16 	%rs1310, 85;
	st.local.u8 	[%rd2+645], %rs1310;
	add.s64 	%rd1453, %rd118, 645;
	// begin inline asm
	prefetch.local.L2 [%rd1453];
	// end inline asm
	mov.b16 	%rs1311, 86;
	st.local.u8 	[%rd2+646], %rs1311;
	add.s64 	%rd1454, %rd118, 646;
	// begin inline asm
	prefetch.local.L2 [%rd1454];
	// end inline asm
	mov.b16 	%rs1312, 87;
	st.local.u8 	[%rd2+647], %rs1312;
	add.s64 	%rd1455, %rd118, 647;
	// begin inline asm
	prefetch.local.L2 [%rd1455];
	// end inline asm
	mov.b16 	%rs1313, 88;
	st.local.u8 	[%rd2+648], %rs1313;
	add.s64 	%rd1456, %rd118, 648;
	// begin inline asm
	prefetch.local.L2 [%rd1456];
	// end inline asm
	mov.b16 	%rs1314, 89;
	st.local.u8 	[%rd2+649], %rs1314;
	add.s64 	%rd1457, %rd118, 649;
	// begin inline asm
	prefetch.local.L2 [%rd1457];
	// end inline asm
	mov.b16 	%rs1315, 90;
	st.local.u8 	[%rd2+650], %rs1315;
	add.s64 	%rd1458, %rd118, 650;
	// begin inline asm
	prefetch.local.L2 [%rd1458];
	// end inline asm
	mov.b16 	%rs1316, 91;
	st.local.u8 	[%rd2+651], %rs1316;
	add.s64 	%rd1459, %rd118, 651;
	// begin inline asm
	prefetch.local.L2 [%rd1459];
	// end inline asm
	mov.b16 	%rs1317, 92;
	st.local.u8 	[%rd2+652], %rs1317;
	add.s64 	%rd1460, %rd118, 652;
	// begin inline asm
	prefetch.local.L2 [%rd1460];
	// end inline asm
	mov.b16 	%rs1318, 93;
	st.local.u8 	[%rd2+653], %rs1318;
	add.s64 	%rd1461, %rd118, 653;
	// begin inline asm
	prefetch.local.L2 [%rd1461];
	// end inline asm
	mov.b16 	%rs1319, 94;
	st.local.u8 	[%rd2+654], %rs1319;
	add.s64 	%rd1462, %rd118, 654;
	// begin inline asm
	prefetch.local.L2 [%rd1462];
	// end inline asm
	mov.b16 	%rs1320, 95;
	st.local.u8 	[%rd2+655], %rs1320;
	add.s64 	%rd1463, %rd118, 655;
	// begin inline asm
	prefetch.local.L2 [%rd1463];
	// end inline asm
	mov.b16 	%rs1321, 96;
	st.local.u8 	[%rd2+656], %rs1321;
	add.s64 	%rd1464, %rd118, 656;
	// begin inline asm
	prefetch.local.L2 [%rd1464];
	// end inline asm
	mov.b16 	%rs1322, 97;
	st.local.u8 	[%rd2+657], %rs1322;
	add.s64 	%rd1465, %rd118, 657;
	// begin inline asm
	prefetch.local.L2 [%rd1465];
	// end inline asm
	mov.b16 	%rs1323, 98;
	st.local.u8 	[%rd2+658], %rs1323;
	add.s64 	%rd1466, %rd118, 658;
	// begin inline asm
	prefetch.local.L2 [%rd1466];
	// end inline asm
	mov.b16 	%rs1324, 99;
	st.local.u8 	[%rd2+659], %rs1324;
	add.s64 	%rd1467, %rd118, 659;
	// begin inline asm
	prefetch.local.L2 [%rd1467];
	// end inline asm
	mov.b16 	%rs1325, 100;
	st.local.u8 	[%rd2+660], %rs1325;
	add.s64 	%rd1468, %rd118, 660;
	// begin inline asm
	prefetch.local.L2 [%rd1468];
	// end inline asm
	mov.b16 	%rs1326, 101;
	st.local.u8 	[%rd2+661], %rs1326;
	add.s64 	%rd1469, %rd118, 661;
	// begin inline asm
	prefetch.local.L2 [%rd1469];
	// end inline asm
	mov.b16 	%rs1327, 102;
	st.local.u8 	[%rd2+662], %rs1327;
	add.s64 	%rd1470, %rd118, 662;
	// begin inline asm
	prefetch.local.L2 [%rd1470];
	// end inline asm
	mov.b16 	%rs1328, 103;
	st.local.u8 	[%rd2+663], %rs1328;
	add.s64 	%rd1471, %rd118, 663;
	// begin inline asm
	prefetch.local.L2 [%rd1471];
	// end inline asm
	mov.b16 	%rs1329, 104;
	st.local.u8 	[%rd2+664], %rs1329;
	add.s64 	%rd1472, %rd118, 664;
	// begin inline asm
	prefetch.local.L2 [%rd1472];
	// end inline asm
	mov.b16 	%rs1330, 105;
	st.local.u8 	[%rd2+665], %rs1330;
	add.s64 	%rd1473, %rd118, 665;
	// begin inline asm
	prefetch.local.L2 [%rd1473];
	// end inline asm
	mov.b16 	%rs1331, 106;
	st.local.u8 	[%rd2+666], %rs1331;
	add.s64 	%rd1474, %rd118, 666;
	// begin inline asm
	prefetch.local.L2 [%rd1474];
	// end inline asm
	mov.b16 	%rs1332, 107;
	st.local.u8 	[%rd2+667], %rs1332;
	add.s64 	%rd1475, %rd118, 667;
	// begin inline asm
	prefetch.local.L2 [%rd1475];
	// end inline asm
	mov.b16 	%rs1333, 108;
	st.local.u8 	[%rd2+668], %rs1333;
	add.s64 	%rd1476, %rd118, 668;
	// begin inline asm
	prefetch.local.L2 [%rd1476];
	// end inline asm
	mov.b16 	%rs1334, 109;
	st.local.u8 	[%rd2+669], %rs1334;
	add.s64 	%rd1477, %rd118, 669;
	// begin inline asm
	prefetch.local.L2 [%rd1477];
	// end inline asm
	mov.b16 	%rs1335, 110;
	st.local.u8 	[%rd2+670], %rs1335;
	add.s64 	%rd1478, %rd118, 670;
	// begin inline asm
	prefetch.local.L2 [%rd1478];
	// end inline asm
	mov.b16 	%rs1336, 111;
	st.local.u8 	[%rd2+671], %rs1336;
	add.s64 	%rd1479, %rd118, 671;
	// begin inline asm
	prefetch.local.L2 [%rd1479];
	// end inline asm
	mov.b16 	%rs1337, 112;
	st.local.u8 	[%rd2+672], %rs1337;
	add.s64 	%rd1480, %rd118, 672;
	// begin inline asm
	prefetch.local.L2 [%rd1480];
	// end inline asm
	mov.b16 	%rs1338, 113;
	st.local.u8 	[%rd2+673], %rs1338;
	add.s64 	%rd1481, %rd118, 673;
	// begin inline asm
	prefetch.local.L2 [%rd1481];
	// end inline asm
	mov.b16 	%rs1339, 114;
	st.local.u8 	[%rd2+674], %rs1339;
	add.s64 	%rd1482, %rd118, 674;
	// begin inline asm
	prefetch.local.L2 [%rd1482];
	// end inline asm
	mov.b16 	%rs1340, 115;
	st.local.u8 	[%rd2+675], %rs1340;
	add.s64 	%rd1483, %rd118, 675;
	// begin inline asm
	prefetch.local.L2 [%rd1483];
	// end inline asm
	mov.b16 	%rs1341, 116;
	st.local.u8 	[%rd2+676], %rs1341;
	add.s64 	%rd1484, %rd118, 676;
	// begin inline asm
	prefetch.local.L2 [%rd1484];
	// end inline asm
	mov.b16 	%rs1342, 117;
	st.local.u8 	[%rd2+677], %rs1342;
	add.s64 	%rd1485, %rd118, 677;
	// begin inline asm
	prefetch.local.L2 [%rd1485];
	// end inline asm
	mov.b16 	%rs1343, 118;
	st.local.u8 	[%rd2+678], %rs1343;
	add.s64 	%rd1486, %rd118, 678;
	// begin inline asm
	prefetch.local.L2 [%rd1486];
	// end inline asm
	mov.b16 	%rs1344, 119;
	st.local.u8 	[%rd2+679], %rs1344;
	add.s64 	%rd1487, %rd118, 679;
	// begin inline asm
	prefetch.local.L2 [%rd1487];
	// end inline asm
	mov.b16 	%rs1345, 120;
	st.local.u8 	[%rd2+680], %rs1345;
	add.s64 	%rd1488, %rd118, 680;
	// begin inline asm
	prefetch.local.L2 [%rd1488];
	// end inline asm
	mov.b16 	%rs1346, 121;
	st.local.u8 	[%rd2+681], %rs1346;
	add.s64 	%rd1489, %rd118, 681;
	// begin inline asm
	prefetch.local.L2 [%rd1489];
	// end inline asm
	mov.b16 	%rs1347, 122;
	st.local.u8 	[%rd2+682], %rs1347;
	add.s64 	%rd1490, %rd118, 682;
	// begin inline asm
	prefetch.local.L2 [%rd1490];
	// end inline asm
	mov.b16 	%rs1348, 123;
	st.local.u8 	[%rd2+683], %rs1348;
	add.s64 	%rd1491, %rd118, 683;
	// begin inline asm
	prefetch.local.L2 [%rd1491];
	// end inline asm
	mov.b16 	%rs1349, 124;
	st.local.u8 	[%rd2+684], %rs1349;
	add.s64 	%rd1492, %rd118, 684;
	// begin inline asm
	prefetch.local.L2 [%rd1492];
	// end inline asm
	mov.b16 	%rs1350, 125;
	st.local.u8 	[%rd2+685], %rs1350;
	add.s64 	%rd1493, %rd118, 685;
	// begin inline asm
	prefetch.local.L2 [%rd1493];
	// end inline asm
	mov.b16 	%rs1351, 126;
	st.local.u8 	[%rd2+686], %rs1351;
	add.s64 	%rd1494, %rd118, 686;
	// begin inline asm
	prefetch.local.L2 [%rd1494];
	// end inline asm
	mov.b16 	%rs1352, 127;
	st.local.u8 	[%rd2+687], %rs1352;
	add.s64 	%rd1495, %rd118, 687;
	// begin inline asm
	prefetch.local.L2 [%rd1495];
	// end inline asm
	mov.b16 	%rs1353, 128;
	st.local.u8 	[%rd2+688], %rs1353;
	add.s64 	%rd1496, %rd118, 688;
	// begin inline asm
	prefetch.local.L2 [%rd1496];
	// end inline asm
	mov.b16 	%rs1354, 129;
	st.local.u8 	[%rd2+689], %rs1354;
	add.s64 	%rd1497, %rd118, 689;
	// begin inline asm
	prefetch.local.L2 [%rd1497];
	// end inline asm
	mov.b16 	%rs1355, 130;
	st.local.u8 	[%rd2+690], %rs1355;
	add.s64 	%rd1498, %rd118, 690;
	// begin inline asm
	prefetch.local.L2 [%rd1498];
	// end inline asm
	mov.b16 	%rs1356, 131;
	st.local.u8 	[%rd2+691], %rs1356;
	add.s64 	%rd1499, %rd118, 691;
	// begin inline asm
	prefetch.local.L2 [%rd1499];
	// end inline asm
	mov.b16 	%rs1357, 132;
	st.local.u8 	[%rd2+692], %rs1357;
	add.s64 	%rd1500, %rd118, 692;
	// begin inline asm
	prefetch.local.L2 [%rd1500];
	// end inline asm
	mov.b16 	%rs1358, 133;
	st.local.u8 	[%rd2+693], %rs1358;
	add.s64 	%rd1501, %rd118, 693;
	// begin inline asm
	prefetch.local.L2 [%rd1501];
	// end inline asm
	mov.b16 	%rs1359, 134;
	st.local.u8 	[%rd2+694], %rs1359;
	add.s64 	%rd1502, %rd118, 694;
	// begin inline asm
	prefetch.local.L2 [%rd1502];
	// end inline asm
	mov.b16 	%rs1360, 135;
	st.local.u8 	[%rd2+695], %rs1360;
	add.s64 	%rd1503, %rd118, 695;
	// begin inline asm
	prefetch.local.L2 [%rd1503];
	// end inline asm
	mov.b16 	%rs1361, 136;
	st.local.u8 	[%rd2+696], %rs1361;
	add.s64 	%rd1504, %rd118, 696;
	// begin inline asm
	prefetch.local.L2 [%rd1504];
	// end inline asm
	mov.b16 	%rs1362, 137;
	st.local.u8 	[%rd2+697], %rs1362;
	add.s64 	%rd1505, %rd118, 697;
	// begin inline asm
	prefetch.local.L2 [%rd1505];
	// end inline asm
	mov.b16 	%rs1363, 138;
	st.local.u8 	[%rd2+698], %rs1363;
	add.s64 	%rd1506, %rd118, 698;
	// begin inline asm
	prefetch.local.L2 [%rd1506];
	// end inline asm
	mov.b16 	%rs1364, 139;
	st.local.u8 	[%rd2+699], %rs1364;
	add.s64 	%rd1507, %rd118, 699;
	// begin inline asm
	prefetch.local.L2 [%rd1507];
	// end inline asm
	mov.b16 	%rs1365, 140;
	st.local.u8 	[%rd2+700], %rs1365;
	add.s64 	%rd1508, %rd118, 700;
	// begin inline asm
	prefetch.local.L2 [%rd1508];
	// end inline asm
	mov.b16 	%rs1366, 141;
	st.local.u8 	[%rd2+701], %rs1366;
	add.s64 	%rd1509, %rd118, 701;
	// begin inline asm
	prefetch.local.L2 [%rd1509];
	// end inline asm
	mov.b16 	%rs1367, 142;
	st.local.u8 	[%rd2+702], %rs1367;
	add.s64 	%rd1510, %rd118, 702;
	// begin inline asm
	prefetch.local.L2 [%rd1510];
	// end inline asm
	mov.b16 	%rs1368, 143;
	st.local.u8 	[%rd2+703], %rs1368;
	add.s64 	%rd1511, %rd118, 703;
	// begin inline asm
	prefetch.local.L2 [%rd1511];
	// end inline asm
	mov.b16 	%rs1369, 144;
	st.local.u8 	[%rd2+704], %rs1369;
	add.s64 	%rd1512, %rd118, 704;
	// begin inline asm
	prefetch.local.L2 [%rd1512];
	// end inline asm
	mov.b16 	%rs1370, 145;
	st.local.u8 	[%rd2+705], %rs1370;
	add.s64 	%rd1513, %rd118, 705;
	// begin inline asm
	prefetch.local.L2 [%rd1513];
	// end inline asm
	mov.b16 	%rs1371, 146;
	st.local.u8 	[%rd2+706], %rs1371;
	add.s64 	%rd1514, %rd118, 706;
	// begin inline asm
	prefetch.local.L2 [%rd1514];
	// end inline asm
	mov.b16 	%rs1372, 147;
	st.local.u8 	[%rd2+707], %rs1372;
	add.s64 	%rd1515, %rd118, 707;
	// begin inline asm
	prefetch.local.L2 [%rd1515];
	// end inline asm
	mov.b16 	%rs1373, 148;
	st.local.u8 	[%rd2+708], %rs1373;
	add.s64 	%rd1516, %rd118, 708;
	// begin inline asm
	prefetch.local.L2 [%rd1516];
	// end inline asm
	mov.b16 	%rs1374, 149;
	st.local.u8 	[%rd2+709], %rs1374;
	add.s64 	%rd1517, %rd118, 709;
	// begin inline asm
	prefetch.local.L2 [%rd1517];
	// end inline asm
	mov.b16 	%rs1375, 150;
	st.local.u8 	[%rd2+710], %rs1375;
	add.s64 	%rd1518, %rd118, 710;
	// begin inline asm
	prefetch.local.L2 [%rd1518];
	// end inline asm
	mov.b16 	%rs1376, 151;
	st.local.u8 	[%rd2+711], %rs1376;
	add.s64 	%rd1519, %rd118, 711;
	// begin inline asm
	prefetch.local.L2 [%rd1519];
	// end inline asm
	mov.b16 	%rs1377, 152;
	st.local.u8 	[%rd2+712], %rs1377;
	add.s64 	%rd1520, %rd118, 712;
	// begin inline asm
	prefetch.local.L2 [%rd1520];
	// end inline asm
	mov.b16 	%rs1378, 153;
	st.local.u8 	[%rd2+713], %rs1378;
	add.s64 	%rd1521, %rd118, 713;
	// begin inline asm
	prefetch.local.L2 [%rd1521];
	// end inline asm
	mov.b16 	%rs1379, 154;
	st.local.u8 	[%rd2+714], %rs1379;
	add.s64 	%rd1522, %rd118, 714;
	// begin inline asm
	prefetch.local.L2 [%rd1522];
	// end inline asm
	mov.b16 	%rs1380, 155;
	st.local.u8 	[%rd2+715], %rs1380;
	add.s64 	%rd1523, %rd118, 715;
	// begin inline asm
	prefetch.local.L2 [%rd1523];
	// end inline asm
	mov.b16 	%rs1381, 156;
	st.local.u8 	[%rd2+716], %rs1381;
	add.s64 	%rd1524, %rd118, 716;
	// begin inline asm
	prefetch.local.L2 [%rd1524];
	// end inline asm
	mov.b16 	%rs1382, 157;
	st.local.u8 	[%rd2+717], %rs1382;
	add.s64 	%rd1525, %rd118, 717;
	// begin inline asm
	prefetch.local.L2 [%rd1525];
	// end inline asm
	mov.b16 	%rs1383, 158;
	st.local.u8 	[%rd2+718], %rs1383;
	add.s64 	%rd1526, %rd118, 718;
	// begin inline asm
	prefetch.local.L2 [%rd1526];
	// end inline asm
	mov.b16 	%rs1384, 159;
	st.local.u8 	[%rd2+719], %rs1384;
	add.s64 	%rd1527, %rd118, 719;
	// begin inline asm
	prefetch.local.L2 [%rd1527];
	// end inline asm
	mov.b16 	%rs1385, 160;
	st.local.u8 	[%rd2+720], %rs1385;
	add.s64 	%rd1528, %rd118, 720;
	// begin inline asm
	prefetch.local.L2 [%rd1528];
	// end inline asm
	mov.b16 	%rs1386, 161;
	st.local.u8 	[%rd2+721], %rs1386;
	add.s64 	%rd1529, %rd118, 721;
	// begin inline asm
	prefetch.local.L2 [%rd1529];
	// end inline asm
	mov.b16 	%rs1387, 162;
	st.local.u8 	[%rd2+722], %rs1387;
	add.s64 	%rd1530, %rd118, 722;
	// begin inline asm
	prefetch.local.L2 [%rd1530];
	// end inline asm
	mov.b16 	%rs1388, 163;
	st.local.u8 	[%rd2+723], %rs1388;
	add.s64 	%rd1531, %rd118, 723;
	// begin inline asm
	prefetch.local.L2 [%rd1531];
	// end inline asm
	mov.b16 	%rs1389, 164;
	st.local.u8 	[%rd2+724], %rs1389;
	add.s64 	%rd1532, %rd118, 724;
	// begin inline asm
	prefetch.local.L2 [%rd1532];
	// end inline asm
	mov.b16 	%rs1390, 165;
	st.local.u8 	[%rd2+725], %rs1390;
	add.s64 	%rd1533, %rd118, 725;
	// begin inline asm
	prefetch.local.L2 [%rd1533];
	// end inline asm
	mov.b16 	%rs1391, 166;
	st.local.u8 	[%rd2+726], %rs1391;
	add.s64 	%rd1534, %rd118, 726;
	// begin inline asm
	prefetch.local.L2 [%rd1534];
	// end inline asm
	mov.b16 	%rs1392, 167;
	st.local.u8 	[%rd2+727], %rs1392;
	add.s64 	%rd1535, %rd118, 727;
	// begin inline asm
	prefetch.local.L2 [%rd1535];
	// end inline asm
	mov.b16 	%rs1393, 168;
	st.local.u8 	[%rd2+728], %rs1393;
	add.s64 	%rd1536, %rd118, 728;
	// begin inline asm
	prefetch.local.L2 [%rd1536];
	// end inline asm
	mov.b16 	%rs1394, 169;
	st.local.u8 	[%rd2+729], %rs1394;
	add.s64 	%rd1537, %rd118, 729;
	// begin inline asm
	prefetch.local.L2 [%rd1537];
	// end inline asm
	mov.b16 	%rs1395, 170;
	st.local.u8 	[%rd2+730], %rs1395;
	add.s64 	%rd1538, %rd118, 730;
	// begin inline asm
	prefetch.local.L2 [%rd1538];
	// end inline asm
	mov.b16 	%rs1396, 171;
	st.local.u8 	[%rd2+731], %rs1396;
	add.s64 	%rd1539, %rd118, 731;
	// begin inline asm
	prefetch.local.L2 [%rd1539];
	// end inline asm
	mov.b16 	%rs1397, 172;
	st.local.u8 	[%rd2+732], %rs1397;
	add.s64 	%rd1540, %rd118, 732;
	// begin inline asm
	prefetch.local.L2 [%rd1540];
	// end inline asm
	mov.b16 	%rs1398, 173;
	st.local.u8 	[%rd2+733], %rs1398;
	add.s64 	%rd1541, %rd118, 733;
	// begin inline asm
	prefetch.local.L2 [%rd1541];
	// end inline asm
	mov.b16 	%rs1399, 174;
	st.local.u8 	[%rd2+734], %rs1399;
	add.s64 	%rd1542, %rd118, 734;
	// begin inline asm
	prefetch.local.L2 [%rd1542];
	// end inline asm
	mov.b16 	%rs1400, 175;
	st.local.u8 	[%rd2+735], %rs1400;
	add.s64 	%rd1543, %rd118, 735;
	// begin inline asm
	prefetch.local.L2 [%rd1543];
	// end inline asm
	mov.b16 	%rs1401, 176;
	st.local.u8 	[%rd2+736], %rs1401;
	add.s64 	%rd1544, %rd118, 736;
	// begin inline asm
	prefetch.local.L2 [%rd1544];
	// end inline asm
	mov.b16 	%rs1402, 177;
	st.local.u8 	[%rd2+737], %rs1402;
	add.s64 	%rd1545, %rd118, 737;
	// begin inline asm
	prefetch.local.L2 [%rd1545];
	// end inline asm
	mov.b16 	%rs1403, 178;
	st.local.u8 	[%rd2+738], %rs1403;
	add.s64 	%rd1546, %rd118, 738;
	// begin inline asm
	prefetch.local.L2 [%rd1546];
	// end inline asm
	mov.b16 	%rs1404, 179;
	st.local.u8 	[%rd2+739], %rs1404;
	add.s64 	%rd1547, %rd118, 739;
	// begin inline asm
	prefetch.local.L2 [%rd1547];
	// end inline asm
	mov.b16 	%rs1405, 180;
	st.local.u8 	[%rd2+740], %rs1405;
	add.s64 	%rd1548, %rd118, 740;
	// begin inline asm
	prefetch.local.L2 [%rd1548];
	// end inline asm
	mov.b16 	%rs1406, 181;
	st.local.u8 	[%rd2+741], %rs1406;
	add.s64 	%rd1549, %rd118, 741;
	// begin inline asm
	prefetch.local.L2 [%rd1549];
	// end inline asm
	mov.b16 	%rs1407, 182;
	st.local.u8 	[%rd2+742], %rs1407;
	add.s64 	%rd1550, %rd118, 742;
	// begin inline asm
	prefetch.local.L2 [%rd1550];
	// end inline asm
	mov.b16 	%rs1408, 183;
	st.local.u8 	[%rd2+743], %rs1408;
	add.s64 	%rd1551, %rd118, 743;
	// begin inline asm
	prefetch.local.L2 [%rd1551];
	// end inline asm
	mov.b16 	%rs1409, 184;
	st.local.u8 	[%rd2+744], %rs1409;
	add.s64 	%rd1552, %rd118, 744;
	// begin inline asm
	prefetch.local.L2 [%rd1552];
	// end inline asm
	mov.b16 	%rs1410, 185;
	st.local.u8 	[%rd2+745], %rs1410;
	add.s64 	%rd1553, %rd118, 745;
	// begin inline asm
	prefetch.local.L2 [%rd1553];
	// end inline asm
	mov.b16 	%rs1411, 186;
	st.local.u8 	[%rd2+746], %rs1411;
	add.s64 	%rd1554, %rd118, 746;
	// begin inline asm
	prefetch.local.L2 [%rd1554];
	// end inline asm
	mov.b16 	%rs1412, 187;
	st.local.u8 	[%rd2+747], %rs1412;
	add.s64 	%rd1555, %rd118, 747;
	// begin inline asm
	prefetch.local.L2 [%rd1555];
	// end inline asm
	mov.b16 	%rs1413, 188;
	st.local.u8 	[%rd2+748], %rs1413;
	add.s64 	%rd1556, %rd118, 748;
	// begin inline asm
	prefetch.local.L2 [%rd1556];
	// end inline asm
	mov.b16 	%rs1414, 189;
	st.local.u8 	[%rd2+749], %rs1414;
	add.s64 	%rd1557, %rd118, 749;
	// begin inline asm
	prefetch.local.L2 [%rd1557];
	// end inline asm
	mov.b16 	%rs1415, 190;
	st.local.u8 	[%rd2+750], %rs1415;
	add.s64 	%rd1558, %rd118, 750;
	// begin inline asm
	prefetch.local.L2 [%rd1558];
	// end inline asm
	mov.b16 	%rs1416, 191;
	st.local.u8 	[%rd2+751], %rs1416;
	add.s64 	%rd1559, %rd118, 751;
	// begin inline asm
	prefetch.local.L2 [%rd1559];
	// end inline asm
	mov.b16 	%rs1417, 192;
	st.local.u8 	[%rd2+752], %rs1417;
	add.s64 	%rd1560, %rd118, 752;
	// begin inline asm
	prefetch.local.L2 [%rd1560];
	// end inline asm
	mov.b16 	%rs1418, 193;
	st.local.u8 	[%rd2+753], %rs1418;
	add.s64 	%rd1561, %rd118, 753;
	// begin inline asm
	prefetch.local.L2 [%rd1561];
	// end inline asm
	mov.b16 	%rs1419, 194;
	st.local.u8 	[%rd2+754], %rs1419;
	add.s64 	%rd1562, %rd118, 754;
	// begin inline asm
	prefetch.local.L2 [%rd1562];
	// end inline asm
	mov.b16 	%rs1420, 195;
	st.local.u8 	[%rd2+755], %rs1420;
	add.s64 	%rd1563, %rd118, 755;
	// begin inline asm
	prefetch.local.L2 [%rd1563];
	// end inline asm
	mov.b16 	%rs1421, 196;
	st.local.u8 	[%rd2+756], %rs1421;
	add.s64 	%rd1564, %rd118, 756;
	// begin inline asm
	prefetch.local.L2 [%rd1564];
	// end inline asm
	mov.b16 	%rs1422, 197;
	st.local.u8 	[%rd2+757], %rs1422;
	add.s64 	%rd1565, %rd118, 757;
	// begin inline asm
	prefetch.local.L2 [%rd1565];
	// end inline asm
	mov.b16 	%rs1423, 198;
	st.local.u8 	[%rd2+758], %rs1423;
	add.s64 	%rd1566, %rd118, 758;
	// begin inline asm
	prefetch.local.L2 [%rd1566];
	// end inline asm
	mov.b16 	%rs1424, 199;
	st.local.u8 	[%rd2+759], %rs1424;
	add.s64 	%rd1567, %rd118, 759;
	// begin inline asm
	prefetch.local.L2 [%rd1567];
	// end inline asm
	mov.b16 	%rs1425, 200;
	st.local.u8 	[%rd2+760], %rs1425;
	add.s64 	%rd1568, %rd118, 760;
	// begin inline asm
	prefetch.local.L2 [%rd1568];
	// end inline asm
	mov.b16 	%rs1426, 201;
	st.local.u8 	[%rd2+761], %rs1426;
	add.s64 	%rd1569, %rd118, 761;
	// begin inline asm
	prefetch.local.L2 [%rd1569];
	// end inline asm
	mov.b16 	%rs1427, 202;
	st.local.u8 	[%rd2+762], %rs1427;
	add.s64 	%rd1570, %rd118, 762;
	// begin inline asm
	prefetch.local.L2 [%rd1570];
	// end inline asm
	mov.b16 	%rs1428, 203;
	st.local.u8 	[%rd2+763], %rs1428;
	add.s64 	%rd1571, %rd118, 763;
	// begin inline asm
	prefetch.local.L2 [%rd1571];
	// end inline asm
	mov.b16 	%rs1429, 204;
	st.local.u8 	[%rd2+764], %rs1429;
	add.s64 	%rd1572, %rd118, 764;
	// begin inline asm
	prefetch.local.L2 [%rd1572];
	// end inline asm
	mov.b16 	%rs1430, 205;
	st.local.u8 	[%rd2+765], %rs1430;
	add.s64 	%rd1573, %rd118, 765;
	// begin inline asm
	prefetch.local.L2 [%rd1573];
	// end inline asm
	mov.b16 	%rs1431, 206;
	st.local.u8 	[%rd2+766], %rs1431;
	add.s64 	%rd1574, %rd118, 766;
	// begin inline asm
	prefetch.local.L2 [%rd1574];
	// end inline asm
	mov.b16 	%rs1432, 207;
	st.local.u8 	[%rd2+767], %rs1432;
	add.s64 	%rd1575, %rd118, 767;
	// begin inline asm
	prefetch.local.L2 [%rd1575];
	// end inline asm
	mov.b16 	%rs1433, 208;
	st.local.u8 	[%rd2+768], %rs1433;
	add.s64 	%rd1576, %rd118, 768;
	// begin inline asm
	prefetch.local.L2 [%rd1576];
	// end inline asm
	mov.b16 	%rs1434, 209;
	st.local.u8 	[%rd2+769], %rs1434;
	add.s64 	%rd1577, %rd118, 769;
	// begin inline asm
	prefetch.local.L2 [%rd1577];
	// end inline asm
	mov.b16 	%rs1435, 210;
	st.local.u8 	[%rd2+770], %rs1435;
	add.s64 	%rd1578, %rd118, 770;
	// begin inline asm
	prefetch.local.L2 [%rd1578];
	// end inline asm
	mov.b16 	%rs1436, 211;
	st.local.u8 	[%rd2+771], %rs1436;
	add.s64 	%rd1579, %rd118, 771;
	// begin inline asm
	prefetch.local.L2 [%rd1579];
	// end inline asm
	mov.b16 	%rs1437, 212;
	st.local.u8 	[%rd2+772], %rs1437;
	add.s64 	%rd1580, %rd118, 772;
	// begin inline asm
	prefetch.local.L2 [%rd1580];
	// end inline asm
	mov.b16 	%rs1438, 213;
	st.local.u8 	[%rd2+773], %rs1438;
	add.s64 	%rd1581, %rd118, 773;
	// begin inline asm
	prefetch.local.L2 [%rd1581];
	// end inline asm
	mov.b16 	%rs1439, 214;
	st.local.u8 	[%rd2+774], %rs1439;
	add.s64 	%rd1582, %rd118, 774;
	// begin inline asm
	prefetch.local.L2 [%rd1582];
	// end inline asm
	mov.b16 	%rs1440, 215;
	st.local.u8 	[%rd2+775], %rs1440;
	add.s64 	%rd1583, %rd118, 775;
	// begin inline asm
	prefetch.local.L2 [%rd1583];
	// end inline asm
	mov.b16 	%rs1441, 216;
	st.local.u8 	[%rd2+776], %rs1441;
	add.s64 	%rd1584, %rd118, 776;
	// begin inline asm
	prefetch.local.L2 [%rd1584];
	// end inline asm
	mov.b16 	%rs1442, 217;
	st.local.u8 	[%rd2+777], %rs1442;
	add.s64 	%rd1585, %rd118, 777;
	// begin inline asm
	prefetch.local.L2 [%rd1585];
	// end inline asm
	mov.b16 	%rs1443, 218;
	st.local.u8 	[%rd2+778], %rs1443;
	add.s64 	%rd1586, %rd118, 778;
	// begin inline asm
	prefetch.local.L2 [%rd1586];
	// end inline asm
	mov.b16 	%rs1444, 219;
	st.local.u8 	[%rd2+779], %rs1444;
	add.s64 	%rd1587, %rd118, 779;
	// begin inline asm
	prefetch.local.L2 [%rd1587];
	// end inline asm
	mov.b16 	%rs1445, 220;
	st.local.u8 	[%rd2+780], %rs1445;
	add.s64 	%rd1588, %rd118, 780;
	// begin inline asm
	prefetch.local.L2 [%rd1588];
	// end inline asm
	mov.b16 	%rs1446, 221;
	st.local.u8 	[%rd2+781], %rs1446;
	add.s64 	%rd1589, %rd118, 781;
	// begin inline asm
	prefetch.local.L2 [%rd1589];
	// end inline asm
	mov.b16 	%rs1447, 222;
	st.local.u8 	[%rd2+782], %rs1447;
	add.s64 	%rd1590, %rd118, 782;
	// begin inline asm
	prefetch.local.L2 [%rd1590];
	// end inline asm
	mov.b16 	%rs1448, 223;
	st.local.u8 	[%rd2+783], %rs1448;
	add.s64 	%rd1591, %rd118, 783;
	// begin inline asm
	prefetch.local.L2 [%rd1591];
	// end inline asm
	mov.b16 	%rs1449, 224;
	st.local.u8 	[%rd2+784], %rs1449;
	add.s64 	%rd1592, %rd118, 784;
	// begin inline asm
	prefetch.local.L2 [%rd1592];
	// end inline asm
	mov.b16 	%rs1450, 225;
	st.local.u8 	[%rd2+785], %rs1450;
	add.s64 	%rd1593, %rd118, 785;
	// begin inline asm
	prefetch.local.L2 [%rd1593];
	// end inline asm
	mov.b16 	%rs1451, 226;
	st.local.u8 	[%rd2+786], %rs1451;
	add.s64 	%rd1594, %rd118, 786;
	// begin inline asm
	prefetch.local.L2 [%rd1594];
	// end inline asm
	mov.b16 	%rs1452, 227;
	st.local.u8 	[%rd2+787], %rs1452;
	add.s64 	%rd1595, %rd118, 787;
	// begin inline asm
	prefetch.local.L2 [%rd1595];
	// end inline asm
	mov.b16 	%rs1453, 228;
	st.local.u8 	[%rd2+788], %rs1453;
	add.s64 	%rd1596, %rd118, 788;
	// begin inline asm
	prefetch.local.L2 [%rd1596];
	// end inline asm
	mov.b16 	%rs1454, 229;
	st.local.u8 	[%rd2+789], %rs1454;
	add.s64 	%rd1597, %rd118, 789;
	// begin inline asm
	prefetch.local.L2 [%rd1597];
	// end inline asm
	mov.b16 	%rs1455, 230;
	st.local.u8 	[%rd2+790], %rs1455;
	add.s64 	%rd1598, %rd118, 790;
	// begin inline asm
	prefetch.local.L2 [%rd1598];
	// end inline asm
	mov.b16 	%rs1456, 231;
	st.local.u8 	[%rd2+791], %rs1456;
	add.s64 	%rd1599, %rd118, 791;
	// begin inline asm
	prefetch.local.L2 [%rd1599];
	// end inline asm
	mov.b16 	%rs1457, 232;
	st.local.u8 	[%rd2+792], %rs1457;
	add.s64 	%rd1600, %rd118, 792;
	// begin inline asm
	prefetch.local.L2 [%rd1600];
	// end inline asm
	mov.b16 	%rs1458, 233;
	st.local.u8 	[%rd2+793], %rs1458;
	add.s64 	%rd1601, %rd118, 793;
	// begin inline asm
	prefetch.local.L2 [%rd1601];
	// end inline asm
	mov.b16 	%rs1459, 234;
	st.local.u8 	[%rd2+794], %rs1459;
	add.s64 	%rd1602, %rd118, 794;
	// begin inline asm
	prefetch.local.L2 [%rd1602];
	// end inline asm
	mov.b16 	%rs1460, 235;
	st.local.u8 	[%rd2+795], %rs1460;
	add.s64 	%rd1603, %rd118, 795;
	// begin inline asm
	prefetch.local.L2 [%rd1603];
	// end inline asm
	mov.b16 	%rs1461, 236;
	st.local.u8 	[%rd2+796], %rs1461;
	add.s64 	%rd1604, %rd118, 796;
	// begin inline asm
	prefetch.local.L2 [%rd1604];
	// end inline asm
	mov.b16 	%rs1462, 237;
	st.local.u8 	[%rd2+797], %rs1462;
	add.s64 	%rd1605, %rd118, 797;
	// begin inline asm
	prefetch.local.L2 [%rd1605];
	// end inline asm
	mov.b16 	%rs1463, 238;
	st.local.u8 	[%rd2+798], %rs1463;
	add.s64 	%rd1606, %rd118, 798;
	// begin inline asm
	prefetch.local.L2 [%rd1606];
	// end inline asm
	mov.b16 	%rs1464, 239;
	st.local.u8 	[%rd2+799], %rs1464;
	add.s64 	%rd1607, %rd118, 799;
	// begin inline asm
	prefetch.local.L2 [%rd1607];
	// end inline asm
	mov.b16 	%rs1465, 240;
	st.local.u8 	[%rd2+800], %rs1465;
	add.s64 	%rd1608, %rd118, 800;
	// begin inline asm
	prefetch.local.L2 [%rd1608];
	// end inline asm
	mov.b16 	%rs1466, 241;
	st.local.u8 	[%rd2+801], %rs1466;
	add.s64 	%rd1609, %rd118, 801;
	// begin inline asm
	prefetch.local.L2 [%rd1609];
	// end inline asm
	mov.b16 	%rs1467, 242;
	st.local.u8 	[%rd2+802], %rs1467;
	add.s64 	%rd1610, %rd118, 802;
	// begin inline asm
	prefetch.local.L2 [%rd1610];
	// end inline asm
	mov.b16 	%rs1468, 243;
	st.local.u8 	[%rd2+803], %rs1468;
	add.s64 	%rd1611, %rd118, 803;
	// begin inline asm
	prefetch.local.L2 [%rd1611];
	// end inline asm
	mov.b16 	%rs1469, 244;
	st.local.u8 	[%rd2+804], %rs1469;
	add.s64 	%rd1612, %rd118, 804;
	// begin inline asm
	prefetch.local.L2 [%rd1612];
	// end inline asm
	mov.b16 	%rs1470, 245;
	st.local.u8 	[%rd2+805], %rs1470;
	add.s64 	%rd1613, %rd118, 805;
	// begin inline asm
	prefetch.local.L2 [%rd1613];
	// end inline asm
	mov.b16 	%rs1471, 246;
	st.local.u8 	[%rd2+806], %rs1471;
	add.s64 	%rd1614, %rd118, 806;
	// begin inline asm
	prefetch.local.L2 [%rd1614];
	// end inline asm
	mov.b16 	%rs1472, 247;
	st.local.u8 	[%rd2+807], %rs1472;
	add.s64 	%rd1615, %rd118, 807;
	// begin inline asm
	prefetch.local.L2 [%rd1615];
	// end inline asm
	mov.b16 	%rs1473, 248;
	st.local.u8 	[%rd2+808], %rs1473;
	add.s64 	%rd1616, %rd118, 808;
	// begin inline asm
	prefetch.local.L2 [%rd1616];
	// end inline asm
	mov.b16 	%rs1474, 249;
	st.local.u8 	[%rd2+809], %rs1474;
	add.s64 	%rd1617, %rd118, 809;
	// begin inline asm
	prefetch.local.L2 [%rd1617];
	// end inline asm
	mov.b16 	%rs1475, 250;
	st.local.u8 	[%rd2+810], %rs1475;
	add.s64 	%rd1618, %rd118, 810;
	// begin inline asm
	prefetch.local.L2 [%rd1618];
	// end inline asm
	mov.b16 	%rs1476, 251;
	st.local.u8 	[%rd2+811], %rs1476;
	add.s64 	%rd1619, %rd118, 811;
	// begin inline asm
	prefetch.local.L2 [%rd1619];
	// end inline asm
	mov.b16 	%rs1477, 252;
	st.local.u8 	[%rd2+812], %rs1477;
	add.s64 	%rd1620, %rd118, 812;
	// begin inline asm
	prefetch.local.L2 [%rd1620];
	// end inline asm
	mov.b16 	%rs1478, 253;
	st.local.u8 	[%rd2+813], %rs1478;
	add.s64 	%rd1621, %rd118, 813;
	// begin inline asm
	prefetch.local.L2 [%rd1621];
	// end inline asm
	mov.b16 	%rs1479, 254;
	st.local.u8 	[%rd2+814], %rs1479;
	add.s64 	%rd1622, %rd118, 814;
	// begin inline asm
	prefetch.local.L2 [%rd1622];
	// end inline asm
	mov.b16 	%rs1480, 255;
	st.local.u8 	[%rd2+815], %rs1480;
	add.s64 	%rd1623, %rd118, 815;
	// begin inline asm
	prefetch.local.L2 [%rd1623];
	// end inline asm
	mov.b32 	%r815, 0;
$L__BB0_56:
	add.s32 	%r35, %r815, 1;
	cvt.u64.u32 	%rd1639, %r815;
	add.s64 	%rd1640, %rd1368, %rd1639;
	add.s64 	%rd1638, %rd1640, 1;
	// begin inline asm
	prefetch.local.L1 [%rd1638];
	// end inline asm
	sub.s32 	%r36, 256, %r815;
	mad.lo.s64 	%rd1641, %rd3796, 25214903917, 11;
	and.b64  	%rd3796, %rd1641, 281474976710655;
	shr.u64 	%rd46, %rd3796, 17;
	cvt.u16.u32 	%rs1481, %r36;
	add.s16 	%rs1482, %rs1481, -1;
	and.b16  	%rs1483, %rs1481, %rs1482;
	setp.eq.s16 	%p50, %rs1483, 0;
	@%p50 bra 	$L__BB0_59;
	sub.s32 	%r37, 255, %r815;
	cvt.u32.u64 	%r204, %rd46;
	rem.u32 	%r816, %r204, %r36;
	sub.s32 	%r205, %r37, %r816;
	add.s32 	%r206, %r205, %r204;
	setp.gt.s32 	%p51, %r206, -1;
	@%p51 bra 	$L__BB0_60;
$L__BB0_58:
	mad.lo.s64 	%rd1642, %rd3796, 25214903917, 11;
	and.b64  	%rd3796, %rd1642, 281474976710655;
	shr.u64 	%rd1643, %rd3796, 17;
	cvt.u32.u64 	%r207, %rd1643;
	rem.u32 	%r816, %r207, %r36;
	sub.s32 	%r208, %r37, %r816;
	add.s32 	%r209, %r208, %r207;
	setp.lt.s32 	%p52, %r209, 0;
	@%p52 bra 	$L__BB0_58;
	bra.uni 	$L__BB0_60;
$L__BB0_59:
	cvt.u64.u32 	%rd1644, %r36;
	mul.lo.s64 	%rd1645, %rd46, %rd1644;
	shr.u64 	%rd1646, %rd1645, 31;
	cvt.u32.u64 	%r816, %rd1646;
$L__BB0_60:
	setp.eq.s32 	%p53, %r816, 0;
	@%p53 bra 	$L__BB0_62;
	add.s64 	%rd1648, %rd2, %rd1639;
	ld.local.u8 	%rs1484, [%rd1648+560];
	add.s32 	%r210, %r816, %r815;
	cvt.u64.u32 	%rd1649, %r210;
	add.s64 	%rd1650, %rd2, %rd1649;
	ld.local.u8 	%rs1485, [%rd1650+560];
	st.local.u8 	[%rd1648+560], %rs1485;
	st.local.u8 	[%rd1650+560], %rs1484;
$L__BB0_62:
	setp.ne.s32 	%p54, %r35, 256;
	mov.u32 	%r815, %r35;
	@%p54 bra 	$L__BB0_56;
	ld.local.v2.f64 	{%fd739, %fd740}, [%rd2+544];
	add.f64 	%fd741, %fd739, 0d3FA99999A0000000;
	add.f64 	%fd742, %fd740, 0dBFB3333338000000;
	add.f64 	%fd743, %fd741, %fd742;
	fma.rn.f64 	%fd744, %fd743, 0d3FD76CF5D0B09954, %fd741;
	cvt.rzi.s32.f64 	%r211, %fd744;
	fma.rn.f64 	%fd745, %fd743, 0d3FD76CF5D0B09954, %fd742;
	cvt.rzi.s32.f64 	%r212, %fd745;
	cvt.rn.f64.s32 	%fd746, %r211;
	setp.lt.f64 	%p55, %fd744, %fd746;
	selp.s32 	%r213, -1, 0, %p55;
	add.s32 	%r214, %r211, %r213;
	cvt.rn.f64.s32 	%fd747, %r212;
	setp.lt.f64 	%p56, %fd745, %fd747;
	selp.s32 	%r215, -1, 0, %p56;
	add.s32 	%r216, %r212, %r215;
	and.b32  	%r217, %r216, 255;
	cvt.u64.u32 	%rd1653, %r217;
	add.s64 	%rd1655, %rd118, %rd1653;
	add.s64 	%rd1651, %rd1655, 560;
	// begin inline asm
	prefetch.local.L1 [%rd1651];
	// end inline asm
	add.s64 	%rd1652, %rd1655, 561;
	// begin inline asm
	prefetch.local.L1 [%rd1652];
	// end inline asm
	add.s32 	%r218, %r214, %r216;
	cvt.rn.f64.s32 	%fd748, %r218;
	mul.f64 	%fd749, %fd748, 0d3FCB0CB174DF99C8;
	cvt.rn.f64.s32 	%fd750, %r214;
	cvt.rn.f64.s32 	%fd751, %r216;
	sub.f64 	%fd752, %fd749, %fd750;
	add.f64 	%fd65, %fd741, %fd752;
	sub.f64 	%fd753, %fd749, %fd751;
	add.f64 	%fd66, %fd742, %fd753;
	setp.leu.f64 	%p57, %fd65, %fd66;
	setp.gt.f64 	%p58, %fd65, %fd66;
	selp.u32 	%r219, 1, 0, %p58;
	selp.u32 	%r220, 1, 0, %p57;
	selp.f64 	%fd754, 0d3FF0000000000000, 0d0000000000000000, %p58;
	sub.f64 	%fd755, %fd65, %fd754;
	add.f64 	%fd67, %fd755, 0d3FCB0CB174DF99C8;
	selp.f64 	%fd756, 0d3FF0000000000000, 0d0000000000000000, %p57;
	sub.f64 	%fd757, %fd66, %fd756;
	add.f64 	%fd68, %fd757, 0d3FCB0CB174DF99C8;
	add.f64 	%fd758, %fd65, 0dBFF0000000000000;
	add.f64 	%fd69, %fd758, 0d3FDB0CB174DF99C8;
	add.f64 	%fd759, %fd66, 0dBFF0000000000000;
	add.f64 	%fd70, %fd759, 0d3FDB0CB174DF99C8;
	add.s64 	%rd1656, %rd2, %rd1653;
	ld.local.u8 	%rs1486, [%rd1656+560];
	cvt.u16.u32 	%rs1487, %r214;
	add.s16 	%rs1488, %rs1486, %rs1487;
	cvt.u64.u16 	%rd1657, %rs1488;
	and.b64  	%rd50, %rd1657, 255;
	add.s32 	%r221, %r214, %r219;
	add.s32 	%r222, %r216, %r220;
	and.b32  	%r223, %r222, 255;
	cvt.u64.u32 	%rd1658, %r223;
	add.s64 	%rd1659, %rd2, %rd1658;
	ld.local.u8 	%rs1489, [%rd1659+560];
	cvt.u16.u32 	%rs1490, %r221;
	add.s16 	%rs1491, %rs1489, %rs1490;
	cvt.u64.u16 	%rd1660, %rs1491;
	and.b64  	%rd1661, %rd1660, 255;
	add.s64 	%rd1662, %rd2, %rd1661;
	ld.local.u8 	%rs9, [%rd1662+560];
	add.s32 	%r224, %r216, 1;
	and.b32  	%r225, %r224, 255;
	cvt.u64.u32 	%rd1663, %r225;
	add.s64 	%rd1664, %rd2, %rd1663;
	ld.local.u8 	%rs1492, [%rd1664+560];
	add.s16 	%rs1493, %rs1492, %rs1487;
	add.s16 	%rs1494, %rs1493, 1;
	cvt.u64.u16 	%rd1665, %rs1494;
	and.b64  	%rd1666, %rd1665, 255;
	add.s64 	%rd1667, %rd2, %rd1666;
	ld.local.u8 	%rs10, [%rd1667+560];
	mul.f64 	%fd760, %fd65, %fd65;
	mov.f64 	%fd761, 0d3FE0000000000000;
	sub.f64 	%fd762, %fd761, %fd760;
	mul.f64 	%fd763, %fd66, %fd66;
	sub.f64 	%fd71, %fd762, %fd763;
	setp.lt.f64 	%p59, %fd71, 0d0000000000000000;
	mov.f64 	%fd2335, 0d0000000000000000;
	@%p59 bra 	$L__BB0_65;
	add.s64 	%rd1668, %rd2, %rd50;
	ld.local.u8 	%rs1495, [%rd1668+560];
	mul.lo.s16 	%rs1496, %rs1495, 171;
	shr.u16 	%rs1497, %rs1496, 11;
	mul.lo.s16 	%rs1498, %rs1497, 12;
	sub.s16 	%rs1499, %rs1495, %rs1498;
	mul.f64 	%fd764, %fd71, %fd71;
	mul.f64 	%fd765, %fd764, %fd764;
	cvt.u32.u16 	%r226, %rs1499;
	and.b32  	%r227, %r226, 255;
	mul.wide.u32 	%rd1669, %r227, 2;
	mov.u64 	%rd1670, grad2;
	add.s64 	%rd1671, %rd1670, %rd1669;
	ld.const.s8 	%rs1500, [%rd1671];
	cvt.rn.f64.s16 	%fd766, %rs1500;
	ld.const.s8 	%rs1501, [%rd1671+1];
	cvt.rn.f64.s16 	%fd767, %rs1501;
	mul.f64 	%fd768, %fd66, %fd767;
	fma.rn.f64 	%fd769, %fd65, %fd766, %fd768;
	mul.f64 	%fd2335, %fd765, %fd769;
$L__BB0_65:
	mul.f64 	%fd771, %fd67, %fd67;
	mov.f64 	%fd772, 0d3FE0000000000000;
	sub.f64 	%fd773, %fd772, %fd771;
	mul.f64 	%fd774, %fd68, %fd68;
	sub.f64 	%fd74, %fd773, %fd774;
	setp.lt.f64 	%p60, %fd74, 0d0000000000000000;
	mov.f64 	%fd2336, 0d0000000000000000;
	@%p60 bra 	$L__BB0_67;
	mul.f64 	%fd775, %fd74, %fd74;
	mul.f64 	%fd776, %fd775, %fd775;
	mul.lo.s16 	%rs1503, %rs9, 171;
	shr.u16 	%rs1504, %rs1503, 11;
	mul.lo.s16 	%rs1505, %rs1504, 12;
	sub.s16 	%rs1506, %rs9, %rs1505;
	cvt.u32.u16 	%r228, %rs1506;
	and.b32  	%r229, %r228, 255;
	mul.wide.u32 	%rd1672, %r229, 2;
	mov.u64 	%rd1673, grad2;
	add.s64 	%rd1674, %rd1673, %rd1672;
	ld.const.s8 	%rs1507, [%rd1674];
	cvt.rn.f64.s16 	%fd777, %rs1507;
	ld.const.s8 	%rs1508, [%rd1674+1];
	cvt.rn.f64.s16 	%fd778, %rs1508;
	mul.f64 	%fd779, %fd68, %fd778;
	fma.rn.f64 	%fd780, %fd67, %fd777, %fd779;
	mul.f64 	%fd2336, %fd776, %fd780;
$L__BB0_67:
	mul.f64 	%fd782, %fd69, %fd69;
	mov.f64 	%fd783, 0d3FE0000000000000;
	sub.f64 	%fd784, %fd783, %fd782;
	mul.f64 	%fd785, %fd70, %fd70;
	sub.f64 	%fd77, %fd784, %fd785;
	setp.lt.f64 	%p61, %fd77, 0d0000000000000000;
	mov.f64 	%fd2337, 0d0000000000000000;
	@%p61 bra 	$L__BB0_69;
	mul.f64 	%fd786, %fd77, %fd77;
	mul.f64 	%fd787, %fd786, %fd786;
	mul.lo.s16 	%rs1510, %rs10, 171;
	shr.u16 	%rs1511, %rs1510, 11;
	mul.lo.s16 	%rs1512, %rs1511, 12;
	sub.s16 	%rs1513, %rs10, %rs1512;
	cvt.u32.u16 	%r230, %rs1513;
	and.b32  	%r231, %r230, 255;
	mul.wide.u32 	%rd1675, %r231, 2;
	mov.u64 	%rd1676, grad2;
	add.s64 	%rd1677, %rd1676, %rd1675;
	ld.const.s8 	%rs1514, [%rd1677];
	cvt.rn.f64.s16 	%fd788, %rs1514;
	ld.const.s8 	%rs1515, [%rd1677+1];
	cvt.rn.f64.s16 	%fd789, %rs1515;
	mul.f64 	%fd790, %fd70, %fd789;
	fma.rn.f64 	%fd791, %fd69, %fd788, %fd790;
	mul.f64 	%fd2337, %fd787, %fd791;
$L__BB0_69:
	add.f64 	%fd792, %fd2335, %fd2336;
	add.f64 	%fd793, %fd792, %fd2337;
	mul.f64 	%fd794, %fd793, 0d4051800000000000;
	mul.f64 	%fd795, %fd794, 0d3FE199999999999A;
	fma.rn.f64 	%fd80, %fd795, 0d4010000000000000, %fd64;
	mad.lo.s64 	%rd1934, %rd3796, 806876925344, 352;
	and.b64  	%rd1935, %rd1934, 9007199120523264;
	mad.lo.s64 	%rd1936, %rd3796, 8602081037417187945, 277363943098;
	shr.u64 	%rd1937, %rd1936, 21;
	and.b64  	%rd1938, %rd1937, 134217727;
	or.b64  	%rd1939, %rd1938, %rd1935;
	cvt.rn.f64.u64 	%fd796, %rd1939;
	mul.f64 	%fd797, %fd796, 0d3CA0000000000000;
	mul.f64 	%fd798, %fd797, 0d4070000000000000;
	mad.lo.s64 	%rd1940, %rd3796, 1736862336005215904, 2666505958129870752;
	and.b64  	%rd1941, %rd1940, 9007199120523264;
	mad.lo.s64 	%rd1942, %rd3796, 5985058416696778513, -8542997297661424380;
	shr.u64 	%rd1943, %rd1942, 21;
	and.b64  	%rd1944, %rd1943, 134217727;
	or.b64  	%rd1945, %rd1944, %rd1941;
	cvt.rn.f64.u64 	%fd799, %rd1945;
	mul.f64 	%fd800, %fd799, 0d3CA0000000000000;
	mul.f64 	%fd801, %fd800, 0d4070000000000000;
	st.local.v2.f64 	[%rd2+816], {%fd798, %fd801};
	add.s64 	%rd1678, %rd118, 832;
	mad.lo.s64 	%rd1947, %rd3796, -6895497188809791495, -6044649417579420322;
	and.b64  	%rd3799, %rd1947, 281474976710655;
	mov.b16 	%rs1516, 0;
	st.local.u8 	[%rd2+832], %rs1516;
	// begin inline asm
	prefetch.local.L2 [%rd1678];
	// end inline asm
	mov.b16 	%rs1517, 1;
	st.local.u8 	[%rd2+833], %rs1517;
	add.s64 	%rd1679, %rd118, 833;
	// begin inline asm
	prefetch.local.L2 [%rd1679];
	// end inline asm
	mov.b16 	%rs1518, 2;
	st.local.u8 	[%rd2+834], %rs1518;
	add.s64 	%rd1680, %rd118, 834;
	// begin inline asm
	prefetch.local.L2 [%rd1680];
	// end inline asm
	mov.b16 	%rs1519, 3;
	st.local.u8 	[%rd2+835], %rs1519;
	add.s64 	%rd1681, %rd118, 835;
	// begin inline asm
	prefetch.local.L2 [%rd1681];
	// end inline asm
	mov.b16 	%rs1520, 4;
	st.local.u8 	[%rd2+836], %rs1520;
	add.s64 	%rd1682, %rd118, 836;
	// begin inline asm
	prefetch.local.L2 [%rd1682];
	// end inline asm
	mov.b16 	%rs1521, 5;
	st.local.u8 	[%rd2+837], %rs1521;
	add.s64 	%rd1683, %rd118, 837;
	// begin inline asm
	prefetch.local.L2 [%rd1683];
	// end inline asm
	mov.b16 	%rs1522, 6;
	st.local.u8 	[%rd2+838], %rs1522;
	add.s64 	%rd1684, %rd118, 838;
	// begin inline asm
	prefetch.local.L2 [%rd1684];
	// end inline asm
	mov.b16 	%rs1523, 7;
	st.local.u8 	[%rd2+839], %rs1523;
	add.s64 	%rd1685, %rd118, 839;
	// begin inline asm
	prefetch.local.L2 [%rd1685];
	// end inline asm
	mov.b16 	%rs1524, 8;
	st.local.u8 	[%rd2+840], %rs1524;
	add.s64 	%rd1686, %rd118, 840;
	// begin inline asm
	prefetch.local.L2 [%rd1686];
	// end inline asm
	mov.b16 	%rs1525, 9;
	st.local.u8 	[%rd2+841], %rs1525;
	add.s64 	%rd1687, %rd118, 841;
	// begin inline asm
	prefetch.local.L2 [%rd1687];
	// end inline asm
	mov.b16 	%rs1526, 10;
	st.local.u8 	[%rd2+842], %rs1526;
	add.s64 	%rd1688, %rd118, 842;
	// begin inline asm
	prefetch.local.L2 [%rd1688];
	// end inline asm
	mov.b16 	%rs1527, 11;
	st.local.u8 	[%rd2+843], %rs1527;
	add.s64 	%rd1689, %rd118, 843;
	// begin inline asm
	prefetch.local.L2 [%rd1689];
	// end inline asm
	mov.b16 	%rs1528, 12;
	st.local.u8 	[%rd2+844], %rs1528;
	add.s64 	%rd1690, %rd118, 844;
	// begin inline asm
	prefetch.local.L2 [%rd1690];
	// end inline asm
	mov.b16 	%rs1529, 13;
	st.local.u8 	[%rd2+845], %rs1529;
	add.s64 	%rd1691, %rd118, 845;
	// begin inline asm
	prefetch.local.L2 [%rd1691];
	// end inline asm
	mov.b16 	%rs1530, 14;
	st.local.u8 	[%rd2+846], %rs1530;
	add.s64 	%rd1692, %rd118, 846;
	// begin inline asm
	prefetch.local.L2 [%rd1692];
	// end inline asm
	mov.b16 	%rs1531, 15;
	st.local.u8 	[%rd2+847], %rs1531;
	add.s64 	%rd1693, %rd118, 847;
	// begin inline asm
	prefetch.local.L2 [%rd1693];
	// end inline asm
	mov.b16 	%rs1532, 16;
	st.local.u8 	[%rd2+848], %rs1532;
	add.s64 	%rd1694, %rd118, 848;
	// begin inline asm
	prefetch.local.L2 [%rd1694];
	// end inline asm
	mov.b16 	%rs1533, 17;
	st.local.u8 	[%rd2+849], %rs1533;
	add.s64 	%rd1695, %rd118, 849;
	// begin inline asm
	prefetch.local.L2 [%rd1695];
	// end inline asm
	mov.b16 	%rs1534, 18;
	st.local.u8 	[%rd2+850], %rs1534;
	add.s64 	%rd1696, %rd118, 850;
	// begin inline asm
	prefetch.local.L2 [%rd1696];
	// end inline asm
	mov.b16 	%rs1535, 19;
	st.local.u8 	[%rd2+851], %rs1535;
	add.s64 	%rd1697, %rd118, 851;
	// begin inline asm
	prefetch.local.L2 [%rd1697];
	// end inline asm
	mov.b16 	%rs1536, 20;
	st.local.u8 	[%rd2+852], %rs1536;
	add.s64 	%rd1698, %rd118, 852;
	// begin inline asm
	prefetch.local.L2 [%rd1698];
	// end inline asm
	mov.b16 	%rs1537, 21;
	st.local.u8 	[%rd2+853], %rs1537;
	add.s64 	%rd1699, %rd118, 853;
	// begin inline asm
	prefetch.local.L2 [%rd1699];
	// end inline asm
	mov.b16 	%rs1538, 22;
	st.local.u8 	[%rd2+854], %rs1538;
	add.s64 	%rd1700, %rd118, 854;
	// begin inline asm
	prefetch.local.L2 [%rd1700];
	// end inline asm
	mov.b16 	%rs1539, 23;
	st.local.u8 	[%rd2+855], %rs1539;
	add.s64 	%rd1701, %rd118, 855;
	// begin inline asm
	prefetch.local.L2 [%rd1701];
	// end inline asm
	mov.b16 	%rs1540, 24;
	st.local.u8 	[%rd2+856], %rs1540;
	add.s64 	%rd1702, %rd118, 856;
	// begin inline asm
	prefetch.local.L2 [%rd1702];
	// end inline asm
	mov.b16 	%rs1541, 25;
	st.local.u8 	[%rd2+857], %rs1541;
	add.s64 	%rd1703, %rd118, 857;
	// begin inline asm
	prefetch.local.L2 [%rd1703];
	// end inline asm
	mov.b16 	%rs1542, 26;
	st.local.u8 	[%rd2+858], %rs1542;
	add.s64 	%rd1704, %rd118, 858;
	// begin inline asm
	prefetch.local.L2 [%rd1704];
	// end inline asm
	mov.b16 	%rs1543, 27;
	st.local.u8 	[%rd2+859], %rs1543;
	add.s64 	%rd1705, %rd118, 859;
	// begin inline asm
	prefetch.local.L2 [%rd1705];
	// end inline asm
	mov.b16 	%rs1544, 28;
	st.local.u8 	[%rd2+860], %rs1544;
	add.s64 	%rd1706, %rd118, 860;
	// begin inline asm
	prefetch.local.L2 [%rd1706];
	// end inline asm
	mov.b16 	%rs1545, 29;
	st.local.u8 	[%rd2+861], %rs1545;
	add.s64 	%rd1707, %rd118, 861;
	// begin inline asm
	prefetch.local.L2 [%rd1707];
	// end inline asm
	mov.b16 	%rs1546, 30;
	st.local.u8 	[%rd2+862], %rs1546;
	add.s64 	%rd1708, %rd118, 862;
	// begin inline asm
	prefetch.local.L2 [%rd1708];
	// end inline asm
	mov.b16 	%rs1547, 31;
	st.local.u8 	[%rd2+863], %rs1547;
	add.s64 	%rd1709, %rd118, 863;
	// begin inline asm
	prefetch.local.L2 [%rd1709];
	// end inline asm
	mov.b16 	%rs1548, 32;
	st.local.u8 	[%rd2+864], %rs1548;
	add.s64 	%rd1710, %rd118, 864;
	// begin inline asm
	prefetch.local.L2 [%rd1710];
	// end inline asm
	mov.b16 	%rs1549, 33;
	st.local.u8 	[%rd2+865], %rs1549;
	add.s64 	%rd1711, %rd118, 865;
	// begin inline asm
	prefetch.local.L2 [%rd1711];
	// end inline asm
	mov.b16 	%rs1550, 34;
	st.local.u8 	[%rd2+866], %rs1550;
	add.s64 	%rd1712, %rd118, 866;
	// begin inline asm
	prefetch.local.L2 [%rd1712];
	// end inline asm
	mov.b16 	%rs1551, 35;
	st.local.u8 	[%rd2+867], %rs1551;
	add.s64 	%rd1713, %rd118, 867;
	// begin inline asm
	prefetch.local.L2 [%rd1713];
	// end inline asm
	mov.b16 	%rs1552, 36;
	st.local.u8 	[%rd2+868], %rs1552;
	add.s64 	%rd1714, %rd118, 868;
	// begin inline asm
	prefetch.local.L2 [%rd1714];
	// end inline asm
	mov.b16 	%rs1553, 37;
	st.local.u8 	[%rd2+869], %rs1553;
	add.s64 	%rd1715, %rd118, 869;
	// begin inline asm
	prefetch.local.L2 [%rd1715];
	// end inline asm
	mov.b16 	%rs1554, 38;
	st.local.u8 	[%rd2+870], %rs1554;
	add.s64 	%rd1716, %rd118, 870;
	// begin inline asm
	prefetch.local.L2 [%rd1716];
	// end inline asm
	mov.b16 	%rs1555, 39;
	st.local.u8 	[%rd2+871], %rs1555;
	add.s64 	%rd1717, %rd118, 871;
	// begin inline asm
	prefetch.local.L2 [%rd1717];
	// end inline asm
	mov.b16 	%rs1556, 40;
	st.local.u8 	[%rd2+872], %rs1556;
	add.s64 	%rd1718, %rd118, 872;
	// begin inline asm
	prefetch.local.L2 [%rd1718];
	// end inline asm
	mov.b16 	%rs1557, 41;
	st.local.u8 	[%rd2+873], %rs1557;
	add.s64 	%rd1719, %rd118, 873;
	// begin inline asm
	prefetch.local.L2 [%rd1719];
	// end inline asm
	mov.b16 	%rs1558, 42;
	st.local.u8 	[%rd2+874], %rs1558;
	add.s64 	%rd1720, %rd118, 874;
	// begin inline asm
	prefetch.local.L2 [%rd1720];
	// end inline asm
	mov.b16 	%rs1559, 43;
	st.local.u8 	[%rd2+875], %rs1559;
	add.s64 	%rd1721, %rd118, 875;
	// begin inline asm
	prefetch.local.L2 [%rd1721];
	// end inline asm
	mov.b16 	%rs1560, 44;
	st.local.u8 	[%rd2+876], %rs1560;
	add.s64 	%rd1722, %rd118, 876;
	// begin inline asm
	prefetch.local.L2 [%rd1722];
	// end inline asm
	mov.b16 	%rs1561, 45;
	st.local.u8 	[%rd2+877], %rs1561;
	add.s64 	%rd1723, %rd118, 877;
	// begin inline asm
	prefetch.local.L2 [%rd1723];
	// end inline asm
	mov.b16 	%rs1562, 46;
	st.local.u8 	[%rd2+878], %rs1562;
	add.s64 	%rd1724, %rd118, 878;
	// begin inline asm
	prefetch.local.L2 [%rd1724];
	// end inline asm
	mov.b16 	%rs1563, 47;
	st.local.u8 	[%rd2+879], %rs1563;
	add.s64 	%rd1725, %rd118, 879;
	// begin inline asm
	prefetch.local.L2 [%rd1725];
	// end inline asm
	mov.b16 	%rs1564, 48;
	st.local.u8 	[%rd2+880], %rs1564;
	add.s64 	%rd1726, %rd118, 880;
	// begin inline asm
	prefetch.local.L2 [%rd1726];
	// end inline asm
	mov.b16 	%rs1565, 49;
	st.local.u8 	[%rd2+881], %rs1565;
	add.s64 	%rd1727, %rd118, 881;
	// begin inline asm
	prefetch.local.L2 [%rd1727];
	// end inline asm
	mov.b16 	%rs1566, 50;
	st.local.u8 	[%rd2+882], %rs1566;
	add.s64 	%rd1728, %rd118, 882;
	// begin inline asm
	prefetch.local.L2 [%rd1728];
	// end inline asm
	mov.b16 	%rs1567, 51;
	st.local.u8 	[%rd2+883], %rs1567;
	add.s64 	%rd1729, %rd118, 883;
	// begin inline asm
	prefetch.local.L2 [%rd1729];
	// end inline asm
	mov.b16 	%rs1568, 52;
	st.local.u8 	[%rd2+884], %rs1568;
	add.s64 	%rd1730, %rd118, 884;
	// begin inline asm
	prefetch.local.L2 [%rd1730];
	// end inline asm
	mov.b16 	%rs1569, 53;
	st.local.u8 	[%rd2+885], %rs1569;
	add.s64 	%rd1731, %rd118, 885;
	// begin inline asm
	prefetch.local.L2 [%rd1731];
	// end inline asm
	mov.b16 	%rs1570, 54;
	st.local.u8 	[%rd2+886], %rs1570;
	add.s64 	%rd1732, %rd118, 886;
	// begin inline asm
	prefetch.local.L2 [%rd1732];
	// end inline asm
	mov.b16 	%rs1571, 55;
	st.local.u8 	[%rd2+887], %rs1571;
	add.s64 	%rd1733, %rd118, 887;
	// begin inline asm
	prefetch.local.L2 [%rd1733];
	// end inline asm
	mov.b16 	%rs1572, 56;
	st.local.u8 	[%rd2+888], %rs1572;
	add.s64 	%rd1734, %rd118, 888;
	// begin inline asm
	prefetch.local.L2 [%rd1734];
	// end inline asm
	mov.b16 	%rs1573, 57;
	st.local.u8 	[%rd2+889], %rs1573;
	add.s64 	%rd1735, %rd118, 889;
	// begin inline asm
	prefetch.local.L2 [%rd1735];
	// end inline asm
	mov.b16 	%rs1574, 58;
	st.local.u8 	[%rd2+890], %rs1574;
	add.s64 	%rd1736, %rd118, 890;
	// begin inline asm
	prefetch.local.L2 [%rd1736];
	// end inline asm
	mov.b16 	%rs1575, 59;
	st.local.u8 	[%rd2+891], %rs1575;
	add.s64 	%rd1737, %rd118, 891;
	// begin inline asm
	prefetch.local.L2 [%rd1737];
	// end inline asm
	mov.b16 	%rs1576, 60;
	st.local.u8 	[%rd2+892], %rs1576;
	add.s64 	%rd1738, %rd118, 892;
	// begin inline asm
	prefetch.local.L2 [%rd1738];
	// end inline asm
	mov.b16 	%rs1577, 61;
	st.local.u8 	[%rd2+893], %rs1577;
	add.s64 	%rd1739, %rd118, 893;
	// begin inline asm
	prefetch.local.L2 [%rd1739];
	// end inline asm
	mov.b16 	%rs1578, 62;
	st.local.u8 	[%rd2+894], %rs1578;
	add.s64 	%rd1740, %rd118, 894;
	// begin inline asm
	prefetch.local.L2 [%rd1740];
	// end inline asm
	mov.b16 	%rs1579, 63;
	st.local.u8 	[%rd2+895], %rs1579;
	add.s64 	%rd1741, %rd118, 895;
	// begin inline asm
	prefetch.local.L2 [%rd1741];
	// end inline asm
	mov.b16 	%rs1580, 64;
	st.local.u8 	[%rd2+896], %rs1580;
	add.s64 	%rd1742, %rd118, 896;
	// begin inline asm
	prefetch.local.L2 [%rd1742];
	// end inline asm
	mov.b16 	%rs1581, 65;
	st.local.u8 	[%rd2+897], %rs1581;
	add.s64 	%rd1743, %rd118, 897;
	// begin inline asm
	prefetch.local.L2 [%rd1743];
	// end inline asm
	mov.b16 	%rs1582, 66;
	st.local.u8 	[%rd2+898], %rs1582;
	add.s64 	%rd1744, %rd118, 898;
	// begin inline asm
	prefetch.local.L2 [%rd1744];
	// end inline asm
	mov.b16 	%rs1583, 67;
	st.local.u8 	[%rd2+899], %rs1583;
	add.s64 	%rd1745, %rd118, 899;
	// begin inline asm
	prefetch.local.L2 [%rd1745];
	// end inline asm
	mov.b16 	%rs1584, 68;
	st.local.u8 	[%rd2+900], %rs1584;
	add.s64 	%rd1746, %rd118, 900;
	// begin inline asm
	prefetch.local.L2 [%rd1746];
	// end inline asm
	mov.b16 	%rs1585, 69;
	st.local.u8 	[%rd2+901], %rs1585;
	add.s64 	%rd1747, %rd118, 901;
	// begin inline asm
	prefetch.local.L2 [%rd1747];
	// end inline asm
	mov.b16 	%rs1586, 70;
	st.local.u8 	[%rd2+902], %rs1586;
	add.s64 	%rd1748, %rd118, 902;
	// begin inline asm
	prefetch.local.L2 [%rd1748];
	// end inline asm
	mov.b16 	%rs1587, 71;
	st.local.u8 	[%rd2+903], %rs1587;
	add.s64 	%rd1749, %rd118, 903;
	// begin inline asm
	prefetch.local.L2 [%rd1749];
	// end inline asm
	mov.b16 	%rs1588, 72;
	st.local.u8 	[%rd2+904], %rs1588;
	add.s64 	%rd1750, %rd118, 904;
	// begin inline asm
	prefetch.local.L2 [%rd1750];
	// end inline asm
	mov.b16 	%rs1589, 73;
	st.local.u8 	[%rd2+905], %rs1589;
	add.s64 	%rd1751, %rd118, 905;
	// begin inline asm
	prefetch.local.L2 [%rd1751];
	// end inline asm
	mov.b16 	%rs1590, 74;
	st.local.u8 	[%rd2+906], %rs1590;
	add.s64 	%rd1752, %rd118, 906;
	// begin inline asm
	prefetch.local.L2 [%rd1752];
	// end inline asm
	mov.b16 	%rs1591, 75;
	st.local.u8 	[%rd2+907], %rs1591;
	add.s64 	%rd1753, %rd118, 907;
	// begin inline asm
	prefetch.local.L2 [%rd1753];
	// end inline asm
	mov.b16 	%rs1592, 76;
	st.local.u8 	[%rd2+908], %rs1592;
	add.s64 	%rd1754, %rd118, 908;
	// begin inline asm
	prefetch.local.L2 [%rd1754];
	// end inline asm
	mov.b16 	%rs1593, 77;
	st.local.u8 	[%rd2+909], %rs1593;
	add.s64 	%rd1755, %rd118, 909;
	// begin inline asm
	prefetch.local.L2 [%rd1755];
	// end inline asm
	mov.b16 	%rs1594, 78;
	st.local.u8 	[%rd2+910], %rs1594;
	add.s64 	%rd1756, %rd118, 910;
	// begin inline asm
	prefetch.local.L2 [%rd1756];
	// end inline asm
	mov.b16 	%rs1595, 79;
	st.local.u8 	[%rd2+911], %rs1595;
	add.s64 	%rd1757, %rd118, 911;
	// begin inline asm
	prefetch.local.L2 [%rd1757];
	// end inline asm
	mov.b16 	%rs1596, 80;
	st.local.u8 	[%rd2+912], %rs1596;
	add.s64 	%rd1758, %rd118, 912;
	// begin inline asm
	prefetch.local.L2 [%rd1758];
	// end inline asm
	mov.b16 	%rs1597, 81;
	st.local.u8 	[%rd2+913], %rs1597;
	add.s64 	%rd1759, %rd118, 913;
	// begin inline asm
	prefetch.local.L2 [%rd1759];
	// end inline asm
	mov.b16 	%rs1598, 82;
	st.local.u8 	[%rd2+914], %rs1598;
	add.s64 	%rd1760, %rd118, 914;
	// begin inline asm
	prefetch.local.L2 [%rd1760];
	// end inline asm
	mov.b16 	%rs1599, 83;
	st.local.u8 	[%rd2+915], %rs1599;
	add.s64 	%rd1761, %rd118, 915;
	// begin inline asm
	prefetch.local.L2 [%rd1761];
	// end inline asm
	mov.b16 	%rs1600, 84;
	st.local.u8 	[%rd2+916], %rs1600;
	add.s64 	%rd1762, %rd118, 916;
	// begin inline asm
	prefetch.local.L2 [%rd1762];
	// end inline asm
	mov.b16 	%rs1601, 85;
	st.local.u8 	[%rd2+917], %rs1601;
	add.s64 	%rd1763, %rd118, 917;
	// begin inline asm
	prefetch.local.L2 [%rd1763];
	// end inline asm
	mov.b16 	%rs1602, 86;
	st.local.u8 	[%rd2+918], %rs1602;
	add.s64 	%rd1764, %rd118, 918;
	// begin inline asm
	prefetch.local.L2 [%rd1764];
	// end inline asm
	mov.b16 	%rs1603, 87;
	st.local.u8 	[%rd2+919], %rs1603;
	add.s64 	%rd1765, %rd118, 919;
	// begin inline asm
	prefetch.local.L2 [%rd1765];
	// end inline asm
	mov.b16 	%rs1604, 88;
	st.local.u8 	[%rd2+920], %rs1604;
	add.s64 	%rd1766, %rd118, 920;
	// begin inline asm
	prefetch.local.L2 [%rd1766];
	// end inline asm
	mov.b16 	%rs1605, 89;
	st.local.u8 	[%rd2+921], %rs1605;
	add.s64 	%rd1767, %rd118, 921;
	// begin inline asm
	prefetch.local.L2 [%rd1767];
	// end inline asm
	mov.b16 	%rs1606, 90;
	st.local.u8 	[%rd2+922], %rs1606;
	add.s64 	%rd1768, %rd118, 922;
	// begin inline asm
	prefetch.local.L2 [%rd1768];
	// end inline asm
	mov.b16 	%rs1607, 91;
	st.local.u8 	[%rd2+923], %rs1607;
	add.s64 	%rd1769, %rd118, 923;
	// begin inline asm
	prefetch.local.L2 [%rd1769];
	// end inline asm
	mov.b16 	%rs1608, 92;
	st.local.u8 	[%rd2+924], %rs1608;
	add.s64 	%rd1770, %rd118, 924;
	// begin inline asm
	prefetch.local.L2 [%rd1770];
	// end inline asm
	mov.b16 	%rs1609, 93;
	st.local.u8 	[%rd2+925], %rs1609;
	add.s64 	%rd1771, %rd118, 925;
	// begin inline asm
	prefetch.local.L2 [%rd1771];
	// end inline asm
	mov.b16 	%rs1610, 94;
	st.local.u8 	[%rd2+926], %rs1610;
	add.s64 	%rd1772, %rd118, 926;
	// begin inline asm
	prefetch.local.L2 [%rd1772];
	// end inline asm
	mov.b16 	%rs1611, 95;
	st.local.u8 	[%rd2+927], %rs1611;
	add.s64 	%rd1773, %rd118, 927;
	// begin inline asm
	prefetch.local.L2 [%rd1773];
	// end inline asm
	mov.b16 	%rs1612, 96;
	st.local.u8 	[%rd2+928], %rs1612;
	add.s64 	%rd1774, %rd118, 928;
	// begin inline asm
	prefetch.local.L2 [%rd1774];
	// end inline asm
	mov.b16 	%rs1613, 97;
	st.local.u8 	[%rd2+929], %rs1613;
	add.s64 	%rd1775, %rd118, 929;
	// begin inline asm
	prefetch.local.L2 [%rd1775];
	// end inline asm
	mov.b16 	%rs1614, 98;
	st.local.u8 	[%rd2+930], %rs1614;
	add.s64 	%rd1776, %rd118, 930;
	// begin inline asm
	prefetch.local.L2 [%rd1776];
	// end inline asm
	mov.b16 	%rs1615, 99;
	st.local.u8 	[%rd2+931], %rs1615;
	add.s64 	%rd1777, %rd118, 931;
	// begin inline asm
	prefetch.local.L2 [%rd1777];
	// end inline asm
	mov.b16 	%rs1616, 100;
	st.local.u8 	[%rd2+932], %rs1616;
	add.s64 	%rd1778, %rd118, 932;
	// begin inline asm
	prefetch.local.L2 [%rd1778];
	// end inline asm
	mov.b16 	%rs1617, 101;
	st.local.u8 	[%rd2+933], %rs1617;
	add.s64 	%rd1779, %rd118, 933;
	// begin inline asm
	prefetch.local.L2 [%rd1779];
	// end inline asm
	mov.b16 	%rs1618, 102;
	st.local.u8 	[%rd2+934], %rs1618;
	add.s64 	%rd1780, %rd118, 934;
	// begin inline asm
	prefetch.local.L2 [%rd1780];
	// end inline asm
	mov.b16 	%rs1619, 103;
	st.local.u8 	[%rd2+935], %rs1619;
	add.s64 	%rd1781, %rd118, 935;
	// begin inline asm
	prefetch.local.L2 [%rd1781];
	// end inline asm
	mov.b16 	%rs1620, 104;
	st.local.u8 	[%rd2+936], %rs1620;
	add.s64 	%rd1782, %rd118, 936;
	// begin inline asm
	prefetch.local.L2 [%rd1782];
	// end inline asm
	mov.b16 	%rs1621, 105;
	st.local.u8 	[%rd2+937], %rs1621;
	add.s64 	%rd1783, %rd118, 937;
	// begin inline asm
	prefetch.local.L2 [%rd1783];
	// end inline asm
	mov.b16 	%rs1622, 106;
	st.local.u8 	[%rd2+938], %rs1622;
	add.s64 	%rd1784, %rd118, 938;
	// begin inline asm
	prefetch.local.L2 [%rd1784];
	// end inline asm
	mov.b16 	%rs1623, 107;
	st.local.u8 	[%rd2+939], %rs1623;
	add.s64 	%rd1785, %rd118, 939;
	// begin inline asm
	prefetch.local.L2 [%rd1785];
	// end inline asm
	mov.b16 	%rs1624, 108;
	st.local.u8 	[%rd2+940], %rs1624;
	add.s64 	%rd1786, %rd118, 940;
	// begin inline asm
	prefetch.local.L2 [%rd1786];
	// end inline asm
	mov.b16 	%rs1625, 109;
	st.local.u8 	[%rd2+941], %rs1625;
	add.s64 	%rd1787, %rd118, 941;
	// begin inline asm
	prefetch.local.L2 [%rd1787];
	// end inline asm
	mov.b16 	%rs1626, 110;
	st.local.u8 	[%rd2+942], %rs1626;
	add.s64 	%rd1788, %rd118, 942;
	// begin inline asm
	prefetch.local.L2 [%rd1788];
	// end inline asm
	mov.b16 	%rs1627, 111;
	st.local.u8 	[%rd2+943], %rs1627;
	add.s64 	%rd1789, %rd118, 943;
	// begin inline asm
	prefetch.local.L2 [%rd1789];
	// end inline asm
	mov.b16 	%rs1628, 112;
	st.local.u8 	[%rd2+944], %rs1628;
	add.s64 	%rd1790, %rd118, 944;
	// begin inline asm
	prefetch.local.L2 [%rd1790];
	// end inline asm
	mov.b16 	%rs1629, 113;
	st.local.u8 	[%rd2+945], %rs1629;
	add.s64 	%rd1791, %rd118, 945;
	// begin inline asm
	prefetch.local.L2 [%rd1791];
	// end inline asm
	mov.b16 	%rs1630, 114;
	st.local.u8 	[%rd2+946], %rs1630;
	add.s64 	%rd1792, %rd118, 946;
	// begin inline asm
	prefetch.local.L2 [%rd1792];
	// end inline asm
	mov.b16 	%rs1631, 115;
	st.local.u8 	[%rd2+947], %rs1631;
	add.s64 	%rd1793, %rd118, 947;
	// begin inline asm
	prefetch.local.L2 [%rd1793];
	// end inline asm
	mov.b16 	%rs1632, 116;
	st.local.u8 	[%rd2+948], %rs1632;
	add.s64 	%rd1794, %rd118, 948;
	// begin inline asm
	prefetch.local.L2 [%rd1794];
	// end inline asm
	mov.b16 	%rs1633, 117;
	st.local.u8 	[%rd2+949], %rs1633;
	add.s64 	%rd1795, %rd118, 949;
	// begin inline asm
	prefetch.local.L2 [%rd1795];
	// end inline asm
	mov.b16 	%rs1634, 118;
	st.local.u8 	[%rd2+950], %rs1634;
	add.s64 	%rd1796, %rd118, 950;
	// begin inline asm
	prefetch.local.L2 [%rd1796];
	// end inline asm
	mov.b16 	%rs1635, 119;
	st.local.u8 	[%rd2+951], %rs1635;
	add.s64 	%rd1797, %rd118, 951;
	// begin inline asm
	prefetch.local.L2 [%rd1797];
	// end inline asm
	mov.b16 	%rs1636, 120;
	st.local.u8 	[%rd2+952], %rs1636;
	add.s64 	%rd1798, %rd118, 952;
	// begin inline asm
	prefetch.local.L2 [%rd1798];
	// end inline asm
	mov.b16 	%rs1637, 121;
	st.local.u8 	[%rd2+953], %rs1637;
	add.s64 	%rd1799, %rd118, 953;
	// begin inline asm
	prefetch.local.L2 [%rd1799];
	// end inline asm
	mov.b16 	%rs1638, 122;
	st.local.u8 	[%rd2+954], %rs1638;
	add.s64 	%rd1800, %rd118, 954;
	// begin inline asm
	prefetch.local.L2 [%rd1800];
	// end inline asm
	mov.b16 	%rs1639, 123;
	st.local.u8 	[%rd2+955], %rs1639;
	add.s64 	%rd1801, %rd118, 955;
	// begin inline asm
	prefetch.local.L2 [%rd1801];
	// end inline asm
	mov.b16 	%rs1640, 124;
	st.local.u8 	[%rd2+956], %rs1640;
	add.s64 	%rd1802, %rd118, 956;
	// begin inline asm
	prefetch.local.L2 [%rd1802];
	// end inline asm
	mov.b16 	%rs1641, 125;
	st.local.u8 	[%rd2+957], %rs1641;
	add.s64 	%rd1803, %rd118, 957;
	// begin inline asm
	prefetch.local.L2 [%rd1803];
	// end inline asm
	mov.b16 	%rs1642, 126;
	st.local.u8 	[%rd2+958], %rs1642;
	add.s64 	%rd1804, %rd118, 958;
	// begin inline asm
	prefetch.local.L2 [%rd1804];
	// end inline asm
	mov.b16 	%rs1643, 127;
	st.local.u8 	[%rd2+959], %rs1643;
	add.s64 	%rd1805, %rd118, 959;
	// begin inline asm
	prefetch.local.L2 [%rd1805];
	// end inline asm
	mov.b16 	%rs1644, 128;
	st.local.u8 	[%rd2+960], %rs1644;
	add.s64 	%rd1806, %rd118, 960;
	// begin inline asm
	prefetch.local.L2 [%rd1806];
	// end inline asm
	mov.b16 	%rs1645, 129;
	st.local.u8 	[%rd2+961], %rs1645;
	add.s64 	%rd1807, %rd118, 961;
	// begin inline asm
	prefetch.local.L2 [%rd1807];
	// end inline asm
	mov.b16 	%rs1646, 130;
	st.local.u8 	[%rd2+962], %rs1646;
	add.s64 	%rd1808, %rd118, 962;
	// begin inline asm
	prefetch.local.L2 [%rd1808];
	// end inline asm
	mov.b16 	%rs1647, 131;
	st.local.u8 	[%rd2+963], %rs1647;
	add.s64 	%rd1809, %rd118, 963;
	// begin inline asm
	prefetch.local.L2 [%rd1809];
	// end inline asm
	mov.b16 	%rs1648, 132;
	st.local.u8 	[%rd2+964], %rs1648;
	add.s64 	%rd1810, %rd118, 964;
	// begin inline asm
	prefetch.local.L2 [%rd1810];
	// end inline asm
	mov.b16 	%rs1649, 133;
	st.local.u8 	[%rd2+965], %rs1649;
	add.s64 	%rd1811, %rd118, 965;
	// begin inline asm
	prefetch.local.L2 [%rd1811];
	// end inline asm
	mov.b16 	%rs1650, 134;
	st.local.u8 	[%rd2+966], %rs1650;
	add.s64 	%rd1812, %rd118, 966;
	// begin inline asm
	prefetch.local.L2 [%rd1812];
	// end inline asm
	mov.b16 	%rs1651, 135;
	st.local.u8 	[%rd2+967], %rs1651;
	add.s64 	%rd1813, %rd118, 967;
	// begin inline asm
	prefetch.local.L2 [%rd1813];
	// end inline asm
	mov.b16 	%rs1652, 136;
	st.local.u8 	[%rd2+968], %rs1652;
	add.s64 	%rd1814, %rd118, 968;
	// begin inline asm
	prefetch.local.L2 [%rd1814];
	// end inline asm
	mov.b16 	%rs1653, 137;
	st.local.u8 	[%rd2+969], %rs1653;
	add.s64 	%rd1815, %rd118, 969;
	// begin inline asm
	prefetch.local.L2 [%rd1815];
	// end inline asm
	mov.b16 	%rs1654, 138;
	st.local.u8 	[%rd2+970], %rs1654;
	add.s64 	%rd1816, %rd118, 970;
	// begin inline asm
	prefetch.local.L2 [%rd1816];
	// end inline asm
	mov.b16 	%rs1655, 139;
	st.local.u8 	[%rd2+971], %rs1655;
	add.s64 	%rd1817, %rd118, 971;
	// begin inline asm
	prefetch.local.L2 [%rd1817];
	// end inline asm
	mov.b16 	%rs1656, 140;
	st.local.u8 	[%rd2+972], %rs1656;
	add.s64 	%rd1818, %rd118, 972;
	// begin inline asm
	prefetch.local.L2 [%rd1818];
	// end inline asm
	mov.b16 	%rs1657, 141;
	st.local.u8 	[%rd2+973], %rs1657;
	add.s64 	%rd1819, %rd118, 973;
	// begin inline asm
	prefetch.local.L2 [%rd1819];
	// end inline asm
	mov.b16 	%rs1658, 142;
	st.local.u8 	[%rd2+974], %rs1658;
	add.s64 	%rd1820, %rd118, 974;
	// begin inline asm
	prefetch.local.L2 [%rd1820];
	// end inline asm
	mov.b16 	%rs1659, 143;
	st.local.u8 	[%rd2+975], %rs1659;
	add.s64 	%rd1821, %rd118, 975;
	// begin inline asm
	prefetch.local.L2 [%rd1821];
	// end inline asm
	mov.b16 	%rs1660, 144;
	st.local.u8 	[%rd2+976], %rs1660;
	add.s64 	%rd1822, %rd118, 976;
	// begin inline asm
	prefetch.local.L2 [%rd1822];
	// end inline asm
	mov.b16 	%rs1661, 145;
	st.local.u8 	[%rd2+977], %rs1661;
	add.s64 	%rd1823, %rd118, 977;
	// begin inline asm
	prefetch.local.L2 [%rd1823];
	// end inline asm
	mov.b16 	%rs1662, 146;
	st.local.u8 	[%rd2+978], %rs1662;
	add.s64 	%rd1824, %rd118, 978;
	// begin inline asm
	prefetch.local.L2 [%rd1824];
	// end inline asm
	mov.b16 	%rs1663, 147;
	st.local.u8 	[%rd2+979], %rs1663;
	add.s64 	%rd1825, %rd118, 979;
	// begin inline asm
	prefetch.local.L2 [%rd1825];
	// end inline asm
	mov.b16 	%rs1664, 148;
	st.local.u8 	[%rd2+980], %rs1664;
	add.s64 	%rd1826, %rd118, 980;
	// begin inline asm
	prefetch.local.L2 [%rd1826];
	// end inline asm
	mov.b16 	%rs1665, 149;
	st.local.u8 	[%rd2+981], %rs1665;
	add.s64 	%rd1827, %rd118, 981;
	// begin inline asm
	prefetch.local.L2 [%rd1827];
	// end inline asm
	mov.b16 	%rs1666, 150;
	st.local.u8 	[%rd2+982], %rs1666;
	add.s64 	%rd1828, %rd118, 982;
	// begin inline asm
	prefetch.local.L2 [%rd1828];
	// end inline asm
	mov.b16 	%rs1667, 151;
	st.local.u8 	[%rd2+983], %rs1667;
	add.s64 	%rd1829, %rd118, 983;
	// begin inline asm
	prefetch.local.L2 [%rd1829];
	// end inline asm
	mov.b16 	%rs1668, 152;
	st.local.u8 	[%rd2+984], %rs1668;
	add.s64 	%rd1830, %rd118, 984;
	// begin inline asm
	prefetch.local.L2 [%rd1830];
	// end inline asm
	mov.b16 	%rs1669, 153;
	st.local.u8 	[%rd2+985], %rs1669;
	add.s64 	%rd1831, %rd118, 985;
	// begin inline asm
	prefetch.local.L2 [%rd1831];
	// end inline asm
	mov.b16 	%rs1670, 154;
	st.local.u8 	[%rd2+986], %rs1670;
	add.s64 	%rd1832, %rd118, 986;
	// begin inline asm
	prefetch.local.L2 [%rd1832];
	// end inline asm
	mov.b16 	%rs1671, 155;
	st.local.u8 	[%rd2+987], %rs1671;
	add.s64 	%rd1833, %rd118, 987;
	// begin inline asm
	prefetch.local.L2 [%rd1833];
	// end inline asm
	mov.b16 	%rs1672, 156;
	st.local.u8 	[%rd2+988], %rs1672;
	add.s64 	%rd1834, %rd118, 988;
	// begin inline asm
	prefetch.local.L2 [%rd1834];
	// end inline asm
	mov.b16 	%rs1673, 157;
	st.local.u8 	[%rd2+989], %rs1673;
	add.s64 	%rd1835, %rd118, 989;
	// begin inline asm
	prefetch.local.L2 [%rd1835];
	// end inline asm
	mov.b16 	%rs1674, 158;
	st.local.u8 	[%rd2+990], %rs1674;
	add.s64 	%rd1836, %rd118, 990;
	// begin inline asm
	prefetch.local.L2 [%rd1836];
	// end inline asm
	mov.b16 	%rs1675, 159;
	st.local.u8 	[%rd2+991], %rs1675;
	add.s64 	%rd1837, %rd118, 991;
	// begin inline asm
	prefetch.local.L2 [%rd1837];
	// end inline asm
	mov.b16 	%rs1676, 160;
	st.local.u8 	[%rd2+992], %rs1676;
	add.s64 	%rd1838, %rd118, 992;
	// begin inline asm
	prefetch.local.L2 [%rd1838];
	// end inline asm
	mov.b16 	%rs1677, 161;
	st.local.u8 	[%rd2+993], %rs1677;
	add.s64 	%rd1839, %rd118, 993;
	// begin inline asm
	prefetch.local.L2 [%rd1839];
	// end inline asm
	mov.b16 	%rs1678, 162;
	st.local.u8 	[%rd2+994], %rs1678;
	add.s64 	%rd1840, %rd118, 994;
	// begin inline asm
	prefetch.local.L2 [%rd1840];
	// end inline asm
	mov.b16 	%rs1679, 163;
	st.local.u8 	[%rd2+995], %rs1679;
	add.s64 	%rd1841, %rd118, 995;
	// begin inline asm
	prefetch.local.L2 [%rd1841];
	// end inline asm
	mov.b16 	%rs1680, 164;
	st.local.u8 	[%rd2+996], %rs1680;
	add.s64 	%rd1842, %rd118, 996;
	// begin inline asm
	prefetch.local.L2 [%rd1842];
	// end inline asm
	mov.b16 	%rs1681, 165;
	st.local.u8 	[%rd2+997], %rs1681;
	add.s64 	%rd1843, %rd118, 997;
	// begin inline asm
	prefetch.local.L2 [%rd1843];
	// end inline asm
	mov.b16 	%rs1682, 166;
	st.local.u8 	[%rd2+998], %rs1682;
	add.s64 	%rd1844, %rd118, 998;
	// begin inline asm
	prefetch.local.L2 [%rd1844];
	// end inline asm
	mov.b16 	%rs1683, 167;
	st.local.u8 	[%rd2+999], %rs1683;
	add.s64 	%rd1845, %rd118, 999;
	// begin inline asm
	prefetch.local.L2 [%rd1845];
	// end inline asm
	mov.b16 	%rs1684, 168;
	st.local.u8 	[%rd2+1000], %rs1684;
	add.s64 	%rd1846, %rd118, 1000;
	// begin inline asm
	prefetch.local.L2 [%rd1846];
	// end inline asm
	mov.b16 	%rs1685, 169;
	st.local.u8 	[%rd2+1001], %rs1685;
	add.s64 	%rd1847, %rd118, 1001;
	// begin inline asm
	prefetch.local.L2 [%rd1847];
	// end inline asm
	mov.b16 	%rs1686, 170;
	st.local.u8 	[%rd2+1002], %rs1686;
	add.s64 	%rd1848, %rd118, 1002;
	// begin inline asm
	prefetch.local.L2 [%rd1848];
	// end inline asm
	mov.b16 	%rs1687, 171;
	st.local.u8 	[%rd2+1003], %rs1687;
	add.s64 	%rd1849, %rd118, 1003;
	// begin inline asm
	prefetch.local.L2 [%rd1849];
	// end inline asm
	mov.b16 	%rs1688, 172;
	st.local.u8 	[%rd2+1004], %rs1688;
	add.s64 	%rd1850, %rd118, 1004;
	// begin inline asm
	prefetch.local.L2 [%rd1850];
	// end inline asm
	mov.b16 	%rs1689, 173;
	st.local.u8 	[%rd2+1005], %rs1689;
	add.s64 	%rd1851, %rd118, 1005;
	// begin inline asm
	prefetch.local.L2 [%rd1851];
	// end inline asm
	mov.b16 	%rs1690, 174;
	st.local.u8 	[%rd2+1006], %rs1690;
	add.s64 	%rd1852, %rd118, 1006;
	// begin inline asm
	prefetch.local.L2 [%rd1852];
	// end inline asm
	mov.b16 	%rs1691, 175;
	st.local.u8 	[%rd2+1007], %rs1691;
	add.s64 	%rd1853, %rd118, 1007;
	// begin inline asm
	prefetch.local.L2 [%rd1853];
	// end inline asm
	mov.b16 	%rs1692, 176;
	st.local.u8 	[%rd2+1008], %rs1692;
	add.s64 	%rd1854, %rd118, 1008;
	// begin inline asm
	prefetch.local.L2 [%rd1854];
	// end inline asm
	mov.b16 	%rs1693, 177;
	st.local.u8 	[%rd2+1009], %rs1693;
	add.s64 	%rd1855, %rd118, 1009;
	// begin inline asm
	prefetch.local.L2 [%rd1855];
	// end inline asm
	mov.b16 	%rs1694, 178;
	st.local.u8 	[%rd2+1010], %rs1694;
	add.s64 	%rd1856, %rd118, 1010;
	// begin inline asm
	prefetch.local.L2 [%rd1856];
	// end inline asm
	mov.b16 	%rs1695, 179;
	st.local.u8 	[%rd2+1011], %rs1695;
	add.s64 	%rd1857, %rd118, 1011;
	// begin inline asm
	prefetch.local.L2 [%rd1857];
	// end inline asm
	mov.b16 	%rs1696, 180;
	st.local.u8 	[%rd2+1012], %rs1696;
	add.s64 	%rd1858, %rd118, 1012;
	// begin inline asm
	prefetch.local.L2 [%rd1858];
	// end inline asm
	mov.b16 	%rs1697, 181;
	st.local.u8 	[%rd2+1013], %rs1697;
	add.s64 	%rd1859, %rd118, 1013;
	// begin inline asm
	prefetch.local.L2 [%rd1859];
	// end inline asm
	mov.b16 	%rs1698, 182;
	st.local.u8 	[%rd2+1014], %rs1698;
	add.s64 	%rd1860, %rd118, 1014;
	// begin inline asm
	prefetch.local.L2 [%rd1860];
	// end inline asm
	mov.b16 	%rs1699, 183;
	st.local.u8 	[%rd2+1015], %rs1699;
	add.s64 	%rd1861, %rd118, 1015;
	// begin inline asm
	prefetch.local.L2 [%rd1861];
	// end inline asm
	mov.b16 	%rs1700, 184;
	st.local.u8 	[%rd2+1016], %rs1700;
	add.s64 	%rd1862, %rd118, 1016;
	// begin inline asm
	prefetch.local.L2 [%rd1862];
	// end inline asm
	mov.b16 	%rs1701, 185;
	st.local.u8 	[%rd2+1017], %rs1701;
	add.s64 	%rd1863, %rd118, 1017;
	// begin inline asm
	prefetch.local.L2 [%rd1863];
	// end inline asm
	mov.b16 	%rs1702, 186;
	st.local.u8 	[%rd2+1018], %rs1702;
	add.s64 	%rd1864, %rd118, 1018;
	// begin inline asm
	prefetch.local.L2 [%rd1864];
	// end inline asm
	mov.b16 	%rs1703, 187;
	st.local.u8 	[%rd2+1019], %rs1703;
	add.s64 	%rd1865, %rd118, 1019;
	// begin inline asm
	prefetch.local.L2 [%rd1865];
	// end inline asm
	mov.b16 	%rs1704, 188;
	st.local.u8 	[%rd2+1020], %rs1704;
	add.s64 	%rd1866, %rd118, 1020;
	// begin inline asm
	prefetch.local.L2 [%rd1866];
	// end inline asm
	mov.b16 	%rs1705, 189;
	st.local.u8 	[%rd2+1021], %rs1705;
	add.s64 	%rd1867, %rd118, 1021;
	// begin inline asm
	prefetch.local.L2 [%rd1867];
	// end inline asm
	mov.b16 	%rs1706, 190;
	st.local.u8 	[%rd2+1022], %rs1706;
	add.s64 	%rd1868, %rd118, 1022;
	// begin inline asm
	prefetch.local.L2 [%rd1868];
	// end inline asm
	mov.b16 	%rs1707, 191;
	st.local.u8 	[%rd2+1023], %rs1707;
	add.s64 	%rd1869, %rd118, 1023;
	// begin inline asm
	prefetch.local.L2 [%rd1869];
	// end inline asm
	mov.b16 	%rs1708, 192;
	st.local.u8 	[%rd2+1024], %rs1708;
	add.s64 	%rd1870, %rd118, 1024;
	// begin inline asm
	prefetch.local.L2 [%rd1870];
	// end inline asm
	mov.b16 	%rs1709, 193;
	st.local.u8 	[%rd2+1025], %rs1709;
	add.s64 	%rd1871, %rd118, 1025;
	// begin inline asm
	prefetch.local.L2 [%rd1871];
	// end inline asm
	mov.b16 	%rs1710, 194;
	st.local.u8 	[%rd2+1026], %rs1710;
	add.s64 	%rd1872, %rd118, 1026;
	// begin inline asm
	prefetch.local.L2 [%rd1872];
	// end inline asm
	mov.b16 	%rs1711, 195;
	st.local.u8 	[%rd2+1027], %rs1711;
	add.s64 	%rd1873, %rd118, 1027;
	// begin inline asm
	prefetch.local.L2 [%rd1873];
	// end inline asm
	mov.b16 	%rs1712, 196;
	st.local.u8 	[%rd2+1028], %rs1712;
	add.s64 	%rd1874, %rd118, 1028;
	// begin inline asm
	prefetch.local.L2 [%rd1874];
	// end inline asm
	mov.b16 	%rs1713, 197;
	st.local.u8 	[%rd2+1029], %rs1713;
	add.s64 	%rd1875, %rd118, 1029;
	// begin inline asm
	prefetch.local.L2 [%rd1875];
	// end inline asm
	mov.b16 	%rs1714, 198;
	st.local.u8 	[%rd2+1030], %rs1714;
	add.s64 	%rd1876, %rd118, 1030;
	// begin inline asm
	prefetch.local.L2 [%rd1876];
	// end inline asm
	mov.b16 	%rs1715, 199;
	st.local.u8 	[%rd2+1031], %rs1715;
	add.s64 	%rd1877, %rd118, 1031;
	// begin inline asm
	prefetch.local.L2 [%rd1877];
	// end inline asm
	mov.b16 	%rs1716, 200;
	st.local.u8 	[%rd2+1032], %rs1716;
	add.s64 	%rd1878, %rd118, 1032;
	// begin inline asm
	prefetch.local.L2 [%rd1878];
	// end inline asm
	mov.b16 	%rs1717, 201;
	st.local.u8 	[%rd2+1033], %rs1717;
	add.s64 	%rd1879, %rd118, 1033;
	// begin inline asm
	prefetch.local.L2 [%rd1879];
	// end inline asm
	mov.b16 	%rs1718, 202;
	st.local.u8 	[%rd2+1034], %rs1718;
	add.s64 	%rd1880, %rd118, 1034;
	// begin inline asm
	prefetch.local.L2 [%rd1880];
	// end inline asm
	mov.b16 	%rs1719, 203;
	st.local.u8 	[%rd2+1035], %rs1719;
	add.s64 	%rd1881, %rd118, 1035;
	// begin inline asm
	prefetch.local.L2 [%rd1881];
	// end inline asm
	mov.b16 	%rs1720, 204;
	st.local.u8 	[%rd2+1036], %rs1720;
	add.s64 	%rd1882, %rd118, 1036;
	// begin inline asm
	prefetch.local.L2 [%rd1882];
	// end inline asm
	mov.b16 	%rs1721, 205;
	st.local.u8 	[%rd2+1037], %rs1721;
	add.s64 	%rd1883, %rd118, 1037;
	// begin inline asm
	prefetch.local.L2 [%rd1883];
	// end inline asm
	mov.b16 	%rs1722, 206;
	st.local.u8 	[%rd2+1038], %rs1722;
	add.s64 	%rd1884, %rd118, 1038;
	// begin inline asm
	prefetch.local.L2 [%rd1884];
	// end inline asm
	mov.b16 	%rs1723, 207;
	st.local.u8 	[%rd2+1039], %rs1723;
	add.s64 	%rd1885, %rd118, 1039;
	// begin inline asm
	prefetch.local.L2 [%rd1885];
	// end inline asm
	mov.b16 	%rs1724, 208;
	st.local.u8 	[%rd2+1040], %rs1724;
	add.s64 	%rd1886, %rd118, 1040;
	// begin inline asm
	prefetch.local.L2 [%rd1886];
	// end inline asm
	mov.b16 	%rs1725, 209;
	st.local.u8 	[%rd2+1041], %rs1725;
	add.s64 	%rd1887, %rd118, 1041;
	// begin inline asm
	prefetch.local.L2 [%rd1887];
	// end inline asm
	mov.b16 	%rs1726, 210;
	st.local.u8 	[%rd2+1042], %rs1726;
	add.s64 	%rd1888, %rd118, 1042;
	// begin inline asm
	prefetch.local.L2 [%rd1888];
	// end inline asm
	mov.b16 	%rs1727, 211;
	st.local.u8 	[%rd2+1043], %rs1727;
	add.s64 	%rd1889, %rd118, 1043;
	// begin inline asm
	prefetch.local.L2 [%rd1889];
	// end inline asm
	mov.b16 	%rs1728, 212;
	st.local.u8 	[%rd2+1044], %rs1728;
	add.s64 	%rd1890, %rd118, 1044;
	// begin inline asm
	prefetch.local.L2 [%rd1890];
	// end inline asm
	mov.b16 	%rs1729, 213;
	st.local.u8 	[%rd2+1045], %rs1729;
	add.s64 	%rd1891, %rd118, 1045;
	// begin inline asm
	prefetch.local.L2 [%rd1891];
	// end inline asm
	mov.b16 	%rs1730, 214;
	st.local.u8 	[%rd2+1046], %rs1730;
	add.s64 	%rd1892, %rd118, 1046;
	// begin inline asm
	prefetch.local.L2 [%rd1892];
	// end inline asm
	mov.b16 	%rs1731, 215;
	st.local.u8 	[%rd2+1047], %rs1731;
	add.s64 	%rd1893, %rd118, 1047;
	// begin inline asm
	prefetch.local.L2 [%rd1893];
	// end inline asm
	mov.b16 	%rs1732, 216;
	st.local.u8 	[%rd2+1048], %rs1732;
	add.s64 	%rd1894, %rd118, 1048;
	// begin inline asm
	prefetch.local.L2 [%rd1894];
	// end inline asm
	mov.b16 	%rs1733, 217;
	st.local.u8 	[%rd2+1049], %rs1733;
	add.s64 	%rd1895, %rd118, 1049;
	// begin inline asm
	prefetch.local.L2 [%rd1895];
	// end inline asm
	mov.b16 	%rs1734, 218;
	st.local.u8 	[%rd2+1050], %rs1734;
	add.s64 	%rd1896, %rd118, 1050;
	// begin inline asm
	prefetch.local.L2 [%rd1896];
	// end inline asm
	mov.b16 	%rs1735, 219;
	st.local.u8 	[%rd2+1051], %rs1735;
	add.s64 	%rd1897, %rd118, 1051;
	// begin inline asm
	prefetch.local.L2 [%rd1897];
	// end inline asm
	mov.b16 	%rs1736, 220;
	st.local.u8 	[%rd2+1052], %rs1736;
	add.s64 	%rd1898, %rd118, 1052;
	// begin inline asm
	prefetch.local.L2 [%rd1898];
	// end inline asm
	mov.b16 	%rs1737, 221;
	st.local.u8 	[%rd2+1053], %rs1737;
	add.s64 	%rd1899, %rd118, 1053;
	// begin inline asm
	prefetch.local.L2 [%rd1899];
	// end inline asm
	mov.b16 	%rs1738, 222;
	st.local.u8 	[%rd2+1054], %rs1738;
	add.s64 	%rd1900, %rd118, 1054;
	// begin inline asm
	prefetch.local.L2 [%rd1900];
	// end inline asm
	mov.b16 	%rs1739, 223;
	st.local.u8 	[%rd2+1055], %rs1739;
	add.s64 	%rd1901, %rd118, 1055;
	// begin inline asm
	prefetch.local.L2 [%rd1901];
	// end inline asm
	mov.b16 	%rs1740, 224;
	st.local.u8 	[%rd2+1056], %rs1740;
	add.s64 	%rd1902, %rd118, 1056;
	// begin inline asm
	prefetch.local.L2 [%rd1902];
	// end inline asm
	mov.b16 	%rs1741, 225;
	st.local.u8 	[%rd2+1057], %rs1741;
	add.s64 	%rd1903, %rd118, 1057;
	// begin inline asm
	prefetch.local.L2 [%rd1903];
	// end inline asm
	mov.b16 	%rs1742, 226;
	st.local.u8 	[%rd2+1058], %rs1742;
	add.s64 	%rd1904, %rd118, 1058;
	// begin inline asm
	prefetch.local.L2 [%rd1904];
	// end inline asm
	mov.b16 	%rs1743, 227;
	st.local.u8 	[%rd2+1059], %rs1743;
	add.s64 	%rd1905, %rd118, 1059;
	// begin inline asm
	prefetch.local.L2 [%rd1905];
	// end inline asm
	mov.b16 	%rs1744, 228;
	st.local.u8 	[%rd2+1060], %rs1744;
	add.s64 	%rd1906, %rd118, 1060;
	// begin inline asm
	prefetch.local.L2 [%rd1906];
	// end inline asm
	mov.b16 	%rs1745, 229;
	st.local.u8 	[%rd2+1061], %rs1745;
	add.s64 	%rd1907, %rd118, 1061;
	// begin inline asm
	prefetch.local.L2 [%rd1907];
	// end inline asm
	mov.b16 	%rs1746, 230;
	st.local.u8 	[%rd2+1062], %rs1746;
	add.s64 	%rd1908, %rd118, 1062;
	// begin inline asm
	prefetch.local.L2 [%rd1908];
	// end inline asm
	mov.b16 	%rs1747, 231;
	st.local.u8 	[%rd2+1063], %rs1747;
	add.s64 	%rd1909, %rd118, 1063;
	// begin inline asm
	prefetch.local.L2 [%rd1909];
	// end inline asm
	mov.b16 	%rs1748, 232;
	st.local.u8 	[%rd2+1064], %rs1748;
	add.s64 	%rd1910, %rd118, 1064;
	// begin inline asm
	prefetch.local.L2 [%rd1910];
	// end inline asm
	mov.b16 	%rs1749, 233;
	st.local.u8 	[%rd2+1065], %rs1749;
	add.s64 	%rd1911, %rd118, 1065;
	// begin inline asm
	prefetch.local.L2 [%rd1911];
	// end inline asm
	mov.b16 	%rs1750, 234;
	st.local.u8 	[%rd2+1066], %rs1750;
	add.s64 	%rd1912, %rd118, 1066;
	// begin inline asm
	prefetch.local.L2 [%rd1912];
	// end inline asm
	mov.b16 	%rs1751, 235;
	st.local.u8 	[%rd2+1067], %rs1751;
	add.s64 	%rd1913, %rd118, 1067;
	// begin inline asm
	prefetch.local.L2 [%rd1913];
	// end inline asm
	mov.b16 	%rs1752, 236;
	st.local.u8 	[%rd2+1068], %rs1752;
	add.s64 	%rd1914, %rd118, 1068;
	// begin inline asm
	prefetch.local.L2 [%rd1914];
	// end inline asm
	mov.b16 	%rs1753, 237;
	st.local.u8 	[%rd2+1069], %rs1753;
	add.s64 	%rd1915, %rd118, 1069;
	// begin inline asm
	prefetch.local.L2 [%rd1915];
	// end inline asm
	mov.b16 	%rs1754, 238;
	st.local.u8 	[%rd2+1070], %rs1754;
	add.s64 	%rd1916, %rd118, 1070;
	// begin inline asm
	prefetch.local.L2 [%rd1916];
	// end inline asm
	mov.b16 	%rs1755, 239;
	st.local.u8 	[%rd2+1071], %rs1755;
	add.s64 	%rd1917, %rd118, 1071;
	// begin inline asm
	prefetch.local.L2 [%rd1917];
	// end inline asm
	mov.b16 	%rs1756, 240;
	st.local.u8 	[%rd2+1072], %rs1756;
	add.s64 	%rd1918, %rd118, 1072;
	// begin inline asm
	prefetch.local.L2 [%rd1918];
	// end inline asm
	mov.b16 	%rs1757, 241;
	st.local.u8 	[%rd2+1073], %rs1757;
	add.s64 	%rd1919, %rd118, 1073;
	// begin inline asm
	prefetch.local.L2 [%rd1919];
	// end inline asm
	mov.b16 	%rs1758, 242;
	st.local.u8 	[%rd2+1074], %rs1758;
	add.s64 	%rd1920, %rd118, 1074;
	// begin inline asm
	prefetch.local.L2 [%rd1920];
	// end inline asm
	mov.b16 	%rs1759, 243;
	st.local.u8 	[%rd2+1075], %rs1759;
	add.s64 	%rd1921, %rd118, 1075;
	// begin inline asm
	prefetch.local.L2 [%rd1921];
	// end inline asm
	mov.b16 	%rs1760, 244;
	st.local.u8 	[%rd2+1076], %rs1760;
	add.s64 	%rd1922, %rd118, 1076;
	// begin inline asm
	prefetch.local.L2 [%rd1922];
	// end inline asm
	mov.b16 	%rs1761, 245;
	st.local.u8 	[%rd2+1077], %rs1761;
	add.s64 	%rd1923, %rd118, 1077;
	// begin inline asm
	prefetch.local.L2 [%rd1923];
	// end inline asm
	mov.b16 	%rs1762, 246;
	st.local.u8 	[%rd2+1078], %rs1762;
	add.s64 	%rd1924, %rd118, 1078;
	// begin inline asm
	prefetch.local.L2 [%rd1924];
	// end inline asm
	mov.b16 	%rs1763, 247;
	st.local.u8 	[%rd2+1079], %rs1763;
	add.s64 	%rd1925, %rd118, 1079;
	// begin inline asm
	prefetch.local.L2 [%rd1925];
	// end inline asm
	mov.b16 	%rs1764, 248;
	st.local.u8 	[%rd2+1080], %rs1764;
	add.s64 	%rd1926, %rd118, 1080;
	// begin inline asm
	prefetch.local.L2 [%rd1926];
	// end inline asm
	mov.b16 	%rs1765, 249;
	st.local.u8 	[%rd2+1081], %rs1765;
	add.s64 	%rd1927, %rd118, 1081;
	// begin inline asm
	prefetch.local.L2 [%rd1927];
	// end inline asm
	mov.b16 	%rs1766, 250;
	st.local.u8 	[%rd2+1082], %rs1766;
	add.s64 	%rd1928, %rd118, 1082;
	// begin inline asm
	prefetch.local.L2 [%rd1928];
	// end inline asm
	mov.b16 	%rs1767, 251;
	st.local.u8 	[%rd2+1083], %rs1767;
	add.s64 	%rd1929, %rd118, 1083;
	// begin inline asm
	prefetch.local.L2 [%rd1929];
	// end inline asm
	mov.b16 	%rs1768, 252;
	st.local.u8 	[%rd2+1084], %rs1768;
	add.s64 	%rd1930, %rd118, 1084;
	// begin inline asm
	prefetch.local.L2 [%rd1930];
	// end inline asm
	mov.b16 	%rs1769, 253;
	st.local.u8 	[%rd2+1085], %rs1769;
	add.s64 	%rd1931, %rd118, 1085;
	// begin inline asm
	prefetch.local.L2 [%rd1931];
	// end inline asm
	mov.b16 	%rs1770, 254;
	st.local.u8 	[%rd2+1086], %rs1770;
	add.s64 	%rd1932, %rd118, 1086;
	// begin inline asm
	prefetch.local.L2 [%rd1932];
	// end inline asm
	mov.b16 	%rs1771, 255;
	st.local.u8 	[%rd2+1087], %rs1771;
	add.s64 	%rd1933, %rd118, 1087;
	// begin inline asm
	prefetch.local.L2 [%rd1933];
	// end inline asm
	mov.b32 	%r817, 0;
$L__BB0_70:
	add.s32 	%r43, %r817, 1;
	cvt.u64.u32 	%rd1949, %r817;
	add.s64 	%rd1950, %rd1678, %rd1949;
	add.s64 	%rd1948, %rd1950, 1;
	// begin inline asm
	prefetch.local.L1 [%rd1948];
	// end inline asm
	sub.s32 	%r44, 256, %r817;
	mad.lo.s64 	%rd1951, %rd3799, 25214903917, 11;
	and.b64  	%rd3799, %rd1951, 281474976710655;
	shr.u64 	%rd55, %rd3799, 17;
	cvt.u16.u32 	%rs1772, %r44;
	add.s16 	%rs1773, %rs1772, -1;
	and.b16  	%rs1774, %rs1772, %rs1773;
	setp.eq.s16 	%p62, %rs1774, 0;
	@%p62 bra 	$L__BB0_73;
	sub.s32 	%r45, 255, %r817;
	cvt.u32.u64 	%r233, %rd55;
	rem.u32 	%r818, %r233, %r44;
	sub.s32 	%r234, %r45, %r818;
	add.s32 	%r235, %r234, %r233;
	setp.gt.s32 	%p63, %r235, -1;
	@%p63 bra 	$L__BB0_74;
$L__BB0_72:
	mad.lo.s64 	%rd1952, %rd3799, 25214903917, 11;
	and.b64  	%rd3799, %rd1952, 281474976710655;
	shr.u64 	%rd1953, %rd3799, 17;
	cvt.u32.u64 	%r236, %rd1953;
	rem.u32 	%r818, %r236, %r44;
	sub.s32 	%r237, %r45, %r818;
	add.s32 	%r238, %r237, %r236;
	setp.lt.s32 	%p64, %r238, 0;
	@%p64 bra 	$L__BB0_72;
	bra.uni 	$L__BB0_74;
$L__BB0_73:
	cvt.u64.u32 	%rd1954, %r44;
	mul.lo.s64 	%rd1955, %rd55, %rd1954;
	shr.u64 	%rd1956, %rd1955, 31;
	cvt.u32.u64 	%r818, %rd1956;
$L__BB0_74:
	setp.eq.s32 	%p65, %r818, 0;
	@%p65 bra 	$L__BB0_76;
	add.s64 	%rd1958, %rd2, %rd1949;
	ld.local.u8 	%rs1775, [%rd1958+832];
	add.s32 	%r239, %r818, %r817;
	cvt.u64.u32 	%rd1959, %r239;
	add.s64 	%rd1960, %rd2, %rd1959;
	ld.local.u8 	%rs1776, [%rd1960+832];
	st.local.u8 	[%rd1958+832], %rs1776;
	st.local.u8 	[%rd1960+832], %rs1775;
$L__BB0_76:
	setp.ne.s32 	%p66, %r43, 256;
	mov.u32 	%r817, %r43;
	@%p66 bra 	$L__BB0_70;
	ld.local.v2.f64 	{%fd803, %fd804}, [%rd2+816];
	add.f64 	%fd805, %fd803, 0d3F899999A0000000;
	add.f64 	%fd806, %fd804, 0dBF93333338000000;
	add.f64 	%fd807, %fd805, %fd806;
	fma.rn.f64 	%fd808, %fd807, 0d3FD76CF5D0B09954, %fd805;
	cvt.rzi.s32.f64 	%r240, %fd808;
	fma.rn.f64 	%fd809, %fd807, 0d3FD76CF5D0B09954, %fd806;
	cvt.rzi.s32.f64 	%r241, %fd809;
	cvt.rn.f64.s32 	%fd810, %r240;
	setp.lt.f64 	%p67, %fd808, %fd810;
	selp.s32 	%r242, -1, 0, %p67;
	add.s32 	%r243, %r240, %r242;
	cvt.rn.f64.s32 	%fd811, %r241;
	setp.lt.f64 	%p68, %fd809, %fd811;
	selp.s32 	%r244, -1, 0, %p68;
	add.s32 	%r245, %r241, %r244;
	and.b32  	%r246, %r245, 255;
	cvt.u64.u32 	%rd1963, %r246;
	add.s64 	%rd1965, %rd118, %rd1963;
	add.s64 	%rd1961, %rd1965, 832;
	// begin inline asm
	prefetch.local.L1 [%rd1961];
	// end inline asm
	add.s64 	%rd1962, %rd1965, 833;
	// begin inline asm
	prefetch.local.L1 [%rd1962];
	// end inline asm
	add.s32 	%r247, %r243, %r245;
	cvt.rn.f64.s32 	%fd812, %r247;
	mul.f64 	%fd813, %fd812, 0d3FCB0CB174DF99C8;
	cvt.rn.f64.s32 	%fd814, %r243;
	cvt.rn.f64.s32 	%fd815, %r245;
	sub.f64 	%fd816, %fd813, %fd814;
	add.f64 	%fd81, %fd805, %fd816;
	sub.f64 	%fd817, %fd813, %fd815;
	add.f64 	%fd82, %fd806, %fd817;
	setp.leu.f64 	%p69, %fd81, %fd82;
	setp.gt.f64 	%p70, %fd81, %fd82;
	selp.u32 	%r248, 1, 0, %p70;
	selp.u32 	%r249, 1, 0, %p69;
	selp.f64 	%fd818, 0d3FF0000000000000, 0d0000000000000000, %p70;
	sub.f64 	%fd819, %fd81, %fd818;
	add.f64 	%fd83, %fd819, 0d3FCB0CB174DF99C8;
	selp.f64 	%fd820, 0d3FF0000000000000, 0d0000000000000000, %p69;
	sub.f64 	%fd821, %fd82, %fd820;
	add.f64 	%fd84, %fd821, 0d3FCB0CB174DF99C8;
	add.f64 	%fd822, %fd81, 0dBFF0000000000000;
	add.f64 	%fd85, %fd822, 0d3FDB0CB174DF99C8;
	add.f64 	%fd823, %fd82, 0dBFF0000000000000;
	add.f64 	%fd86, %fd823, 0d3FDB0CB174DF99C8;
	add.s64 	%rd1966, %rd2, %rd1963;
	ld.local.u8 	%rs1777, [%rd1966+832];
	cvt.u16.u32 	%rs1778, %r243;
	add.s16 	%rs1779, %rs1777, %rs1778;
	cvt.u64.u16 	%rd1967, %rs1779;
	and.b64  	%rd59, %rd1967, 255;
	add.s32 	%r250, %r243, %r248;
	add.s32 	%r251, %r245, %r249;
	and.b32  	%r252, %r251, 255;
	cvt.u64.u32 	%rd1968, %r252;
	add.s64 	%rd1969, %rd2, %rd1968;
	ld.local.u8 	%rs1780, [%rd1969+832];
	cvt.u16.u32 	%rs1781, %r250;
	add.s16 	%rs1782, %rs1780, %rs1781;
	cvt.u64.u16 	%rd1970, %rs1782;
	and.b64  	%rd1971, %rd1970, 255;
	add.s64 	%rd1972, %rd2, %rd1971;
	ld.local.u8 	%rs11, [%rd1972+832];
	add.s32 	%r253, %r245, 1;
	and.b32  	%r254, %r253, 255;
	cvt.u64.u32 	%rd1973, %r254;
	add.s64 	%rd1974, %rd2, %rd1973;
	ld.local.u8 	%rs1783, [%rd1974+832];
	add.s16 	%rs1784, %rs1783, %rs1778;
	add.s16 	%rs1785, %rs1784, 1;
	cvt.u64.u16 	%rd1975, %rs1785;
	and.b64  	%rd1976, %rd1975, 255;
	add.s64 	%rd1977, %rd2, %rd1976;
	ld.local.u8 	%rs12, [%rd1977+832];
	mul.f64 	%fd824, %fd81, %fd81;
	mov.f64 	%fd825, 0d3FE0000000000000;
	sub.f64 	%fd826, %fd825, %fd824;
	mul.f64 	%fd827, %fd82, %fd82;
	sub.f64 	%fd87, %fd826, %fd827;
	setp.lt.f64 	%p71, %fd87, 0d0000000000000000;
	mov.f64 	%fd2338, 0d0000000000000000;
	@%p71 bra 	$L__BB0_79;
	add.s64 	%rd1978, %rd2, %rd59;
	ld.local.u8 	%rs1786, [%rd1978+832];
	mul.lo.s16 	%rs1787, %rs1786, 171;
	shr.u16 	%rs1788, %rs1787, 11;
	mul.lo.s16 	%rs1789, %rs1788, 12;
	sub.s16 	%rs1790, %rs1786, %rs1789;
	mul.f64 	%fd828, %fd87, %fd87;
	mul.f64 	%fd829, %fd828, %fd828;
	cvt.u32.u16 	%r255, %rs1790;
	and.b32  	%r256, %r255, 255;
	mul.wide.u32 	%rd1979, %r256, 2;
	mov.u64 	%rd1980, grad2;
	add.s64 	%rd1981, %rd1980, %rd1979;
	ld.const.s8 	%rs1791, [%rd1981];
	cvt.rn.f64.s16 	%fd830, %rs1791;
	ld.const.s8 	%rs1792, [%rd1981+1];
	cvt.rn.f64.s16 	%fd831, %rs1792;
	mul.f64 	%fd832, %fd82, %fd831;
	fma.rn.f64 	%fd833, %fd81, %fd830, %fd832;
	mul.f64 	%fd2338, %fd829, %fd833;
$L__BB0_79:
	mul.f64 	%fd835, %fd83, %fd83;
	mov.f64 	%fd836, 0d3FE0000000000000;
	sub.f64 	%fd837, %fd836, %fd835;
	mul.f64 	%fd838, %fd84, %fd84;
	sub.f64 	%fd90, %fd837, %fd838;
	setp.lt.f64 	%p72, %fd90, 0d0000000000000000;
	mov.f64 	%fd2339, 0d0000000000000000;
	@%p72 bra 	$L__BB0_81;
	mul.f64 	%fd839, %fd90, %fd90;
	mul.f64 	%fd840, %fd839, %fd839;
	mul.lo.s16 	%rs1794, %rs11, 171;
	shr.u16 	%rs1795, %rs1794, 11;
	mul.lo.s16 	%rs1796, %rs1795, 12;
	sub.s16 	%rs1797, %rs11, %rs1796;
	cvt.u32.u16 	%r257, %rs1797;
	and.b32  	%r258, %r257, 255;
	mul.wide.u32 	%rd1982, %r258, 2;
	mov.u64 	%rd1983, grad2;
	add.s64 	%rd1984, %rd1983, %rd1982;
	ld.const.s8 	%rs1798, [%rd1984];
	cvt.rn.f64.s16 	%fd841, %rs1798;
	ld.const.s8 	%rs1799, [%rd1984+1];
	cvt.rn.f64.s16 	%fd842, %rs1799;
	mul.f64 	%fd843, %fd84, %fd842;
	fma.rn.f64 	%fd844, %fd83, %fd841, %fd843;
	mul.f64 	%fd2339, %fd840, %fd844;
$L__BB0_81:
	mul.f64 	%fd846, %fd85, %fd85;
	mov.f64 	%fd847, 0d3FE0000000000000;
	sub.f64 	%fd848, %fd847, %fd846;
	mul.f64 	%fd849, %fd86, %fd86;
	sub.f64 	%fd93, %fd848, %fd849;
	setp.lt.f64 	%p73, %fd93, 0d0000000000000000;
	mov.f64 	%fd2340, 0d0000000000000000;
	@%p73 bra 	$L__BB0_83;
	mul.f64 	%fd850, %fd93, %fd93;
	mul.f64 	%fd851, %fd850, %fd850;
	mul.lo.s16 	%rs1801, %rs12, 171;
	shr.u16 	%rs1802, %rs1801, 11;
	mul.lo.s16 	%rs1803, %rs1802, 12;
	sub.s16 	%rs1804, %rs12, %rs1803;
	cvt.u32.u16 	%r259, %rs1804;
	and.b32  	%r260, %r259, 255;
	mul.wide.u32 	%rd1985, %r260, 2;
	mov.u64 	%rd1986, grad2;
	add.s64 	%rd1987, %rd1986, %rd1985;
	ld.const.s8 	%rs1805, [%rd1987];
	cvt.rn.f64.s16 	%fd852, %rs1805;
	ld.const.s8 	%rs1806, [%rd1987+1];
	cvt.rn.f64.s16 	%fd853, %rs1806;
	mul.f64 	%fd854, %fd86, %fd853;
	fma.rn.f64 	%fd855, %fd85, %fd852, %fd854;
	mul.f64 	%fd2340, %fd851, %fd855;
$L__BB0_83:
	add.f64 	%fd856, %fd2338, %fd2339;
	add.f64 	%fd857, %fd856, %fd2340;
	mul.f64 	%fd858, %fd857, 0d4051800000000000;
	mul.f64 	%fd859, %fd858, 0d3FE199999999999A;
	fma.rn.f64 	%fd860, %fd859, 0d4020000000000000, %fd80;
	fma.rn.f64 	%fd96, %fd32, 0d3FF199999999999A, 0d3FE0000000000000;
	fma.rn.f64 	%fd861, %fd860, 0d3FC3333333333333, 0d3FE6666666666666;
	mul.f64 	%fd862, %fd861, 0d3FEFAE147AE147AE;
	fma.rn.f64 	%fd863, %fd96, 0d3F847AE147AE147B, %fd862;
	mov.f64 	%fd864, 0d3FF0000000000000;
	sub.f64 	%fd865, %fd864, %fd863;
	mul.f64 	%fd866, %fd865, %fd865;
	sub.f64 	%fd867, %fd864, %fd866;
	setp.lt.f64 	%p74, %fd867, 0d0000000000000000;
	selp.f64 	%fd868, 0d0000000000000000, %fd867, %p74;
	setp.gt.f64 	%p75, %fd868, 0d3FF0000000000000;
	selp.f64 	%fd869, 0d3FF0000000000000, %fd868, %p75;
	mul.f64 	%fd870, %fd869, 0d404F800000000000;
	cvt.rzi.s32.f64 	%r261, %fd870;
	setp.gt.s32 	%p76, %r261, 61;
	@%p76 bra 	$L__BB0_85;
	mov.b64 	%rd3781, 0;
	st.global.u64 	[%rd4], %rd3781;
	bra.uni 	$L__BB0_268;
$L__BB0_85:
	mul.lo.s64 	%rd2244, %rd5, 39811;
	and.b64  	%rd2245, %rd2244, 281474976710655;
	xor.b64  	%rd2246, %rd2245, 25214903917;
	mad.lo.s64 	%rd2247, %rd2246, 806876925344, 352;
	and.b64  	%rd2248, %rd2247, 9007199120523264;
	mad.lo.s64 	%rd2249, %rd2246, 8602081037417187945, 277363943098;
	shr.u64 	%rd2250, %rd2249, 21;
	and.b64  	%rd2251, %rd2250, 134217727;
	or.b64  	%rd2252, %rd2251, %rd2248;
	cvt.rn.f64.u64 	%fd871, %rd2252;
	mul.f64 	%fd872, %fd871, 0d3CA0000000000000;
	mul.f64 	%fd873, %fd872, 0d4070000000000000;
	mad.lo.s64 	%rd2253, %rd2246, 1736862336005215904, 2666505958129870752;
	and.b64  	%rd2254, %rd2253, 9007199120523264;
	mad.lo.s64 	%rd2255, %rd2246, 5985058416696778513, -8542997297661424380;
	shr.u64 	%rd2256, %rd2255, 21;
	and.b64  	%rd2257, %rd2256, 134217727;
	or.b64  	%rd2258, %rd2257, %rd2254;
	cvt.rn.f64.u64 	%fd874, %rd2258;
	mul.f64 	%fd875, %fd874, 0d3CA0000000000000;
	mul.f64 	%fd876, %fd875, 0d4070000000000000;
	st.local.v2.f64 	[%rd3], {%fd873, %fd876};
	add.s64 	%rd1988, %rd119, 16;
	mad.lo.s64 	%rd2260, %rd2246, -6895497188809791495, -6044649417579420322;
	and.b64  	%rd3802, %rd2260, 281474976710655;
	mov.b16 	%rs1807, 0;
	st.local.u8 	[%rd3+16], %rs1807;
	// begin inline asm
	prefetch.local.L2 [%rd1988];
	// end inline asm
	mov.b16 	%rs1808, 1;
	st.local.u8 	[%rd3+17], %rs1808;
	add.s64 	%rd1989, %rd119, 17;
	// begin inline asm
	prefetch.local.L2 [%rd1989];
	// end inline asm
	mov.b16 	%rs1809, 2;
	st.local.u8 	[%rd3+18], %rs1809;
	add.s64 	%rd1990, %rd119, 18;
	// begin inline asm
	prefetch.local.L2 [%rd1990];
	// end inline asm
	mov.b16 	%rs1810, 3;
	st.local.u8 	[%rd3+19], %rs1810;
	add.s64 	%rd1991, %rd119, 19;
	// begin inline asm
	prefetch.local.L2 [%rd1991];
	// end inline asm
	mov.b16 	%rs1811, 4;
	st.local.u8 	[%rd3+20], %rs1811;
	add.s64 	%rd1992, %rd119, 20;
	// begin inline asm
	prefetch.local.L2 [%rd1992];
	// end inline asm
	mov.b16 	%rs1812, 5;
	st.local.u8 	[%rd3+21], %rs1812;
	add.s64 	%rd1993, %rd119, 21;
	// begin inline asm
	prefetch.local.L2 [%rd1993];
	// end inline asm
	mov.b16 	%rs1813, 6;
	st.local.u8 	[%rd3+22], %rs1813;
	add.s64 	%rd1994, %rd119, 22;
	// begin inline asm
	prefetch.local.L2 [%rd1994];
	// end inline asm
	mov.b16 	%rs1814, 7;
	st.local.u8 	[%rd3+23], %rs1814;
	add.s64 	%rd1995, %rd119, 23;
	// begin inline asm
	prefetch.local.L2 [%rd1995];
	// end inline asm
	mov.b16 	%rs1815, 8;
	st.local.u8 	[%rd3+24], %rs1815;
	add.s64 	%rd1996, %rd119, 24;
	// begin inline asm
	prefetch.local.L2 [%rd1996];
	// end inline asm
	mov.b16 	%rs1816, 9;
	st.local.u8 	[%rd3+25], %rs1816;
	add.s64 	%rd1997, %rd119, 25;
	// begin inline asm
	prefetch.local.L2 [%rd1997];
	// end inline asm
	mov.b16 	%rs1817, 10;
	st.local.u8 	[%rd3+26], %rs1817;
	add.s64 	%rd1998, %rd119, 26;
	// begin inline asm
	prefetch.local.L2 [%rd1998];
	// end inline asm
	mov.b16 	%rs1818, 11;
	st.local.u8 	[%rd3+27], %rs1818;
	add.s64 	%rd1999, %rd119, 27;
	// begin inline asm
	prefetch.local.L2 [%rd1999];
	// end inline asm
	mov.b16 	%rs1819, 12;
	st.local.u8 	[%rd3+28], %rs1819;
	add.s64 	%rd2000, %rd119, 28;
	// begin inline asm
	prefetch.local.L2 [%rd2000];
	// end inline asm
	mov.b16 	%rs1820, 13;
	st.local.u8 	[%rd3+29], %rs1820;
	add.s64 	%rd2001, %rd119, 29;
	// begin inline asm
	prefetch.local.L2 [%rd2001];
	// end inline asm
	mov.b16 	%rs1821, 14;
	st.local.u8 	[%rd3+30], %rs1821;
	add.s64 	%rd2002, %rd119, 30;
	// begin inline asm
	prefetch.local.L2 [%rd2002];
	// end inline asm
	mov.b16 	%rs1822, 15;
	st.local.u8 	[%rd3+31], %rs1822;
	add.s64 	%rd2003, %rd119, 31;
	// begin inline asm
	prefetch.local.L2 [%rd2003];
	// end inline asm
	mov.b16 	%rs1823, 16;
	st.local.u8 	[%rd3+32], %rs1823;
	add.s64 	%rd2004, %rd119, 32;
	// begin inline asm
	prefetch.local.L2 [%rd2004];
	// end inline asm
	mov.b16 	%rs1824, 17;
	st.local.u8 	[%rd3+33], %rs1824;
	add.s64 	%rd2005, %rd119, 33;
	// begin inline asm
	prefetch.local.L2 [%rd2005];
	// end inline asm
	mov.b16 	%rs1825, 18;
	st.local.u8 	[%rd3+34], %rs1825;
	add.s64 	%rd2006, %rd119, 34;
	// begin inline asm
	prefetch.local.L2 [%rd2006];
	// end inline asm
	mov.b16 	%rs1826, 19;
	st.local.u8 	[%rd3+35], %rs1826;
	add.s64 	%rd2007, %rd119, 35;
	// begin inline asm
	prefetch.local.L2 [%rd2007];
	// end inline asm
	mov.b16 	%rs1827, 20;
	st.local.u8 	[%rd3+36], %rs1827;
	add.s64 	%rd2008, %rd119, 36;
	// begin inline asm
	prefetch.local.L2 [%rd2008];
	// end inline asm
	mov.b16 	%rs1828, 21;
	st.local.u8 	[%rd3+37], %rs1828;
	add.s64 	%rd2009, %rd119, 37;
	// begin inline asm
	prefetch.local.L2 [%rd2009];
	// end inline asm
	mov.b16 	%rs1829, 22;
	st.local.u8 	[%rd3+38], %rs1829;
	add.s64 	%rd2010, %rd119, 38;
	// begin inline asm
	prefetch.local.L2 [%rd2010];
	// end inline asm
	mov.b16 	%rs1830, 23;
	st.local.u8 	[%rd3+39], %rs1830;
	add.s64 	%rd2011, %rd119, 39;
	// begin inline asm
	prefetch.local.L2 [%rd2011];
	// end inline asm
	mov.b16 	%rs1831, 24;
	st.local.u8 	[%rd3+40], %rs1831;
	add.s64 	%rd2012, %rd119, 40;
	// begin inline asm
	prefetch.local.L2 [%rd2012];
	// end inline asm
	mov.b16 	%rs1832, 25;
	st.local.u8 	[%rd3+41], %rs1832;
	add.s64 	%rd2013, %rd119, 41;
	// begin inline asm
	prefetch.local.L2 [%rd2013];
	// end inline asm
	mov.b16 	%rs1833, 26;
	st.local.u8 	[%rd3+42], %rs1833;
	add.s64 	%rd2014, %rd119, 42;
	// begin inline asm
	prefetch.local.L2 [%rd2014];
	// end inline asm
	mov.b16 	%rs1834, 27;
	st.local.u8 	[%rd3+43], %rs1834;
	add.s64 	%rd2015, %rd119, 43;
	// begin inline asm
	prefetch.local.L2 [%rd2015];
	// end inline asm
	mov.b16 	%rs1835, 28;
	st.local.u8 	[%rd3+44], %rs1835;
	add.s64 	%rd2016, %rd119, 44;
	// begin inline asm
	prefetch.local.L2 [%rd2016];
	// end inline asm
	mov.b16 	%rs1836, 29;
	st.local.u8 	[%rd3+45], %rs1836;
	add.s64 	%rd2017, %rd119, 45;
	// begin inline asm
	prefetch.local.L2 [%rd2017];
	// end inline asm
	mov.b16 	%rs1837, 30;
	st.local.u8 	[%rd3+46], %rs1837;
	add.s64 	%rd2018, %rd119, 46;
	// begin inline asm
	prefetch.local.L2 [%rd2018];
	// end inline asm
	mov.b16 	%rs1838, 31;
	st.local.u8 	[%rd3+47], %rs1838;
	add.s64 	%rd2019, %rd119, 47;
	// begin inline asm
	prefetch.local.L2 [%rd2019];
	// end inline asm
	mov.b16 	%rs1839, 32;
	st.local.u8 	[%rd3+48], %rs1839;
	add.s64 	%rd2020, %rd119, 48;
	// begin inline asm
	prefetch.local.L2 [%rd2020];
	// end inline asm
	mov.b16 	%rs1840, 33;
	st.local.u8 	[%rd3+49], %rs1840;
	add.s64 	%rd2021, %rd119, 49;
	// begin inline asm
	prefetch.local.L2 [%rd2021];
	// end inline asm
	mov.b16 	%rs1841, 34;
	st.local.u8 	[%rd3+50], %rs1841;
	add.s64 	%rd2022, %rd119, 50;
	// begin inline asm
	prefetch.local.L2 [%rd2022];
	// end inline asm
	mov.b16 	%rs1842, 35;
	st.local.u8 	[%rd3+51], %rs1842;
	add.s64 	%rd2023, %rd119, 51;
	// begin inline asm
	prefetch.local.L2 [%rd2023];
	// end inline asm
	mov.b16 	%rs1843, 36;
	st.local.u8 	[%rd3+52], %rs1843;
	add.s64 	%rd2024, %rd119, 52;
	// begin inline asm
	prefetch.local.L2 [%rd2024];
	// end inline asm
	mov.b16 	%rs1844, 37;
	st.local.u8 	[%rd3+53], %rs1844;
	add.s64 	%rd2025, %rd119, 53;
	// begin inline asm
	prefetch.local.L2 [%rd2025];
	// end inline asm
	mov.b16 	%rs1845, 38;
	st.local.u8 	[%rd3+54], %rs1845;
	add.s64 	%rd2026, %rd119, 54;
	// begin inline asm
	prefetch.local.L2 [%rd2026];
	// end inline asm
	mov.b16 	%rs1846, 39;
	st.local.u8 	[%rd3+55], %rs1846;
	add.s64 	%rd2027, %rd119, 55;
	// begin inline asm
	prefetch.local.L2 [%rd2027];
	// end inline asm
	mov.b16 	%rs1847, 40;
	st.local.u8 	[%rd3+56], %rs1847;
	add.s64 	%rd2028, %rd119, 56;
	// begin inline asm
	prefetch.local.L2 [%rd2028];
	// end inline asm
	mov.b16 	%rs1848, 41;
	st.local.u8 	[%rd3+57], %rs1848;
	add.s64 	%rd2029, %rd119, 57;
	// begin inline asm
	prefetch.local.L2 [%rd2029];
	// end inline asm
	mov.b16 	%rs1849, 42;
	st.local.u8 	[%rd3+58], %rs1849;
	add.s64 	%rd2030, %rd119, 58;
	// begin inline asm
	prefetch.local.L2 [%rd2030];
	// end inline asm
	mov.b16 	%rs1850, 43;
	st.local.u8 	[%rd3+59], %rs1850;
	add.s64 	%rd2031, %rd119, 59;
	// begin inline asm
	prefetch.local.L2 [%rd2031];
	// end inline asm
	mov.b16 	%rs1851, 44;
	st.local.u8 	[%rd3+60], %rs1851;
	add.s64 	%rd2032, %rd119, 60;
	// begin inline asm
	prefetch.local.L2 [%rd2032];
	// end inline asm
	mov.b16 	%rs1852, 45;
	st.local.u8 	[%rd3+61], %rs1852;
	add.s64 	%rd2033, %rd119, 61;
	// begin inline asm
	prefetch.local.L2 [%rd2033];
	// end inline asm
	mov.b16 	%rs1853, 46;
	st.local.u8 	[%rd3+62], %rs1853;
	add.s64 	%rd2034, %rd119, 62;
	// begin inline asm
	prefetch.local.L2 [%rd2034];
	// end inline asm
	mov.b16 	%rs1854, 47;
	st.local.u8 	[%rd3+63], %rs1854;
	add.s64 	%rd2035, %rd119, 63;
	// begin inline asm
	prefetch.local.L2 [%rd2035];
	// end inline asm
	mov.b16 	%rs1855, 48;
	st.local.u8 	[%rd3+64], %rs1855;
	add.s64 	%rd2036, %rd119, 64;
	// begin inline asm
	prefetch.local.L2 [%rd2036];
	// end inline asm
	mov.b16 	%rs1856, 49;
	st.local.u8 	[%rd3+65], %rs1856;
	add.s64 	%rd2037, %rd119, 65;
	// begin inline asm
	prefetch.local.L2 [%rd2037];
	// end inline asm
	mov.b16 	%rs1857, 50;
	st.local.u8 	[%rd3+66], %rs1857;
	add.s64 	%rd2038, %rd119, 66;
	// begin inline asm
	prefetch.local.L2 [%rd2038];
	// end inline asm
	mov.b16 	%rs1858, 51;
	st.local.u8 	[%rd3+67], %rs1858;
	add.s64 	%rd2039, %rd119, 67;
	// begin inline asm
	prefetch.local.L2 [%rd2039];
	// end inline asm
	mov.b16 	%rs1859, 52;
	st.local.u8 	[%rd3+68], %rs1859;
	add.s64 	%rd2040, %rd119, 68;
	// begin inline asm
	prefetch.local.L2 [%rd2040];
	// end inline asm
	mov.b16 	%rs1860, 53;
	st.local.u8 	[%rd3+69], %rs1860;
	add.s64 	%rd2041, %rd119, 69;
	// begin inline asm
	prefetch.local.L2 [%rd2041];
	// end inline asm
	mov.b16 	%rs1861, 54;
	st.local.u8 	[%rd3+70], %rs1861;
	add.s64 	%rd2042, %rd119, 70;
	// begin inline asm
	prefetch.local.L2 [%rd2042];
	// end inline asm
	mov.b16 	%rs1862, 55;
	st.local.u8 	[%rd3+71], %rs1862;
	add.s64 	%rd2043, %rd119, 71;
	// begin inline asm
	prefetch.local.L2 [%rd2043];
	// end inline asm
	mov.b16 	%rs1863, 56;
	st.local.u8 	[%rd3+72], %rs1863;
	add.s64 	%rd2044, %rd119, 72;
	// begin inline asm
	prefetch.local.L2 [%rd2044];
	// end inline asm
	mov.b16 	%rs1864, 57;
	st.local.u8 	[%rd3+73], %rs1864;
	add.s64 	%rd2045, %rd119, 73;
	// begin inline asm
	prefetch.local.L2 [%rd2045];
	// end inline asm
	mov.b16 	%rs1865, 58;
	st.local.u8 	[%rd3+74], %rs1865;
	add.s64 	%rd2046, %rd119, 74;
	// begin inline asm
	prefetch.local.L2 [%rd2046];
	// end inline asm
	mov.b16 	%rs1866, 59;
	st.local.u8 	[%rd3+75], %rs1866;
	add.s64 	%rd2047, %rd119, 75;
	// begin inline asm
	prefetch.local.L2 [%rd2047];
	// end inline asm
	mov.b16 	%rs1867, 60;
	st.local.u8 	[%rd3+76], %rs1867;
	add.s64 	%rd2048, %rd119, 76;
	// begin inline asm
	prefetch.local.L2 [%rd2048];
	// end inline asm
	mov.b16 	%rs1868, 61;
	st.local.u8 	[%rd3+77], %rs1868;
	add.s64 	%rd2049, %rd119, 77;
	// begin inline asm
	prefetch.local.L2 [%rd2049];
	// end inline asm
	mov.b16 	%rs1869, 62;
	st.local.u8 	[%rd3+78], %rs1869;
	add.s64 	%rd2050, %rd119, 78;
	// begin inline asm
	prefetch.local.L2 [%rd2050];
	// end inline asm
	mov.b16 	%rs1870, 63;
	st.local.u8 	[%rd3+79], %rs1870;
	add.s64 	%rd2051, %rd119, 79;
	// begin inline asm
	prefetch.local.L2 [%rd2051];
	// end inline asm
	mov.b16 	%rs1871, 64;
	st.local.u8 	[%rd3+80], %rs1871;
	add.s64 	%rd2052, %rd119, 80;
	// begin inline asm
	prefetch.local.L2 [%rd2052];
	// end inline asm
	mov.b16 	%rs1872, 65;
	st.local.u8 	[%rd3+81], %rs1872;
	add.s64 	%rd2053, %rd119, 81;
	// begin inline asm
	prefetch.local.L2 [%rd2053];
	// end inline asm
	mov.b16 	%rs1873, 66;
	st.local.u8 	[%rd3+82], %rs1873;
	add.s64 	%rd2054, %rd119, 82;
	// begin inline asm
	prefetch.local.L2 [%rd2054];
	// end inline asm
	mov.b16 	%rs1874, 67;
	st.local.u8 	[%rd3+83], %rs1874;
	add.s64 	%rd2055, %rd119, 83;
	// begin inline asm
	prefetch.local.L2 [%rd2055];
	// end inline asm
	mov.b16 	%rs1875, 68;
	st.local.u8 	[%rd3+84], %rs1875;
	add.s64 	%rd2056, %rd119, 84;
	// begin inline asm
	prefetch.local.L2 [%rd2056];
	// end inline asm
	mov.b16 	%rs1876, 69;
	st.local.u8 	[%rd3+85], %rs1876;
	add.s64 	%rd2057, %rd119, 85;
	// begin inline asm
	prefetch.local.L2 [%rd2057];
	// end inline asm
	mov.b16 	%rs1877, 70;
	st.local.u8 	[%rd3+86], %rs1877;
	add.s64 	%rd2058, %rd119, 86;
	// begin inline asm
	prefetch.local.L2 [%rd2058];
	// end inline asm
	mov.b16 	%rs1878, 71;
	st.local.u8 	[%rd3+87], %rs1878;
	add.s64 	%rd2059, %rd119, 87;
	// begin inline asm
	prefetch.local.L2 [%rd2059];
	// end inline asm
	mov.b16 	%rs1879, 72;
	st.local.u8 	[%rd3+88], %rs1879;
	add.s64 	%rd2060, %rd119, 88;
	// begin inline asm
	prefetch.local.L2 [%rd2060];
	// end inline asm
	mov.b16 	%rs1880, 73;
	st.local.u8 	[%rd3+89], %rs1880;
	add.s64 	%rd2061, %rd119, 89;
	// begin inline asm
	prefetch.local.L2 [%rd2061];
	// end inline asm
	mov.b16 	%rs1881, 74;
	st.local.u8 	[%rd3+90], %rs1881;
	add.s64 	%rd2062, %rd119, 90;
	// begin inline asm
	prefetch.local.L2 [%rd2062];
	// end inline asm
	mov.b16 	%rs1882, 75;
	st.local.u8 	[%rd3+91], %rs1882;
	add.s64 	%rd2063, %rd119, 91;
	// begin inline asm
	prefetch.local.L2 [%rd2063];
	// end inline asm
	mov.b16 	%rs1883, 76;
	st.local.u8 	[%rd3+92], %rs1883;
	add.s64 	%rd2064, %rd119, 92;
	// begin inline asm
	prefetch.local.L2 [%rd2064];
	// end inline asm
	mov.b16 	%rs1884, 77;
	st.local.u8 	[%rd3+93], %rs1884;
	add.s64 	%rd2065, %rd119, 93;
	// begin inline asm
	prefetch.local.L2 [%rd2065];
	// end inline asm
	mov.b16 	%rs1885, 78;
	st.local.u8 	[%rd3+94], %rs1885;
	add.s64 	%rd2066, %rd119, 94;
	// begin inline asm
	prefetch.local.L2 [%rd2066];
	// end inline asm
	mov.b16 	%rs1886, 79;
	st.local.u8 	[%rd3+95], %rs1886;
	add.s64 	%rd2067, %rd119, 95;
	// begin inline asm
	prefetch.local.L2 [%rd2067];
	// end inline asm
	mov.b16 	%rs1887, 80;
	st.local.u8 	[%rd3+96], %rs1887;
	add.s64 	%rd2068, %rd119, 96;
	// begin inline asm
	prefetch.local.L2 [%rd2068];
	// end inline asm
	mov.b16 	%rs1888, 81;
	st.local.u8 	[%rd3+97], %rs1888;
	add.s64 	%rd2069, %rd119, 97;
	// begin inline asm
	prefetch.local.L2 [%rd2069];
	// end inline asm
	mov.b16 	%rs1889, 82;
	st.local.u8 	[%rd3+98], %rs1889;
	add.s64 	%rd2070, %rd119, 98;
	// begin inline asm
	prefetch.local.L2 [%rd2070];
	// end inline asm
	mov.b16 	%rs1890, 83;
	st.local.u8 	[%rd3+99], %rs1890;
	add.s64 	%rd2071, %rd119, 99;
	// begin inline asm
	prefetch.local.L2 [%rd2071];
	// end inline asm
	mov.b16 	%rs1891, 84;
	st.local.u8 	[%rd3+100], %rs1891;
	add.s64 	%rd2072, %rd119, 100;
	// begin inline asm
	prefetch.local.L2 [%rd2072];
	// end inline asm
	mov.b16 	%rs1892, 85;
	st.local.u8 	[%rd3+101], %rs1892;
	add.s64 	%rd2073, %rd119, 101;
	// begin inline asm
	prefetch.local.L2 [%rd2073];
	// end inline asm
	mov.b16 	%rs1893, 86;
	st.local.u8 	[%rd3+102], %rs1893;
	add.s64 	%rd2074, %rd119, 102;
	// begin inline asm
	prefetch.local.L2 [%rd2074];
	// end inline asm
	mov.b16 	%rs1894, 87;
	st.local.u8 	[%rd3+103], %rs1894;
	add.s64 	%rd2075, %rd119, 103;
	// begin inline asm
	prefetch.local.L2 [%rd2075];
	// end inline asm
	mov.b16 	%rs1895, 88;
	st.local.u8 	[%rd3+104], %rs1895;
	add.s64 	%rd2076, %rd119, 104;
	// begin inline asm
	prefetch.local.L2 [%rd2076];
	// end inline asm
	mov.b16 	%rs1896, 89;
	st.local.u8 	[%rd3+105], %rs1896;
	add.s64 	%rd2077, %rd119, 105;
	// begin inline asm
	prefetch.local.L2 [%rd2077];
	// end inline asm
	mov.b16 	%rs1897, 90;
	st.local.u8 	[%rd3+106], %rs1897;
	add.s64 	%rd2078, %rd119, 106;
	// begin inline asm
	prefetch.local.L2 [%rd2078];
	// end inline asm
	mov.b16 	%rs1898, 91;
	st.local.u8 	[%rd3+107], %rs1898;
	add.s64 	%rd2079, %rd119, 107;
	// begin inline asm
	prefetch.local.L2 [%rd2079];
	// end inline asm
	mov.b16 	%rs1899, 92;
	st.local.u8 	[%rd3+108], %rs1899;
	add.s64 	%rd2080, %rd119, 108;
	// begin inline asm
	prefetch.local.L2 [%rd2080];
	// end inline asm
	mov.b16 	%rs1900, 93;
	st.local.u8 	[%rd3+109], %rs1900;
	add.s64 	%rd2081, %rd119, 109;
	// begin inline asm
	prefetch.local.L2 [%rd2081];
	// end inline asm
	mov.b16 	%rs1901, 94;
	st.local.u8 	[%rd3+110], %rs1901;
	add.s64 	%rd2082, %rd119, 110;
	// begin inline asm
	prefetch.local.L2 [%rd2082];
	// end inline asm
	mov.b16 	%rs1902, 95;
	st.local.u8 	[%rd3+111], %rs1902;
	add.s64 	%rd2083, %rd119, 111;
	// begin inline asm
	prefetch.local.L2 [%rd2083];
	// end inline asm
	mov.b16 	%rs1903, 96;
	st.local.u8 	[%rd3+112], %rs1903;
	add.s64 	%rd2084, %rd119, 112;
	// begin inline asm
	prefetch.local.L2 [%rd2084];
	// end inline asm
	mov.b16 	%rs1904, 97;
	st.local.u8 	[%rd3+113], %rs1904;
	add.s64 	%rd2085, %rd119, 113;
	// begin inline asm
	prefetch.local.L2 [%rd2085];
	// end inline asm
	mov.b16 	%rs1905, 98;
	st.local.u8 	[%rd3+114], %rs1905;
	add.s64 	%rd2086, %rd119, 114;
	// begin inline asm
	prefetch.local.L2 [%rd2086];
	// end inline asm
	mov.b16 	%rs1906, 99;
	st.local.u8 	[%rd3+115], %rs1906;
	add.s64 	%rd2087, %rd119, 115;
	// begin inline asm
	prefetch.local.L2 [%rd2087];
	// end inline asm
	mov.b16 	%rs1907, 100;
	st.local.u8 	[%rd3+116], %rs1907;
	add.s64 	%rd2088, %rd119, 116;
	// begin inline asm
	prefetch.local.L2 [%rd2088];
	// end inline asm
	mov.b16 	%rs1908, 101;
	st.local.u8 	[%rd3+117], %rs1908;
	add.s64 	%rd2089, %rd119, 117;
	// begin inline asm
	prefetch.local.L2 [%rd2089];
	// end inline asm
	mov.b16 	%rs1909, 102;
	st.local.u8 	[%rd3+118], %rs1909;
	add.s64 	%rd2090, %rd119, 118;
	// begin inline asm
	prefetch.local.L2 [%rd2090];
	// end inline asm
	mov.b16 	%rs1910, 103;
	st.local.u8 	[%rd3+119], %rs1910;
	add.s64 	%rd2091, %rd119, 119;
	// begin inline asm
	prefetch.local.L2 [%rd2091];
	// end inline asm
	mov.b16 	%rs1911, 104;
	st.local.u8 	[%rd3+120], %rs1911;
	add.s64 	%rd2092, %rd119, 120;
	// begin inline asm
	prefetch.local.L2 [%rd2092];
	// end inline asm
	mov.b16 	%rs1912, 105;
	st.local.u8 	[%rd3+121], %rs1912;
	add.s64 	%rd2093, %rd119, 121;
	// begin inline asm
	prefetch.local.L2 [%rd2093];
	// end inline asm
	mov.b16 	%rs1913, 106;
	st.local.u8 	[%rd3+122], %rs1913;
	add.s64 	%rd2094, %rd119, 122;
	// begin inline asm
	prefetch.local.L2 [%rd2094];
	// end inline asm
	mov.b16 	%rs1914, 107;
	st.local.u8 	[%rd3+123], %rs1914;
	add.s64 	%rd2095, %rd119, 123;
	// begin inline asm
	prefetch.local.L2 [%rd2095];
	// end inline asm
	mov.b16 	%rs1915, 108;
	st.local.u8 	[%rd3+124], %rs1915;
	add.s64 	%rd2096, %rd119, 124;
	// begin inline asm
	prefetch.local.L2 [%rd2096];
	// end inline asm
	mov.b16 	%rs1916, 109;
	st.local.u8 	[%rd3+125], %rs1916;
	add.s64 	%rd2097, %rd119, 125;
	// begin inline asm
	prefetch.local.L2 [%rd2097];
	// end inline asm
	mov.b16 	%rs1917, 110;
	st.local.u8 	[%rd3+126], %rs1917;
	add.s64 	%rd2098, %rd119, 126;
	// begin inline asm
	prefetch.local.L2 [%rd2098];
	// end inline asm
	mov.b16 	%rs1918, 111;
	st.local.u8 	[%rd3+127], %rs1918;
	add.s64 	%rd2099, %rd119, 127;
	// begin inline asm
	prefetch.local.L2 [%rd2099];
	// end inline asm
	mov.b16 	%rs1919, 112;
	st.local.u8 	[%rd3+128], %rs1919;
	add.s64 	%rd2100, %rd119, 128;
	// begin inline asm
	prefetch.local.L2 [%rd2100];
	// end inline asm
	mov.b16 	%rs1920, 113;
	st.local.u8 	[%rd3+129], %rs1920;
	add.s64 	%rd2101, %rd119, 129;
	// begin inline asm
	prefetch.local.L2 [%rd2101];
	// end inline asm
	mov.b16 	%rs1921, 114;
	st.local.u8 	[%rd3+130], %rs1921;
	add.s64 	%rd2102, %rd119, 130;
	// begin inline asm
	prefetch.local.L2 [%rd2102];
	// end inline asm
	mov.b16 	%rs1922, 115;
	st.local.u8 	[%rd3+131], %rs1922;
	add.s64 	%rd2103, %rd119, 131;
	// begin inline asm
	prefetch.local.L2 [%rd2103];
	// end inline asm
	mov.b16 	%rs1923, 116;
	st.local.u8 	[%rd3+132], %rs1923;
	add.s64 	%rd2104, %rd119, 132;
	// begin inline asm
	prefetch.local.L2 [%rd2104];
	// end inline asm
	mov.b16 	%rs1924, 117;
	st.local.u8 	[%rd3+133], %rs1924;
	add.s64 	%rd2105, %rd119, 133;
	// begin inline asm
	prefetch.local.L2 [%rd2105];
	// end inline asm
	mov.b16 	%rs1925, 118;
	st.local.u8 	[%rd3+134], %rs1925;
	add.s64 	%rd2106, %rd119, 134;
	// begin inline asm
	prefetch.local.L2 [%rd2106];
	// end inline asm
	mov.b16 	%rs1926, 119;
	st.local.u8 	[%rd3+135], %rs1926;
	add.s64 	%rd2107, %rd119, 135;
	// begin inline asm
	prefetch.local.L2 [%rd2107];
	// end inline asm
	mov.b16 	%rs1927, 120;
	st.local.u8 	[%rd3+136], %rs1927;
	add.s64 	%rd2108, %rd119, 136;
	// begin inline asm
	prefetch.local.L2 [%rd2108];
	// end inline asm
	mov.b16 	%rs1928, 121;
	st.local.u8 	[%rd3+137], %rs1928;
	add.s64 	%rd2109, %rd119, 137;
	// begin inline asm
	prefetch.local.L2 [%rd2109];
	// end inline asm
	mov.b16 	%rs1929, 122;
	st.local.u8 	[%rd3+138], %rs1929;
	add.s64 	%rd2110, %rd119, 138;
	// begin inline asm
	prefetch.local.L2 [%rd2110];
	// end inline asm
	mov.b16 	%rs1930, 123;
	st.local.u8 	[%rd3+139], %rs1930;
	add.s64 	%rd2111, %rd119, 139;
	// begin inline asm
	prefetch.local.L2 [%rd2111];
	// end inline asm
	mov.b16 	%rs1931, 124;
	st.local.u8 	[%rd3+140], %rs1931;
	add.s64 	%rd2112, %rd119, 140;
	// begin inline asm
	prefetch.local.L2 [%rd2112];
	// end inline asm
	mov.b16 	%rs1932, 125;
	st.local.u8 	[%rd3+141], %rs1932;
	add.s64 	%rd2113, %rd119, 141;
	// begin inline asm
	prefetch.local.L2 [%rd2113];
	// end inline asm
	mov.b16 	%rs1933, 126;
	st.local.u8 	[%rd3+142], %rs1933;
	add.s64 	%rd2114, %rd119, 142;
	// begin inline asm
	prefetch.local.L2 [%rd2114];
	// end inline asm
	mov.b16 	%rs1934, 127;
	st.local.u8 	[%rd3+143], %rs1934;
	add.s64 	%rd2115, %rd119, 143;
	// begin inline asm
	prefetch.local.L2 [%rd2115];
	// end inline asm
	mov.b16 	%rs1935, 128;
	st.local.u8 	[%rd3+144], %rs1935;
	add.s64 	%rd2116, %rd119, 144;
	// begin inline asm
	prefetch.local.L2 [%rd2116];
	// end inline asm
	mov.b16 	%rs1936, 129;
	st.local.u8 	[%rd3+145], %rs1936;
	add.s64 	%rd2117, %rd119, 145;
	// begin inline asm
	prefetch.local.L2 [%rd2117];
	// end inline asm
	mov.b16 	%rs1937, 130;
	st.local.u8 	[%rd3+146], %rs1937;
	add.s64 	%rd2118, %rd119, 146;
	// begin inline asm
	prefetch.local.L2 [%rd2118];
	// end inline asm
	mov.b16 	%rs1938, 131;
	st.local.u8 	[%rd3+147], %rs1938;
	add.s64 	%rd2119, %rd119, 147;
	// begin inline asm
	prefetch.local.L2 [%rd2119];
	// end inline asm
	mov.b16 	%rs1939, 132;
	st.local.u8 	[%rd3+148], %rs1939;
	add.s64 	%rd2120, %rd119, 148;
	// begin inline asm
	prefetch.local.L2 [%rd2120];
	// end inline asm
	mov.b16 	%rs1940, 133;
	st.local.u8 	[%rd3+149], %rs1940;
	add.s64 	%rd2121, %rd119, 149;
	// begin inline asm
	prefetch.local.L2 [%rd2121];
	// end inline asm
	mov.b16 	%rs1941, 134;
	st.local.u8 	[%rd3+150], %rs1941;
	add.s64 	%rd2122, %rd119, 150;
	// begin inline asm
	prefetch.local.L2 [%rd2122];
	// end inline asm
	mov.b16 	%rs1942, 135;
	st.local.u8 	[%rd3+151], %rs1942;
	add.s64 	%rd2123, %rd119, 151;
	// begin inline asm
	prefetch.local.L2 [%rd2123];
	// end inline asm
	mov.b16 	%rs1943, 136;
	st.local.u8 	[%rd3+152], %rs1943;
	add.s64 	%rd2124, %rd119, 152;
	// begin inline asm
	prefetch.local.L2 [%rd2124];
	// end inline asm
	mov.b16 	%rs1944, 137;
	st.local.u8 	[%rd3+153], %rs1944;
	add.s64 	%rd2125, %rd119, 153;
	// begin inline asm
	prefetch.local.L2 [%rd2125];
	// end inline asm
	mov.b16 	%rs1945, 138;
	st.local.u8 	[%rd3+154], %rs1945;
	add.s64 	%rd2126, %rd119, 154;
	// begin inline asm
	prefetch.local.L2 [%rd2126];
	// end inline asm
	mov.b16 	%rs1946, 139;
	st.local.u8 	[%rd3+155], %rs1946;
	add.s64 	%rd2127, %rd119, 155;
	// begin inline asm
	prefetch.local.L2 [%rd2127];
	// end inline asm
	mov.b16 	%rs1947, 140;
	st.local.u8 	[%rd3+156], %rs1947;
	add.s64 	%rd2128, %rd119, 156;
	// begin inline asm
	prefetch.local.L2 [%rd2128];
	// end inline asm
	mov.b16 	%rs1948, 141;
	st.local.u8 	[%rd3+157], %rs1948;
	add.s64 	%rd2129, %rd119, 157;
	// begin inline asm
	prefetch.local.L2 [%rd2129];
	// end inline asm
	mov.b16 	%rs1949, 142;
	st.local.u8 	[%rd3+158], %rs1949;
	add.s64 	%rd2130, %rd119, 158;
	// begin inline asm
	prefetch.local.L2 [%rd2130];
	// end inline asm
	mov.b16 	%rs1950, 143;
	st.local.u8 	[%rd3+159], %rs1950;
	add.s64 	%rd2131, %rd119, 159;
	// begin inline asm
	prefetch.local.L2 [%rd2131];
	// end inline asm
	mov.b16 	%rs1951, 144;
	st.local.u8 	[%rd3+160], %rs1951;
	add.s64 	%rd2132, %rd119, 160;
	// begin inline asm
	prefetch.local.L2 [%rd2132];
	// end inline asm
	mov.b16 	%rs1952, 145;
	st.local.u8 	[%rd3+161], %rs1952;
	add.s64 	%rd2133, %rd119, 161;
	// begin inline asm
	prefetch.local.L2 [%rd2133];
	// end inline asm
	mov.b16 	%rs1953, 146;
	st.local.u8 	[%rd3+162], %rs1953;
	add.s64 	%rd2134, %rd119, 162;
	// begin inline asm
	prefetch.local.L2 [%rd2134];
	// end inline asm
	mov.b16 	%rs1954, 147;
	st.local.u8 	[%rd3+163], %rs1954;
	add.s64 	%rd2135, %rd119, 163;
	// begin inline asm
	prefetch.local.L2 [%rd2135];
	// end inline asm
	mov.b16 	%rs1955, 148;
	st.local.u8 	[%rd3+164], %rs1955;
	add.s64 	%rd2136, %rd119, 164;
	// begin inline asm
	prefetch.local.L2 [%rd2136];
	// end inline asm
	mov.b16 	%rs1956, 149;
	st.local.u8 	[%rd3+165], %rs1956;
	add.s64 	%rd2137, %rd119, 165;
	// begin inline asm
	prefetch.local.L2 [%rd2137];
	// end inline asm
	mov.b16 	%rs1957, 150;
	st.local.u8 	[%rd3+166], %rs1957;
	add.s64 	%rd2138, %rd119, 166;
	// begin inline asm
	prefetch.local.L2 [%rd2138];
	// end inline asm
	mov.b16 	%rs1958, 151;
	st.local.u8 	[%rd3+167], %rs1958;
	add.s64 	%rd2139, %rd119, 167;
	// begin inline asm
	prefetch.local.L2 [%rd2139];
	// end inline asm
	mov.b16 	%rs1959, 152;
	st.local.u8 	[%rd3+168], %rs1959;
	add.s64 	%rd2140, %rd119, 168;
	// begin inline asm
	prefetch.local.L2 [%rd2140];
	// end inline asm
	mov.b16 	%rs1960, 153;
	st.local.u8 	[%rd3+169], %rs1960;
	add.s64 	%rd2141, %rd119, 169;
	// begin inline asm
	prefetch.local.L2 [%rd2141];
	// end inline asm
	mov.b16 	%rs1961, 154;
	st.local.u8 	[%rd3+170], %rs1961;
	add.s64 	%rd2142, %rd119, 170;
	// begin inline asm
	prefetch.local.L2 [%rd2142];
	// end inline asm
	mov.b16 	%rs1962, 155;
	st.local.u8 	[%rd3+171], %rs1962;
	add.s64 	%rd2143, %rd119, 171;
	// begin inline asm
	prefetch.local.L2 [%rd2143];
	// end inline asm
	mov.b16 	%rs1963, 156;
	st.local.u8 	[%rd3+172], %rs1963;
	add.s64 	%rd2144, %rd119, 172;
	// begin inline asm
	prefetch.local.L2 [%rd2144];
	// end inline asm
	mov.b16 	%rs1964, 157;
	st.local.u8 	[%rd3+173], %rs1964;
	add.s64 	%rd2145, %rd119, 173;
	// begin inline asm
	prefetch.local.L2 [%rd2145];
	// end inline asm
	mov.b16 	%rs1965, 158;
	st.local.u8 	[%rd3+174], %rs1965;
	add.s64 	%rd2146, %rd119, 174;
	// begin inline asm
	prefetch.local.L2 [%rd2146];
	// end inline asm
	mov.b16 	%rs1966, 159;
	st.local.u8 	[%rd3+175], %rs1966;
	add.s64 	%rd2147, %rd119, 175;
	// begin inline asm
	prefetch.local.L2 [%rd2147];
	// end inline asm
	mov.b16 	%rs1967, 160;
	st.local.u8 	[%rd3+176], %rs1967;
	add.s64 	%rd2148, %rd119, 176;
	// begin inline asm
	prefetch.local.L2 [%rd2148];
	// end inline asm
	mov.b16 	%rs1968, 161;
	st.local.u8 	[%rd3+177], %rs1968;
	add.s64 	%rd2149, %rd119, 177;
	// begin inline asm
	prefetch.local.L2 [%rd2149];
	// end inline asm
	mov.b16 	%rs1969, 162;
	st.local.u8 	[%rd3+178], %rs1969;
	add.s64 	%rd2150, %rd119, 178;
	// begin inline asm
	prefetch.local.L2 [%rd2150];
	// end inline asm
	mov.b16 	%rs1970, 163;
	st.local.u8 	[%rd3+179], %rs1970;
	add.s64 	%rd2151, %rd119, 179;
	// begin inline asm
	prefetch.local.L2 [%rd2151];
	// end inline asm
	mov.b16 	%rs1971, 164;
	st.local.u8 	[%rd3+180], %rs1971;
	add.s64 	%rd2152, %rd119, 180;
	// begin inline asm
	prefetch.local.L2 [%rd2152];
	// end inline asm
	mov.b16 	%rs1972, 165;
	st.local.u8 	[%rd3+181], %rs1972;
	add.s64 	%rd2153, %rd119, 181;
	// begin inline asm
	prefetch.local.L2 [%rd2153];
	// end inline asm
	mov.b16 	%rs1973, 166;
	st.local.u8 	[%rd3+182], %rs1973;
	add.s64 	%rd2154, %rd119, 182;
	// begin inline asm
	prefetch.local.L2 [%rd2154];
	// end inline asm
	mov.b16 	%rs1974, 167;
	st.local.u8 	[%rd3+183], %rs1974;
	add.s64 	%rd2155, %rd119, 183;
	// begin inline asm
	prefetch.local.L2 [%rd2155];
	// end inline asm
	mov.b16 	%rs1975, 168;
	st.local.u8 	[%rd3+184], %rs1975;
	add.s64 	%rd2156, %rd119, 184;
	// begin inline asm
	prefetch.local.L2 [%rd2156];
	// end inline asm
	mov.b16 	%rs1976, 169;
	st.local.u8 	[%rd3+185], %rs1976;
	add.s64 	%rd2157, %rd119, 185;
	// begin inline asm
	prefetch.local.L2 [%rd2157];
	// end inline asm
	mov.b16 	%rs1977, 170;
	st.local.u8 	[%rd3+186], %rs1977;
	add.s64 	%rd2158, %rd119, 186;
	// begin inline asm
	prefetch.local.L2 [%rd2158];
	// end inline asm
	mov.b16 	%rs1978, 171;
	st.local.u8 	[%rd3+187], %rs1978;
	add.s64 	%rd2159, %rd119, 187;
	// begin inline asm
	prefetch.local.L2 [%rd2159];
	// end inline asm
	mov.b16 	%rs1979, 172;
	st.local.u8 	[%rd3+188], %rs1979;
	add.s64 	%rd2160, %rd119, 188;
	// begin inline asm
	prefetch.local.L2 [%rd2160];
	// end inline asm
	mov.b16 	%rs1980, 173;
	st.local.u8 	[%rd3+189], %rs1980;
	add.s64 	%rd2161, %rd119, 189;
	// begin inline asm
	prefetch.local.L2 [%rd2161];
	// end inline asm
	mov.b16 	%rs1981, 174;
	st.local.u8 	[%rd3+190], %rs1981;
	add.s64 	%rd2162, %rd119, 190;
	// begin inline asm
	prefetch.local.L2 [%rd2162];
	// end inline asm
	mov.b16 	%rs1982, 175;
	st.local.u8 	[%rd3+191], %rs1982;
	add.s64 	%rd2163, %rd119, 191;
	// begin inline asm
	prefetch.local.L2 [%rd2163];
	// end inline asm
	mov.b16 	%rs1983, 176;
	st.local.u8 	[%rd3+192], %rs1983;
	add.s64 	%rd2164, %rd119, 192;
	// begin inline asm
	prefetch.local.L2 [%rd2164];
	// end inline asm
	mov.b16 	%rs1984, 177;
	st.local.u8 	[%rd3+193], %rs1984;
	add.s64 	%rd2165, %rd119, 193;
	// begin inline asm
	prefetch.local.L2 [%rd2165];
	// end inline asm
	mov.b16 	%rs1985, 178;
	st.local.u8 	[%rd3+194], %rs1985;
	add.s64 	%rd2166, %rd119, 194;
	// begin inline asm
	prefetch.local.L2 [%rd2166];
	// end inline asm
	mov.b16 	%rs1986, 179;
	st.local.u8 	[%rd3+195], %rs1986;
	add.s64 	%rd2167, %rd119, 195;
	// begin inline asm
	prefetch.local.L2 [%rd2167];
	// end inline asm
	mov.b16 	%rs1987, 180;
	st.local.u8 	[%rd3+196], %rs1987;
	add.s64 	%rd2168, %rd119, 196;
	// begin inline asm
	prefetch.local.L2 [%rd2168];
	// end inline asm
	mov.b16 	%rs1988, 181;
	st.local.u8 	[%rd3+197], %rs1988;
	add.s64 	%rd2169, %rd119, 197;
	// begin inline asm
	prefetch.local.L2 [%rd2169];
	// end inline asm
	mov.b16 	%rs1989, 182;
	st.local.u8 	[%rd3+198], %rs1989;
	add.s64 	%rd2170, %rd119, 198;
	// begin inline asm
	prefetch.local.L2 [%rd2170];
	// end inline asm
	mov.b16 	%rs1990, 183;
	st.local.u8 	[%rd3+199], %rs1990;
	add.s64 	%rd2171, %rd119, 199;
	// begin inline asm
	prefetch.local.L2 [%rd2171];
	// end inline asm
	mov.b16 	%rs1991, 184;
	st.local.u8 	[%rd3+200], %rs1991;
	add.s64 	%rd2172, %rd119, 200;
	// begin inline asm
	prefetch.local.L2 [%rd2172];
	// end inline asm
	mov.b16 	%rs1992, 185;
	st.local.u8 	[%rd3+201], %rs1992;
	add.s64 	%rd2173, %rd119, 201;
	// begin inline asm
	prefetch.local.L2 [%rd2173];
	// end inline asm
	mov.b16 	%rs1993, 186;
	st.local.u8 	[%rd3+202], %rs1993;
	add.s64 	%rd2174, %rd119, 202;
	// begin inline asm
	prefetch.local.L2 [%rd2174];
	// end inline asm
	mov.b16 	%rs1994, 187;
	st.local.u8 	[%rd3+203], %rs1994;
	add.s64 	%rd2175, %rd119, 203;
	// begin inline asm
	prefetch.local.L2 [%rd2175];
	// end inline asm
	mov.b16 	%rs1995, 188;
	st.local.u8 	[%rd3+204], %rs1995;
	add.s64 	%rd2176, %rd119, 204;
	// begin inline asm
	prefetch.local.L2 [%rd2176];
	// end inline asm
	mov.b16 	%rs1996, 189;
	st.local.u8 	[%rd3+205], %rs1996;
	add.s64 	%rd2177, %rd119, 205;
	// begin inline asm
	prefetch.local.L2 [%rd2177];
	// end inline asm
	mov.b16 	%rs1997, 190;
	st.local.u8 	[%rd3+206], %rs1997;
	add.s64 	%rd2178, %rd119, 206;
	// begin inline asm
	prefetch.local.L2 [%rd2178];
	// end inline asm
	mov.b16 	%rs1998, 191;
	st.local.u8 	[%rd3+207], %rs1998;
	add.s64 	%rd2179, %rd119, 207;
	// begin inline asm
	prefetch.local.L2 [%rd2179];
	// end inline asm
	mov.b16 	%rs1999, 192;
	st.local.u8 	[%rd3+208], %rs1999;
	add.s64 	%rd2180, %rd119, 208;
	// begin inline asm
	prefetch.local.L2 [%rd2180];
	// end inline asm
	mov.b16 	%rs2000, 193;
	st.local.u8 	[%rd3+209], %rs2000;
	add.s64 	%rd2181, %rd119, 209;
	// begin inline asm
	prefetch.local.L2 [%rd2181];
	// end inline asm
	mov.b16 	%rs2001, 194;
	st.local.u8 	[%rd3+210], %rs2001;
	add.s64 	%rd2182, %rd119, 210;
	// begin inline asm
	prefetch.local.L2 [%rd2182];
	// end inline asm
	mov.b16 	%rs2002, 195;
	st.local.u8 	[%rd3+211], %rs2002;
	add.s64 	%rd2183, %rd119, 211;
	// begin inline asm
	prefetch.local.L2 [%rd2183];
	// end inline asm
	mov.b16 	%rs2003, 196;
	st.local.u8 	[%rd3+212], %rs2003;
	add.s64 	%rd2184, %rd119, 212;
	// begin inline asm
	prefetch.local.L2 [%rd2184];
	// end inline asm
	mov.b16 	%rs2004, 197;
	st.local.u8 	[%rd3+213], %rs2004;
	add.s64 	%rd2185, %rd119, 213;
	// begin inline asm
	prefetch.local.L2 [%rd2185];
	// end inline asm
	mov.b16 	%rs2005, 198;
	st.local.u8 	[%rd3+214], %rs2005;
	add.s64 	%rd2186, %rd119, 214;
	// begin inline asm
	prefetch.local.L2 [%rd2186];
	// end inline asm
	mov.b16 	%rs2006, 199;
	st.local.u8 	[%rd3+215], %rs2006;
	add.s64 	%rd2187, %rd119, 215;
	// begin inline asm
	prefetch.local.L2 [%rd2187];
	// end inline asm
	mov.b16 	%rs2007, 200;
	st.local.u8 	[%rd3+216], %rs2007;
	add.s64 	%rd2188, %rd119, 216;
	// begin inline asm
	prefetch.local.L2 [%rd2188];
	// end inline asm
	mov.b16 	%rs2008, 201;
	st.local.u8 	[%rd3+217], %rs2008;
	add.s64 	%rd2189, %rd119, 217;
	// begin inline asm
	prefetch.local.L2 [%rd2189];
	// end inline asm
	mov.b16 	%rs2009, 202;
	st.local.u8 	[%rd3+218], %rs2009;
	add.s64 	%rd2190, %rd119, 218;
	// begin inline asm
	prefetch.local.L2 [%rd2190];
	// end inline asm
	mov.b16 	%rs2010, 203;
	st.local.u8 	[%rd3+219], %rs2010;
	add.s64 	%rd2191, %rd119, 219;
	// begin inline asm
	prefetch.local.L2 [%rd2191];
	// end inline asm
	mov.b16 	%rs2011, 204;
	st.local.u8 	[%rd3+220], %rs2011;
	add.s64 	%rd2192, %rd119, 220;
	// begin inline asm
	prefetch.local.L2 [%rd2192];
	// end inline asm
	mov.b16 	%rs2012, 205;
	st.local.u8 	[%rd3+221], %rs2012;
	add.s64 	%rd2193, %rd119, 221;
	// begin inline asm
	prefetch.local.L2 [%rd2193];
	// end inline asm
	mov.b16 	%rs2013, 206;
	st.local.u8 	[%rd3+222], %rs2013;
	add.s64 	%rd2194, %rd119, 222;
	// begin inline asm
	prefetch.local.L2 [%rd2194];
	// end inline asm
	mov.b16 	%rs2014, 207;
	st.local.u8 	[%rd3+223], %rs2014;
	add.s64 	%rd2195, %rd119, 223;
	// begin inline asm
	prefetch.local.L2 [%rd2195];
	// end inline asm
	mov.b16 	%rs2015, 208;
	st.local.u8 	[%rd3+224], %rs2015;
	add.s64 	%rd2196, %rd119, 224;
	// begin inline asm
	prefetch.local.L2 [%rd2196];
	// end inline asm
	mov.b16 	%rs2016, 209;
	st.local.u8 	[%rd3+225], %rs2016;
	add.s64 	%rd2197, %rd119, 225;
	// begin inline asm
	prefetch.local.L2 [%rd2197];
	// end inline asm
	mov.b16 	%rs2017, 210;
	st.local.u8 	[%rd3+226], %rs2017;
	add.s64 	%rd2198, %rd119, 226;
	// begin inline asm
	prefetch.local.L2 [%rd2198];
	// end inline asm
	mov.b16 	%rs2018, 211;
	st.local.u8 	[%rd3+227], %rs2018;
	add.s64 	%rd2199, %rd119, 227;
	// begin inline asm
	prefetch.local.L2 [%rd2199];
	// end inline asm
	mov.b16 	%rs2019, 212;
	st.local.u8 	[%rd3+228], %rs2019;
	add.s64 	%rd2200, %rd119, 228;
	// begin inline asm
	prefetch.local.L2 [%rd2200];
	// end inline asm
	mov.b16 	%rs2020, 213;
	st.local.u8 	[%rd3+229], %rs2020;
	add.s64 	%rd2201, %rd119, 229;
	// begin inline asm
	prefetch.local.L2 [%rd2201];
	// end inline asm
	mov.b16 	%rs2021, 214;
	st.local.u8 	[%rd3+230], %rs2021;
	add.s64 	%rd2202, %rd119, 230;
	// begin inline asm
	prefetch.local.L2 [%rd2202];
	// end inline asm
	mov.b16 	%rs2022, 215;
	st.local.u8 	[%rd3+231], %rs2022;
	add.s64 	%rd2203, %rd119, 231;
	// begin inline asm
	prefetch.local.L2 [%rd2203];
	// end inline asm
	mov.b16 	%rs2023, 216;
	st.local.u8 	[%rd3+232], %rs2023;
	add.s64 	%rd2204, %rd119, 232;
	// begin inline asm
	prefetch.local.L2 [%rd2204];
	// end inline asm
	mov.b16 	%rs2024, 217;
	st.local.u8 	[%rd3+233], %rs2024;
	add.s64 	%rd2205, %rd119, 233;
	// begin inline asm
	prefetch.local.L2 [%rd2205];
	// end inline asm
	mov.b16 	%rs2025, 218;
	st.local.u8 	[%rd3+234], %rs2025;
	add.s64 	%rd2206, %rd119, 234;
	// begin inline asm
	prefetch.local.L2 [%rd2206];
	// end inline asm
	mov.b16 	%rs2026, 219;
	st.local.u8 	[%rd3+235], %rs2026;
	add.s64 	%rd2207, %rd119, 235;
	// begin inline asm
	prefetch.local.L2 [%rd2207];
	// end inline asm
	mov.b16 	%rs2027, 220;
	st.local.u8 	[%rd3+236], %rs2027;
	add.s64 	%rd2208, %rd119, 236;
	// begin inline asm
	prefetch.local.L2 [%rd2208];
	// end inline asm
	mov.b16 	%rs2028, 221;
	st.local.u8 	[%rd3+237], %rs2028;
	add.s64 	%rd2209, %rd119, 237;
	// begin inline asm
	prefetch.local.L2 [%rd2209];
	// end inline asm
	mov.b16 	%rs2029, 222;
	st.local.u8 	[%rd3+238], %rs2029;
	add.s64 	%rd2210, %rd119, 238;
	// begin inline asm
	prefetch.local.L2 [%rd2210];
	// end inline asm
	mov.b16 	%rs2030, 223;
	st.local.u8 	[%rd3+239], %rs2030;
	add.s64 	%rd2211, %rd119, 239;
	// begin inline asm
	prefetch.local.L2 [%rd2211];
	// end inline asm
	mov.b16 	%rs2031, 224;
	st.local.u8 	[%rd3+240], %rs2031;
	add.s64 	%rd2212, %rd119, 240;
	// begin inline asm
	prefetch.local.L2 [%rd2212];
	// end inline asm
	mov.b16 	%rs2032, 225;
	st.local.u8 	[%rd3+241], %rs2032;
	add.s64 	%rd2213, %rd119, 241;
	// begin inline asm
	prefetch.local.L2 [%rd2213];
	// end inline asm
	mov.b16 	%rs2033, 226;
	st.local.u8 	[%rd3+242], %rs2033;
	add.s64 	%rd2214, %rd119, 242;
	// begin inline asm
	prefetch.local.L2 [%rd2214];
	// end inline asm
	mov.b16 	%rs2034, 227;
	st.local.u8 	[%rd3+243], %rs2034;
	add.s64 	%rd2215, %rd119, 243;
	// begin inline asm
	prefetch.local.L2 [%rd2215];
	// end inline asm
	mov.b16 	%rs2035, 228;
	st.local.u8 	[%rd3+244], %rs2035;
	add.s64 	%rd2216, %rd119, 244;
	// begin inline asm
	prefetch.local.L2 [%rd2216];
	// end inline asm
	mov.b16 	%rs2036, 229;
	st.local.u8 	[%rd3+245], %rs2036;
	add.s64 	%rd2217, %rd119, 245;
	// begin inline asm
	prefetch.local.L2 [%rd2217];
	// end inline asm
	mov.b16 	%rs2037, 230;
	st.local.u8 	[%rd3+246], %rs2037;
	add.s64 	%rd2218, %rd119, 246;
	// begin inline asm
	prefetch.local.L2 [%rd2218];
	// end inline asm
	mov.b16 	%rs2038, 231;
	st.local.u8 	[%rd3+247], %rs2038;
	add.s64 	%rd2219, %rd119, 247;
	// begin inline asm
	prefetch.local.L2 [%rd2219];
	// end inline asm
	mov.b16 	%rs2039, 232;
	st.local.u8 	[%rd3+248], %rs2039;
	add.s64 	%rd2220, %rd119, 248;
	// begin inline asm
	prefetch.local.L2 [%rd2220];
	// end inline asm
	mov.b16 	%rs2040, 233;
	st.local.u8 	[%rd3+249], %rs2040;
	add.s64 	%rd2221, %rd119, 249;
	// begin inline asm
	prefetch.local.L2 [%rd2221];
	// end inline asm
	mov.b16 	%rs2041, 234;
	st.local.u8 	[%rd3+250], %rs2041;
	add.s64 	%rd2222, %rd119, 250;
	// begin inline asm
	prefetch.local.L2 [%rd2222];
	// end inline asm
	mov.b16 	%rs2042, 235;
	st.local.u8 	[%rd3+251], %rs2042;
	add.s64 	%rd2223, %rd119, 251;
	// begin inline asm
	prefetch.local.L2 [%rd2223];
	// end inline asm
	mov.b16 	%rs2043, 236;
	st.local.u8 	[%rd3+252], %rs2043;
	add.s64 	%rd2224, %rd119, 252;
	// begin inline asm
	prefetch.local.L2 [%rd2224];
	// end inline asm
	mov.b16 	%rs2044, 237;
	st.local.u8 	[%rd3+253], %rs2044;
	add.s64 	%rd2225, %rd119, 253;
	// begin inline asm
	prefetch.local.L2 [%rd2225];
	// end inline asm
	mov.b16 	%rs2045, 238;
	st.local.u8 	[%rd3+254], %rs2045;
	add.s64 	%rd2226, %rd119, 254;
	// begin inline asm
	prefetch.local.L2 [%rd2226];
	// end inline asm
	mov.b16 	%rs2046, 239;
	st.local.u8 	[%rd3+255], %rs2046;
	add.s64 	%rd2227, %rd119, 255;
	// begin inline asm
	prefetch.local.L2 [%rd2227];
	// end inline asm
	mov.b16 	%rs2047, 240;
	st.local.u8 	[%rd3+256], %rs2047;
	add.s64 	%rd2228, %rd119, 256;
	// begin inline asm
	prefetch.local.L2 [%rd2228];
	// end inline asm
	mov.b16 	%rs2048, 241;
	st.local.u8 	[%rd3+257], %rs2048;
	add.s64 	%rd2229, %rd119, 257;
	// begin inline asm
	prefetch.local.L2 [%rd2229];
	// end inline asm
	mov.b16 	%rs2049, 242;
	st.local.u8 	[%rd3+258], %rs2049;
	add.s64 	%rd2230, %rd119, 258;
	// begin inline asm
	prefetch.local.L2 [%rd2230];
	// end inline asm
	mov.b16 	%rs2050, 243;
	st.local.u8 	[%rd3+259], %rs2050;
	add.s64 	%rd2231, %rd119, 259;
	// begin inline asm
	prefetch.local.L2 [%rd2231];
	// end inline asm
	mov.b16 	%rs2051, 244;
	st.local.u8 	[%rd3+260], %rs2051;
	add.s64 	%rd2232, %rd119, 260;
	// begin inline asm
	prefetch.local.L2 [%rd2232];
	// end inline asm
	mov.b16 	%rs2052, 245;
	st.local.u8 	[%rd3+261], %rs2052;
	add.s64 	%rd2233, %rd119, 261;
	// begin inline asm
	prefetch.local.L2 [%rd2233];
	// end inline asm
	mov.b16 	%rs2053, 246;
	st.local.u8 	[%rd3+262], %rs2053;
	add.s64 	%rd2234, %rd119, 262;
	// begin inline asm
	prefetch.local.L2 [%rd2234];
	// end inline asm
	mov.b16 	%rs2054, 247;
	st.local.u8 	[%rd3+263], %rs2054;
	add.s64 	%rd2235, %rd119, 263;
	// begin inline asm
	prefetch.local.L2 [%rd2235];
	// end inline asm
	mov.b16 	%rs2055, 248;
	st.local.u8 	[%rd3+264], %rs2055;
	add.s64 	%rd2236, %rd119, 264;
	// begin inline asm
	prefetch.local.L2 [%rd2236];
	// end inline asm
	mov.b16 	%rs2056, 249;
	st.local.u8 	[%rd3+265], %rs2056;
	add.s64 	%rd2237, %rd119, 265;
	// begin inline asm
	prefetch.local.L2 [%rd2237];
	// end inline asm
	mov.b16 	%rs2057, 250;
	st.local.u8 	[%rd3+266], %rs2057;
	add.s64 	%rd2238, %rd119, 266;
	// begin inline asm
	prefetch.local.L2 [%rd2238];
	// end inline asm
	mov.b16 	%rs2058, 251;
	st.local.u8 	[%rd3+267], %rs2058;
	add.s64 	%rd2239, %rd119, 267;
	// begin inline asm
	prefetch.local.L2 [%rd2239];
	// end inline asm
	mov.b16 	%rs2059, 252;
	st.local.u8 	[%rd3+268], %rs2059;
	add.s64 	%rd2240, %rd119, 268;
	// begin inline asm
	prefetch.local.L2 [%rd2240];
	// end inline asm
	mov.b16 	%rs2060, 253;
	st.local.u8 	[%rd3+269], %rs2060;
	add.s64 	%rd2241, %rd119, 269;
	// begin inline asm
	prefetch.local.L2 [%rd2241];
	// end inline asm
	mov.b16 	%rs2061, 254;
	st.local.u8 	[%rd3+270], %rs2061;
	add.s64 	%rd2242, %rd119, 270;
	// begin inline asm
	prefetch.local.L2 [%rd2242];
	// end inline asm
	mov.b16 	%rs2062, 255;
	st.local.u8 	[%rd3+271], %rs2062;
	add.s64 	%rd2243, %rd119, 271;
	// begin inline asm
	prefetch.local.L2 [%rd2243];
	// end inline asm
	mov.b32 	%r819, 0;
$L__BB0_86:
	add.s32 	%r51, %r819, 1;
	cvt.u64.u32 	%rd2262, %r819;
	add.s64 	%rd2263, %rd1988, %rd2262;
	add.s64 	%rd2261, %rd2263, 1;
	// begin inline asm
	prefetch.local.L1 [%rd2261];
	// end inline asm
	sub.s32 	%r52, 256, %r819;
	mad.lo.s64 	%rd2264, %rd3802, 25214903917, 11;
	and.b64  	%rd3802, %rd2264, 281474976710655;
	shr.u64 	%rd64, %rd3802, 17;
	cvt.u16.u32 	%rs2063, %r52;
	add.s16 	%rs2064, %rs2063, -1;
	and.b16  	%rs2065, %rs2063, %rs2064;
	setp.eq.s16 	%p77, %rs2065, 0;
	@%p77 bra 	$L__BB0_271;
	sub.s32 	%r53, 255, %r819;
	cvt.u32.u64 	%r263, %rd64;
	rem.u32 	%r820, %r263, %r52;
	sub.s32 	%r264, %r53, %r820;
	add.s32 	%r265, %r264, %r263;
	setp.gt.s32 	%p78, %r265, -1;
	@%p78 bra 	$L__BB0_89;
$L__BB0_88:
	mad.lo.s64 	%rd2265, %rd3802, 25214903917, 11;
	and.b64  	%rd3802, %rd2265, 281474976710655;
	shr.u64 	%rd2266, %rd3802, 17;
	cvt.u32.u64 	%r266, %rd2266;
	rem.u32 	%r820, %r266, %r52;
	sub.s32 	%r267, %r53, %r820;
	add.s32 	%r268, %r267, %r266;
	setp.lt.s32 	%p79, %r268, 0;
	@%p79 bra 	$L__BB0_88;
$L__BB0_89:
	setp.eq.s32 	%p80, %r820, 0;
	@%p80 bra 	$L__BB0_91;
	add.s64 	%rd2271, %rd3, %rd2262;
	ld.local.u8 	%rs2066, [%rd2271+16];
	add.s32 	%r269, %r820, %r819;
	cvt.u64.u32 	%rd2272, %r269;
	add.s64 	%rd2273, %rd3, %rd2272;
	ld.local.u8 	%rs2067, [%rd2273+16];
	st.local.u8 	[%rd2271+16], %rs2067;
	st.local.u8 	[%rd2273+16], %rs2066;
$L__BB0_91:
	setp.ne.s32 	%p81, %r51, 256;
	mov.u32 	%r819, %r51;
	@%p81 bra 	$L__BB0_86;
	ld.local.v2.f64 	{%fd878, %fd879}, [%rd3];
	add.f64 	%fd880, %fd878, 0d3FF99999A0000000;
	add.f64 	%fd881, %fd879, 0dC003333338000000;
	add.f64 	%fd882, %fd880, %fd881;
	fma.rn.f64 	%fd883, %fd882, 0d3FD76CF5D0B09954, %fd880;
	cvt.rzi.s32.f64 	%r270, %fd883;
	fma.rn.f64 	%fd884, %fd882, 0d3FD76CF5D0B09954, %fd881;
	cvt.rzi.s32.f64 	%r271, %fd884;
	cvt.rn.f64.s32 	%fd885, %r270;
	setp.lt.f64 	%p82, %fd883, %fd885;
	selp.s32 	%r272, -1, 0, %p82;
	add.s32 	%r273, %r270, %r272;
	cvt.rn.f64.s32 	%fd886, %r271;
	setp.lt.f64 	%p83, %fd884, %fd886;
	selp.s32 	%r274, -1, 0, %p83;
	add.s32 	%r275, %r271, %r274;
	and.b32  	%r276, %r275, 255;
	cvt.u64.u32 	%rd2276, %r276;
	add.s64 	%rd2278, %rd119, %rd2276;
	add.s64 	%rd2274, %rd2278, 16;
	// begin inline asm
	prefetch.local.L1 [%rd2274];
	// end inline asm
	add.s64 	%rd2275, %rd2278, 17;
	// begin inline asm
	prefetch.local.L1 [%rd2275];
	// end inline asm
	add.s32 	%r277, %r273, %r275;
	cvt.rn.f64.s32 	%fd887, %r277;
	mul.f64 	%fd888, %fd887, 0d3FCB0CB174DF99C8;
	cvt.rn.f64.s32 	%fd889, %r273;
	cvt.rn.f64.s32 	%fd890, %r275;
	sub.f64 	%fd891, %fd888, %fd889;
	add.f64 	%fd97, %fd880, %fd891;
	sub.f64 	%fd892, %fd888, %fd890;
	add.f64 	%fd98, %fd881, %fd892;
	setp.leu.f64 	%p84, %fd97, %fd98;
	setp.gt.f64 	%p85, %fd97, %fd98;
	selp.u32 	%r278, 1, 0, %p85;
	selp.u32 	%r279, 1, 0, %p84;
	selp.f64 	%fd893, 0d3FF0000000000000, 0d0000000000000000, %p85;
	sub.f64 	%fd894, %fd97, %fd893;
	add.f64 	%fd99, %fd894, 0d3FCB0CB174DF99C8;
	selp.f64 	%fd895, 0d3FF0000000000000, 0d0000000000000000, %p84;
	sub.f64 	%fd896, %fd98, %fd895;
	add.f64 	%fd100, %fd896, 0d3FCB0CB174DF99C8;
	add.f64 	%fd897, %fd97, 0dBFF0000000000000;
	add.f64 	%fd101, %fd897, 0d3FDB0CB174DF99C8;
	add.f64 	%fd898, %fd98, 0dBFF0000000000000;
	add.f64 	%fd102, %fd898, 0d3FDB0CB174DF99C8;
	add.s64 	%rd2279, %rd3, %rd2276;
	ld.local.u8 	%rs2068, [%rd2279+16];
	cvt.u16.u32 	%rs2069, %r273;
	add.s16 	%rs2070, %rs2068, %rs2069;
	cvt.u64.u16 	%rd2280, %rs2070;
	and.b64  	%rd68, %rd2280, 255;
	add.s32 	%r280, %r273, %r278;
	add.s32 	%r281, %r275, %r279;
	and.b32  	%r282, %r281, 255;
	cvt.u64.u32 	%rd2281, %r282;
	add.s64 	%rd2282, %rd3, %rd2281;
	ld.local.u8 	%rs2071, [%rd2282+16];
	cvt.u16.u32 	%rs2072, %r280;
	add.s16 	%rs2073, %rs2071, %rs2072;
	cvt.u64.u16 	%rd2283, %rs2073;
	and.b64  	%rd2284, %rd2283, 255;
	add.s64 	%rd2285, %rd3, %rd2284;
	ld.local.u8 	%rs13, [%rd2285+16];
	add.s32 	%r283, %r275, 1;
	and.b32  	%r284, %r283, 255;
	cvt.u64.u32 	%rd2286, %r284;
	add.s64 	%rd2287, %rd3, %rd2286;
	ld.local.u8 	%rs2074, [%rd2287+16];
	add.s16 	%rs2075, %rs2074, %rs2069;
	add.s16 	%rs2076, %rs2075, 1;
	cvt.u64.u16 	%rd2288, %rs2076;
	and.b64  	%rd2289, %rd2288, 255;
	add.s64 	%rd2290, %rd3, %rd2289;
	ld.local.u8 	%rs14, [%rd2290+16];
	mul.f64 	%fd899, %fd97, %fd97;
	mov.f64 	%fd900, 0d3FE0000000000000;
	sub.f64 	%fd901, %fd900, %fd899;
	mul.f64 	%fd902, %fd98, %fd98;
	sub.f64 	%fd103, %fd901, %fd902;
	setp.lt.f64 	%p86, %fd103, 0d0000000000000000;
	mov.f64 	%fd2341, 0d0000000000000000;
	@%p86 bra 	$L__BB0_94;
	add.s64 	%rd2291, %rd3, %rd68;
	ld.local.u8 	%rs2077, [%rd2291+16];
	mul.lo.s16 	%rs2078, %rs2077, 171;
	shr.u16 	%rs2079, %rs2078, 11;
	mul.lo.s16 	%rs2080, %rs2079, 12;
	sub.s16 	%rs2081, %rs2077, %rs2080;
	mul.f64 	%fd903, %fd103, %fd103;
	mul.f64 	%fd904, %fd903, %fd903;
	cvt.u32.u16 	%r285, %rs2081;
	and.b32  	%r286, %r285, 255;
	mul.wide.u32 	%rd2292, %r286, 2;
	mov.u64 	%rd2293, grad2;
	add.s64 	%rd2294, %rd2293, %rd2292;
	ld.const.s8 	%rs2082, [%rd2294];
	cvt.rn.f64.s16 	%fd905, %rs2082;
	ld.const.s8 	%rs2083, [%rd2294+1];
	cvt.rn.f64.s16 	%fd906, %rs2083;
	mul.f64 	%fd907, %fd98, %fd906;
	fma.rn.f64 	%fd908, %fd97, %fd905, %fd907;
	mul.f64 	%fd2341, %fd904, %fd908;
$L__BB0_94:
	mul.f64 	%fd910, %fd99, %fd99;
	mov.f64 	%fd911, 0d3FE0000000000000;
	sub.f64 	%fd912, %fd911, %fd910;
	mul.f64 	%fd913, %fd100, %fd100;
	sub.f64 	%fd106, %fd912, %fd913;
	setp.lt.f64 	%p87, %fd106, 0d0000000000000000;
	mov.f64 	%fd2342, 0d0000000000000000;
	@%p87 bra 	$L__BB0_96;
	mul.f64 	%fd914, %fd106, %fd106;
	mul.f64 	%fd915, %fd914, %fd914;
	mul.lo.s16 	%rs2085, %rs13, 171;
	shr.u16 	%rs2086, %rs2085, 11;
	mul.lo.s16 	%rs2087, %rs2086, 12;
	sub.s16 	%rs2088, %rs13, %rs2087;
	cvt.u32.u16 	%r287, %rs2088;
	and.b32  	%r288, %r287, 255;
	mul.wide.u32 	%rd2295, %r288, 2;
	mov.u64 	%rd2296, grad2;
	add.s64 	%rd2297, %rd2296, %rd2295;
	ld.const.s8 	%rs2089, [%rd2297];
	cvt.rn.f64.s16 	%fd916, %rs2089;
	ld.const.s8 	%rs2090, [%rd2297+1];
	cvt.rn.f64.s16 	%fd917, %rs2090;
	mul.f64 	%fd918, %fd100, %fd917;
	fma.rn.f64 	%fd919, %fd99, %fd916, %fd918;
	mul.f64 	%fd2342, %fd915, %fd919;
$L__BB0_96:
	mul.f64 	%fd921, %fd101, %fd101;
	mov.f64 	%fd922, 0d3FE0000000000000;
	sub.f64 	%fd923, %fd922, %fd921;
	mul.f64 	%fd924, %fd102, %fd102;
	sub.f64 	%fd109, %fd923, %fd924;
	setp.lt.f64 	%p88, %fd109, 0d0000000000000000;
	mov.f64 	%fd2343, 0d0000000000000000;
	@%p88 bra 	$L__BB0_98;
	mul.f64 	%fd925, %fd109, %fd109;
	mul.f64 	%fd926, %fd925, %fd925;
	mul.lo.s16 	%rs2092, %rs14, 171;
	shr.u16 	%rs2093, %rs2092, 11;
	mul.lo.s16 	%rs2094, %rs2093, 12;
	sub.s16 	%rs2095, %rs14, %rs2094;
	cvt.u32.u16 	%r289, %rs2095;
	and.b32  	%r290, %r289, 255;
	mul.wide.u32 	%rd2298, %r290, 2;
	mov.u64 	%rd2299, grad2;
	add.s64 	%rd2300, %rd2299, %rd2298;
	ld.const.s8 	%rs2096, [%rd2300];
	cvt.rn.f64.s16 	%fd927, %rs2096;
	ld.const.s8 	%rs2097, [%rd2300+1];
	cvt.rn.f64.s16 	%fd928, %rs2097;
	mul.f64 	%fd929, %fd102, %fd928;
	fma.rn.f64 	%fd930, %fd101, %fd927, %fd929;
	mul.f64 	%fd2343, %fd926, %fd930;
$L__BB0_98:
	add.f64 	%fd931, %fd2341, %fd2342;
	add.f64 	%fd932, %fd931, %fd2343;
	mul.f64 	%fd933, %fd932, 0d4051800000000000;
	fma.rn.f64 	%fd112, %fd933, 0d3FE199999999999A, 0d0000000000000000;
	mad.lo.s64 	%rd2557, %rd3802, 806876925344, 352;
	and.b64  	%rd2558, %rd2557, 9007199120523264;
	mad.lo.s64 	%rd2559, %rd3802, 8602081037417187945, 277363943098;
	shr.u64 	%rd2560, %rd2559, 21;
	and.b64  	%rd2561, %rd2560, 134217727;
	or.b64  	%rd2562, %rd2561, %rd2558;
	cvt.rn.f64.u64 	%fd934, %rd2562;
	mul.f64 	%fd935, %fd934, 0d3CA0000000000000;
	mul.f64 	%fd936, %fd935, 0d4070000000000000;
	mad.lo.s64 	%rd2563, %rd3802, 1736862336005215904, 2666505958129870752;
	and.b64  	%rd2564, %rd2563, 9007199120523264;
	mad.lo.s64 	%rd2565, %rd3802, 5985058416696778513, -8542997297661424380;
	shr.u64 	%rd2566, %rd2565, 21;
	and.b64  	%rd2567, %rd2566, 134217727;
	or.b64  	%rd2568, %rd2567, %rd2564;
	cvt.rn.f64.u64 	%fd937, %rd2568;
	mul.f64 	%fd938, %fd937, 0d3CA0000000000000;
	mul.f64 	%fd939, %fd938, 0d4070000000000000;
	st.local.v2.f64 	[%rd3+272], {%fd936, %fd939};
	add.s64 	%rd2301, %rd119, 288;
	mad.lo.s64 	%rd2570, %rd3802, -6895497188809791495, -6044649417579420322;
	and.b64  	%rd3805, %rd2570, 281474976710655;
	mov.b16 	%rs2098, 0;
	st.local.u8 	[%rd3+288], %rs2098;
	// begin inline asm
	prefetch.local.L2 [%rd2301];
	// end inline asm
	mov.b16 	%rs2099, 1;
	st.local.u8 	[%rd3+289], %rs2099;
	add.s64 	%rd2302, %rd119, 289;
	// begin inline asm
	prefetch.local.L2 [%rd2302];
	// end inline asm
	mov.b16 	%rs2100, 2;
	st.local.u8 	[%rd3+290], %rs2100;
	add.s64 	%rd2303, %rd119, 290;
	// begin inline asm
	prefetch.local.L2 [%rd2303];
	// end inline asm
	mov.b16 	%rs2101, 3;
	st.local.u8 	[%rd3+291], %rs2101;
	add.s64 	%rd2304, %rd119, 291;
	// begin inline asm
	prefetch.local.L2 [%rd2304];
	// end inline asm
	mov.b16 	%rs2102, 4;
	st.local.u8 	[%rd3+292], %rs2102;
	add.s64 	%rd2305, %rd119, 292;
	// begin inline asm
	prefetch.local.L2 [%rd2305];
	// end inline asm
	mov.b16 	%rs2103, 5;
	st.local.u8 	[%rd3+293], %rs2103;
	add.s64 	%rd2306, %rd119, 293;
	// begin inline asm
	prefetch.local.L2 [%rd2306];
	// end inline asm
	mov.b16 	%rs2104, 6;
	st.local.u8 	[%rd3+294], %rs2104;
	add.s64 	%rd2307, %rd119, 294;
	// begin inline asm
	prefetch.local.L2 [%rd2307];
	// end inline asm
	mov.b16 	%rs2105, 7;
	st.local.u8 	[%rd3+295], %rs2105;
	add.s64 	%rd2308, %rd119, 295;
	// begin inline asm
	prefetch.local.L2 [%rd2308];
	// end inline asm
	mov.b16 	%rs2106, 8;
	st.local.u8 	[%rd3+296], %rs2106;
	add.s64 	%rd2309, %rd119, 296;
	// begin inline asm
	prefetch.local.L2 [%rd2309];
	// end inline asm
	mov.b16 	%rs2107, 9;
	st.local.u8 	[%rd3+297], %rs2107;
	add.s64 	%rd2310, %rd119, 297;
	// begin inline asm
	prefetch.local.L2 [%rd2310];
	// end inline asm
	mov.b16 	%rs2108, 10;
	st.local.u8 	[%rd3+298], %rs2108;
	add.s64 	%rd2311, %rd119, 298;
	// begin inline asm
	prefetch.local.L2 [%rd2311];
	// end inline asm
	mov.b16 	%rs2109, 11;
	st.local.u8 	[%rd3+299], %rs2109;
	add.s64 	%rd2312, %rd119, 299;
	// begin inline asm
	prefetch.local.L2 [%rd2312];
	// end inline asm
	mov.b16 	%rs2110, 12;
	st.local.u8 	[%rd3+300], %rs2110;
	add.s64 	%rd2313, %rd119, 300;
	// begin inline asm
	prefetch.local.L2 [%rd2313];
	// end inline asm
	mov.b16 	%rs2111, 13;
	st.local.u8 	[%rd3+301], %rs2111;
	add.s64 	%rd2314, %rd119, 301;
	// begin inline asm
	prefetch.local.L2 [%rd2314];
	// end inline asm
	mov.b16 	%rs2112, 14;
	st.local.u8 	[%rd3+302], %rs2112;
	add.s64 	%rd2315, %rd119, 302;
	// begin inline asm
	prefetch.local.L2 [%rd2315];
	// end inline asm
	mov.b16 	%rs2113, 15;
	st.local.u8 	[%rd3+303], %rs2113;
	add.s64 	%rd2316, %rd119, 303;
	// begin inline asm
	prefetch.local.L2 [%rd2316];
	// end inline asm
	mov.b16 	%rs2114, 16;
	st.local.u8 	[%rd3+304], %rs2114;
	add.s64 	%rd2317, %rd119, 304;
	// begin inline asm
	prefetch.local.L2 [%rd2317];
	// end inline asm
	mov.b16 	%rs2115, 17;
	st.local.u8 	[%rd3+305], %rs2115;
	add.s64 	%rd2318, %rd119, 305;
	// begin inline asm
	prefetch.local.L2 [%rd2318];
	// end inline asm
	mov.b16 	%rs2116, 18;
	st.local.u8 	[%rd3+306], %rs2116;
	add.s64 	%rd2319, %rd119, 306;
	// begin inline asm
	prefetch.local.L2 [%rd2319];
	// end inline asm
	mov.b16 	%rs2117, 19;
	st.local.u8 	[%rd3+307], %rs2117;
	add.s64 	%rd2320, %rd119, 307;
	// begin inline asm
	prefetch.local.L2 [%rd2320];
	// end inline asm
	mov.b16 	%rs2118, 20;
	st.local.u8 	[%rd3+308], %rs2118;
	add.s64 	%rd2321, %rd119, 308;
	// begin inline asm
	prefetch.local.L2 [%rd2321];
	// end inline asm
	mov.b16 	%rs2119, 21;
	st.local.u8 	[%rd3+309], %rs2119;
	add.s64 	%rd2322, %rd119, 309;
	// begin inline asm
	prefetch.local.L2 [%rd2322];
	// end inline asm
	mov.b16 	%rs2120, 22;
	st.local.u8 	[%rd3+310], %rs2120;
	add.s64 	%rd2323, %rd119, 310;
	// begin inline asm
	prefetch.local.L2 [%rd2323];
	// end inline asm
	mov.b16 	%rs2121, 23;
	st.local.u8 	[%rd3+311], %rs2121;
	add.s64 	%rd2324, %rd119, 311;
	// begin inline asm
	prefetch.local.L2 [%rd2324];
	// end inline asm
	mov.b16 	%rs2122, 24;
	st.local.u8 	[%rd3+312], %rs2122;
	add.s64 	%rd2325, %rd119, 312;
	// begin inline asm
	prefetch.local.L2 [%rd2325];
	// end inline asm
	mov.b16 	%rs2123, 25;
	st.local.u8 	[%rd3+313], %rs2123;
	add.s64 	%rd2326, %rd119, 313;
	// begin inline asm
	prefetch.local.L2 [%rd2326];
	// end inline asm
	mov.b16 	%rs2124, 26;
	st.local.u8 	[%rd3+314], %rs2124;
	add.s64 	%rd2327, %rd119, 314;
	// begin inline asm
	prefetch.local.L2 [%rd2327];
	// end inline asm
	mov.b16 	%rs2125, 27;
	st.local.u8 	[%rd3+315], %rs2125;
	add.s64 	%rd2328, %rd119, 315;
	// begin inline asm
	prefetch.local.L2 [%rd2328];
	// end inline asm
	mov.b16 	%rs2126, 28;
	st.local.u8 	[%rd3+316], %rs2126;
	add.s64 	%rd2329, %rd119, 316;
	// begin inline asm
	prefetch.local.L2 [%rd2329];
	// end inline asm
	mov.b16 	%rs2127, 29;
	st.local.u8 	[%rd3+317], %rs2127;
	add.s64 	%rd2330, %rd119, 317;
	// begin inline asm
	prefetch.local.L2 [%rd2330];
	// end inline asm
	mov.b16 	%rs2128, 30;
	st.local.u8 	[%rd3+318], %rs2128;
	add.s64 	%rd2331, %rd119, 318;
	// begin inline asm
	prefetch.local.L2 [%rd2331];
	// end inline asm
	mov.b16 	%rs2129, 31;
	st.local.u8 	[%rd3+319], %rs2129;
	add.s64 	%rd2332, %rd119, 319;
	// begin inline asm
	prefetch.local.L2 [%rd2332];
	// end inline asm
	mov.b16 	%rs2130, 32;
	st.local.u8 	[%rd3+320], %rs2130;
	add.s64 	%rd2333, %rd119, 320;
	// begin inline asm
	prefetch.local.L2 [%rd2333];
	// end inline asm
	mov.b16 	%rs2131, 33;
	st.local.u8 	[%rd3+321], %rs2131;
	add.s64 	%rd2334, %rd119, 321;
	// begin inline asm
	prefetch.local.L2 [%rd2334];
	// end inline asm
	mov.b16 	%rs2132, 34;
	st.local.u8 	[%rd3+322], %rs2132;
	add.s64 	%rd2335, %rd119, 322;
	// begin inline asm
	prefetch.local.L2 [%rd2335];
	// end inline asm
	mov.b16 	%rs2133, 35;
	st.local.u8 	[%rd3+323], %rs2133;
	add.s64 	%rd2336, %rd119, 323;
	// begin inline asm
	prefetch.local.L2 [%rd2336];
	// end inline asm
	mov.b16 	%rs2134, 36;
	st.local.u8 	[%rd3+324], %rs2134;
	add.s64 	%rd2337, %rd119, 324;
	// begin inline asm
	prefetch.local.L2 [%rd2337];
	// end inline asm
	mov.b16 	%rs2135, 37;
	st.local.u8 	[%rd3+325], %rs2135;
	add.s64 	%rd2338, %rd119, 325;
	// begin inline asm
	prefetch.local.L2 [%rd2338];
	// end inline asm
	mov.b16 	%rs2136, 38;
	st.local.u8 	[%rd3+326], %rs2136;
	add.s64 	%rd2339, %rd119, 326;
	// begin inline asm
	prefetch.local.L2 [%rd2339];
	// end inline asm
	mov.b16 	%rs2137, 39;
	st.local.u8 	[%rd3+327], %rs2137;
	add.s64 	%rd2340, %rd119, 327;
	// begin inline asm
	prefetch.local.L2 [%rd2340];
	// end inline asm
	mov.b16 	%rs2138, 40;
	st.local.u8 	[%rd3+328], %rs2138;
	add.s64 	%rd2341, %rd119, 328;
	// begin inline asm
	prefetch.local.L2 [%rd2341];
	// end inline asm
	mov.b16 	%rs2139, 41;
	st.local.u8 	[%rd3+329], %rs2139;
	add.s64 	%rd2342, %rd119, 329;
	// begin inline asm
	prefetch.local.L2 [%rd2342];
	// end inline asm
	mov.b16 	%rs2140, 42;
	st.local.u8 	[%rd3+330], %rs2140;
	add.s64 	%rd2343, %rd119, 330;
	// begin inline asm
	prefetch.local.L2 [%rd2343];
	// end inline asm
	mov.b16 	%rs2141, 43;
	st.local.u8 	[%rd3+331], %rs2141;
	add.s64 	%rd2344, %rd119, 331;
	// begin inline asm
	prefetch.local.L2 [%rd2344];
	// end inline asm
	mov.b16 	%rs2142, 44;
	st.local.u8 	[%rd3+332], %rs2142;
	add.s64 	%rd2345, %rd119, 332;
	// begin inline asm
	prefetch.local.L2 [%rd2345];
	// end inline asm
	mov.b16 	%rs2143, 45;
	st.local.u8 	[%rd3+333], %rs2143;
	add.s64 	%rd2346, %rd119, 333;
	// begin inline asm
	prefetch.local.L2 [%rd2346];
	// end inline asm
	mov.b16 	%rs2144, 46;
	st.local.u8 	[%rd3+334], %rs2144;
	add.s64 	%rd2347, %rd119, 334;
	// begin inline asm
	prefetch.local.L2 [%rd2347];
	// end inline asm
	mov.b16 	%rs2145, 47;
	st.local.u8 	[%rd3+335], %rs2145;
	add.s64 	%rd2348, %rd119, 335;
	// begin inline asm
	prefetch.local.L2 [%rd2348];
	// end inline asm
	mov.b16 	%rs2146, 48;
	st.local.u8 	[%rd3+336], %rs2146;
	add.s64 	%rd2349, %rd119, 336;
	// begin inline asm
	prefetch.local.L2 [%rd2349];
	// end inline asm
	mov.b16 	%rs2147, 49;
	st.local.u8 	[%rd3+337], %rs2147;
	add.s64 	%rd2350, %rd119, 337;
	// begin inline asm
	prefetch.local.L2 [%rd2350];
	// end inline asm
	mov.b16 	%rs2148, 50;
	st.local.u8 	[%rd3+338], %rs2148;
	add.s64 	%rd2351, %rd119, 338;
	// begin inline asm
	prefetch.local.L2 [%rd2351];
	// end inline asm
	mov.b16 	%rs2149, 51;
	st.local.u8 	[%rd3+339], %rs2149;
	add.s64 	%rd2352, %rd119, 339;
	// begin inline asm
	prefetch.local.L2 [%rd2352];
	// end inline asm
	mov.b16 	%rs2150, 52;
	st.local.u8 	[%rd3+340], %rs2150;
	add.s64 	%rd2353, %rd119, 340;
	// begin inline asm
	prefetch.local.L2 [%rd2353];
	// end inline asm
	mov.b16 	%rs2151, 53;
	st.local.u8 	[%rd3+341], %rs2151;
	add.s64 	%rd2354, %rd119, 341;
	// begin inline asm
	prefetch.local.L2 [%rd2354];
	// end inline asm
	mov.b16 	%rs2152, 54;
	st.local.u8 	[%rd3+342], %rs2152;
	add.s64 	%rd2355, %rd119, 342;
	// begin inline asm
	prefetch.local.L2 [%rd2355];
	// end inline asm
	mov.b16 	%rs2153, 55;
	st.local.u8 	[%rd3+343], %rs2153;
	add.s64 	%rd2356, %rd119, 343;
	// begin inline asm
	prefetch.local.L2 [%rd2356];
	// end inline asm
	mov.b16 	%rs2154, 56;
	st.local.u8 	[%rd3+344], %rs2154;
	add.s64 	%rd2357, %rd119, 344;
	// begin inline asm
	prefetch.local.L2 [%rd2357];
	// end inline asm
	mov.b16 	%rs2155, 57;
	st.local.u8 	[%rd3+345], %rs2155;
	add.s64 	%rd2358, %rd119, 345;
	// begin inline asm
	prefetch.local.L2 [%rd2358];
	// end inline asm
	mov.b16 	%rs2156, 58;
	st.local.u8 	[%rd3+346], %rs2156;
	add.s64 	%rd2359, %rd119, 346;
	// begin inline asm
	prefetch.local.L2 [%rd2359];
	// end inline asm
	mov.b16 	%rs2157, 59;
	st.local.u8 	[%rd3+347], %rs2157;
	add.s64 	%rd2360, %rd119, 347;
	// begin inline asm
	prefetch.local.L2 [%rd2360];
	// end inline asm
	mov.b16 	%rs2158, 60;
	st.local.u8 	[%rd3+348], %rs2158;
	add.s64 	%rd2361, %rd119, 348;
	// begin inline asm
	prefetch.local.L2 [%rd2361];
	// end inline asm
	mov.b16 	%rs2159, 61;
	st.local.u8 	[%rd3+349], %rs2159;
	add.s64 	%rd2362, %rd119, 349;
	// begin inline asm
	prefetch.local.L2 [%rd2362];
	// end inline asm
	mov.b16 	%rs2160, 62;
	st.local.u8 	[%rd3+350], %rs2160;
	add.s64 	%rd2363, %rd119, 350;
	// begin inline asm
	prefetch.local.L2 [%rd2363];
	// end inline asm
	mov.b16 	%rs2161, 63;
	st.local.u8 	[%rd3+351], %rs2161;
	add.s64 	%rd2364, %rd119, 351;
	// begin inline asm
	prefetch.local.L2 [%rd2364];
	// end inline asm
	mov.b16 	%rs2162, 64;
	st.local.u8 	[%rd3+352], %rs2162;
	add.s64 	%rd2365, %rd119, 352;
	// begin inline asm
	prefetch.local.L2 [%rd2365];
	// end inline asm
	mov.b16 	%rs2163, 65;
	st.local.u8 	[%rd3+353], %rs2163;
	add.s64 	%rd2366, %rd119, 353;
	// begin inline asm
	prefetch.local.L2 [%rd2366];
	// end inline asm
	mov.b16 	%rs2164, 66;
	st.local.u8 	[%rd3+354], %rs2164;
	add.s64 	%rd2367, %rd119, 354;
	// begin inline asm
	prefetch.local.L2 [%rd2367];
	// end inline asm
	mov.b16 	%rs2165, 67;
	st.local.u8 	[%rd3+355], %rs2165;
	add.s64 	%rd2368, %rd119, 355;
	// begin inline asm
	prefetch.local.L2 [%rd2368];
	// end inline asm
	mov.b16 	%rs2166, 68;
	st.local.u8 	[%rd3+356], %rs2166;
	add.s64 	%rd2369, %rd119, 356;
	// begin inline asm
	prefetch.local.L2 [%rd2369];
	// end inline asm
	mov.b16 	%rs2167, 69;
	st.local.u8 	[%rd3+357], %rs2167;
	add.s64 	%rd2370, %rd119, 357;
	// begin inline asm
	prefetch.local.L2 [%rd2370];
	// end inline asm
	mov.b16 	%rs2168, 70;
	st.local.u8 	[%rd3+358], %rs2168;
	add.s64 	%rd2371, %rd119, 358;
	// begin inline asm
	prefetch.local.L2 [%rd2371];
	// end inline asm
	mov.b16 	%rs2169, 71;
	st.local.u8 	[%rd3+359], %rs2169;
	add.s64 	%rd2372, %rd119, 359;
	// begin inline asm
	prefetch.local.L2 [%rd2372];
	// end inline asm
	mov.b16 	%rs2170, 72;
	st.local.u8 	[%rd3+360], %rs2170;
	add.s64 	%rd2373, %rd119, 360;
	// begin inline asm
	prefetch.local.L2 [%rd2373];
	// end inline asm
	mov.b16 	%rs2171, 73;
	st.local.u8 	[%rd3+361], %rs2171;
	add.s64 	%rd2374, %rd119, 361;
	// begin inline asm
	prefetch.local.L2 [%rd2374];
	// end inline asm
	mov.b16 	%rs2172, 74;
	st.local.u8 	[%rd3+362], %rs2172;
	add.s64 	%rd2375, %rd119, 362;
	// begin inline asm
	prefetch.local.L2 [%rd2375];
	// end inline asm
	mov.b16 	%rs2173, 75;
	st.local.u8 	[%rd3+363], %rs2173;
	add.s64 	%rd2376, %rd119, 363;
	// begin inline asm
	prefetch.local.L2 [%rd2376];
	// end inline asm
	mov.b16 	%rs2174, 76;
	st.local.u8 	[%rd3+364], %rs2174;
	add.s64 	%rd2377, %rd119, 364;
	// begin inline asm
	prefetch.local.L2 [%rd2377];
	// end inline asm
	mov.b16 	%rs2175, 77;
	st.local.u8 	[%rd3+365], %rs2175;
	add.s64 	%rd2378, %rd119, 365;
	// begin inline asm
	prefetch.local.L2 [%rd2378];
	// end inline asm
	mov.b16 	%rs2176, 78;
	st.local.u8 	[%rd3+366], %rs2176;
	add.s64 	%rd2379, %rd119, 366;
	// begin inline asm
	prefetch.local.L2 [%rd2379];
	// end inline asm
	mov.b16 	%rs2177, 79;
	st.local.u8 	[%rd3+367], %rs2177;
	add.s64 	%rd2380, %rd119, 367;
	// begin inline asm
	prefetch.local.L2 [%rd2380];
	// end inline asm
	mov.b16 	%rs2178, 80;
	st.local.u8 	[%rd3+368], %rs2178;
	add.s64 	%rd2381, %rd119, 368;
	// begin inline asm
	prefetch.local.L2 [%rd2381];
	// end inline asm
	mov.b16 	%rs2179, 81;
	st.local.u8 	[%rd3+369], %rs2179;
	add.s64 	%rd2382, %rd119, 369;
	// begin inline asm
	prefetch.local.L2 [%rd2382];
	// end inline asm
	mov.b16 	%rs2180, 82;
	st.local.u8 	[%rd3+370], %rs2180;
	add.s64 	%rd2383, %rd119, 370;
	// begin inline asm
	prefetch.local.L2 [%rd2383];
	// end inline asm
	mov.b16 	%rs2181, 83;
	st.local.u8 	[%rd3+371], %rs2181;
	add.s64 	%rd2384, %rd119, 371;
	// begin inline asm
	prefetch.local.L2 [%rd2384];
	// end inline asm
	mov.b16 	%rs2182, 84;
	st.local.u8 	[%rd3+372], %rs2182;
	add.s64 	%rd2385, %rd119, 372;
	// begin inline asm
	prefetch.local.L2 [%rd2385];
	// end inline asm
	mov.b16 	%rs2183, 85;
	st.local.u8 	[%rd3+373], %rs2183;
	add.s64 	%rd2386, %rd119, 373;
	// begin inline asm
	prefetch.local.L2 [%rd2386];
	// end inline asm
	mov.b16 	%rs2184, 86;
	st.local.u8 	[%rd3+374], %rs2184;
	add.s64 	%rd2387, %rd119, 374;
	// begin inline asm
	prefetch.local.L2 [%rd2387];
	// end inline asm
	mov.b16 	%rs2185, 87;
	st.local.u8 	[%rd3+375], %rs2185;
	add.s64 	%rd2388, %rd119, 375;
	// begin inline asm
	prefetch.local.L2 [%rd2388];
	// end inline asm
	mov.b16 	%rs2186, 88;
	st.local.u8 	[%rd3+376], %rs2186;
	add.s64 	%rd2389, %rd119, 376;
	// begin inline asm
	prefetch.local.L2 [%rd2389];
	// end inline asm
	mov.b16 	%rs2187, 89;
	st.local.u8 	[%rd3+377], %rs2187;
	add.s64 	%rd2390, %rd119, 377;
	// begin inline asm
	prefetch.local.L2 [%rd2390];
	// end inline asm
	mov.b16 	%rs2188, 90;
	st.local.u8 	[%rd3+378], %rs2188;
	add.s64 	%rd2391, %rd119, 378;
	// begin inline asm
	prefetch.local.L2 [%rd2391];
	// end inline asm
	mov.b16 	%rs2189, 91;
	st.local.u8 	[%rd3+379], %rs2189;
	add.s64 	%rd2392, %rd119, 379;
	// begin inline asm
	prefetch.local.L2 [%rd2392];
	// end inline asm
	mov.b16 	%rs2190, 92;
	st.local.u8 	[%rd3+380], %rs2190;
	add.s64 	%rd2393, %rd119, 380;
	// begin inline asm
	prefetch.local.L2 [%rd2393];
	// end inline asm
	mov.b16 	%rs2191, 93;
	st.local.u8 	[%rd3+381], %rs2191;
	add.s64 	%rd2394, %rd119, 381;
	// begin inline asm
	prefetch.local.L2 [%rd2394];
	// end inline asm
	mov.b16 	%rs2192, 94;
	st.local.u8 	[%rd3+382], %rs2192;
	add.s64 	%rd2395, %rd119, 382;
	// begin inline asm
	prefetch.local.L2 [%rd2395];
	// end inline asm
	mov.b16 	%rs2193, 95;
	st.local.u8 	[%rd3+383], %rs2193;
	add.s64 	%rd2396, %rd119, 383;
	// begin inline asm
	prefetch.local.L2 [%rd2396];
	// end inline asm
	mov.b16 	%rs2194, 96;
	st.local.u8 	[%rd3+384], %rs2194;
	add.s64 	%rd2397, %rd119, 384;
	// begin inline asm
	prefetch.local.L2 [%rd2397];
	// end inline asm
	mov.b16 	%rs2195, 97;
	st.local.u8 	[%rd3+385], %rs2195;
	add.s64 	%rd2398, %rd119, 385;
	// begin inline asm
	prefetch.local.L2 [%rd2398];
	// end inline asm
	mov.b16 	%rs2196, 98;
	st.local.u8 	[%rd3+386], %rs2196;
	add.s64 	%rd2399, %rd119, 386;
	// begin inline asm
	prefetch.local.L2 [%rd2399];
	// end inline asm
	mov.b16 	%rs2197, 99;
	st.local.u8 	[%rd3+387], %rs2197;
	add.s64 	%rd2400, %rd119, 387;
	// begin inline asm
	prefetch.local.L2 [%rd2400];
	// end inline asm
	mov.b16 	%rs2198, 100;
	st.local.u8 	[%rd3+388], %rs2198;
	add.s64 	%rd2401, %rd119, 388;
	// begin inline asm
	prefetch.local.L2 [%rd2401];
	// end inline asm
	mov.b16 	%rs2199, 101;
	st.local.u8 	[%rd3+389], %rs2199;
	add.s64 	%rd2402, %rd119, 389;
	// begin inline asm
	prefetch.local.L2 [%rd2402];
	// end inline asm
	mov.b16 	%rs2200, 102;
	st.local.u8 	[%rd3+390], %rs2200;
	add.s64 	%rd2403, %rd119, 390;
	// begin inline asm
	prefetch.local.L2 [%rd2403];
	// end inline asm
	mov.b16 	%rs2201, 103;
	st.local.u8 	[%rd3+391], %rs2201;
	add.s64 	%rd2404, %rd119, 391;
	// begin inline asm
	prefetch.local.L2 [%rd2404];
	// end inline asm
	mov.b16 	%rs2202, 104;
	st.local.u8 	[%rd3+392], %rs2202;
	add.s64 	%rd2405, %rd119, 392;
	// begin inline asm
	prefetch.local.L2 [%rd2405];
	// end inline asm
	mov.b16 	%rs2203, 105;
	st.local.u8 	[%rd3+393], %rs2203;
	add.s64 	%rd2406, %rd119, 393;
	// begin inline asm
	prefetch.local.L2 [%rd2406];
	// end inline asm
	mov.b16 	%rs2204, 106;
	st.local.u8 	[%rd3+394], %rs2204;
	add.s64 	%rd2407, %rd119, 394;
	// begin inline asm
	prefetch.local.L2 [%rd2407];
	// end inline asm
	mov.b16 	%rs2205, 107;
	st.local.u8 	[%rd3+395], %rs2205;
	add.s64 	%rd2408, %rd119, 395;
	// begin inline asm
	prefetch.local.L2 [%rd2408];
	// end inline asm
	mov.b16 	%rs2206, 108;
	st.local.u8 	[%rd3+396], %rs2206;
	add.s64 	%rd2409, %rd119, 396;
	// begin inline asm
	prefetch.local.L2 [%rd2409];
	// end inline asm
	mov.b16 	%rs2207, 109;
	st.local.u8 	[%rd3+397], %rs2207;
	add.s64 	%rd2410, %rd119, 397;
	// begin inline asm
	prefetch.local.L2 [%rd2410];
	// end inline asm
	mov.b16 	%rs2208, 110;
	st.local.u8 	[%rd3+398], %rs2208;
	add.s64 	%rd2411, %rd119, 398;
	// begin inline asm
	prefetch.local.L2 [%rd2411];
	// end inline asm
	mov.b16 	%rs2209, 111;
	st.local.u8 	[%rd3+399], %rs2209;
	add.s64 	%rd2412, %rd119, 399;
	// begin inline asm
	prefetch.local.L2 [%rd2412];
	// end inline asm
	mov.b16 	%rs2210, 112;
	st.local.u8 	[%rd3+400], %rs2210;
	add.s64 	%rd2413, %rd119, 400;
	// begin inline asm
	prefetch.local.L2 [%rd2413];
	// end inline asm
	mov.b16 	%rs2211, 113;
	st.local.u8 	[%rd3+401], %rs2211;
	add.s64 	%rd2414, %rd119, 401;
	// begin inline asm
	prefetch.local.L2 [%rd2414];
	// end inline asm
	mov.b16 	%rs2212, 114;
	st.local.u8 	[%rd3+402], %rs2212;
	add.s64 	%rd2415, %rd119, 402;
	// begin inline asm
	prefetch.local.L2 [%rd2415];
	// end inline asm
	mov.b16 	%rs2213, 115;
	st.local.u8 	[%rd3+403], %rs2213;
	add.s64 	%rd2416, %rd119, 403;
	// begin inline asm
	prefetch.local.L2 [%rd2416];
	// end inline asm
	mov.b16 	%rs2214, 116;
	st.local.u8 	[%rd3+404], %rs2214;
	add.s64 	%rd2417, %rd119, 404;
	// begin inline asm
	prefetch.local.L2 [%rd2417];
	// end inline asm
	mov.b16 	%rs2215, 117;
	st.local.u8 	[%rd3+405], %rs2215;
	add.s64 	%rd2418, %rd119, 405;
	// begin inline asm
	prefetch.local.L2 [%rd2418];
	// end inline asm
	mov.b16 	%rs2216, 118;
	st.local.u8 	[%rd3+406], %rs2216;
	add.s64 	%rd2419, %rd119, 406;
	// begin inline asm
	prefetch.local.L2 [%rd2419];
	// end inline asm
	mov.b16 	%rs2217, 119;
	st.local.u8 	[%rd3+407], %rs2217;
	add.s64 	%rd2420, %rd119, 407;
	// begin inline asm
	prefetch.local.L2 [%rd2420];
	// end inline asm
	mov.b16 	%rs2218, 120;
	st.local.u8 	[%rd3+408], %rs2218;
	add.s64 	%rd2421, %rd119, 408;
	// begin inline asm
	prefetch.local.L2 [%rd2421];
	// end inline asm
	mov.b16 	%rs2219, 121;
	st.local.u8 	[%rd3+409], %rs2219;
	add.s64 	%rd2422, %rd119, 409;
	// begin inline asm
	prefetch.local.L2 [%rd2422];
	// end inline asm
	mov.b16 	%rs2220, 122;
	st.local.u8 	[%rd3+410], %rs2220;
	add.s64 	%rd2423, %rd119, 410;
	// begin inline asm
	prefetch.local.L2 [%rd2423];
	// end inline asm
	mov.b16 	%rs2221, 123;
	st.local.u8 	[%rd3+411], %rs2221;
	add.s64 	%rd2424, %rd119, 411;
	// begin inline asm
	prefetch.local.L2 [%rd2424];
	// end inline asm
	mov.b16 	%rs2222, 124;
	st.local.u8 	[%rd3+412], %rs2222;
	add.s64 	%rd2425, %rd119, 412;
	// begin inline asm
	prefetch.local.L2 [%rd2425];
	// end inline asm
	mov.b16 	%rs2223, 125;
	st.local.u8 	[%rd3+413], %rs2223;
	add.s64 	%rd2426, %rd119, 413;
	// begin inline asm
	prefetch.local.L2 [%rd2426];
	// end inline asm
	mov.b16 	%rs2224, 126;
	st.local.u8 	[%rd3+414], %rs2224;
	add.s64 	%rd2427, %rd119, 414;
	// begin inline asm
	prefetch.local.L2 [%rd2427];
	// end inline asm
	mov.b16 	%rs2225, 127;
	st.local.u8 	[%rd3+415], %rs2225;
	add.s64 	%rd2428, %rd119, 415;
	// begin inline asm
	prefetch.local.L2 [%rd2428];
	// end inline asm
	mov.b16 	%rs2226, 128;
	st.local.u8 	[%rd3+416], %rs2226;
	add.s64 	%rd2429, %rd119, 416;
	// begin inline asm
	prefetch.local.L2 [%rd2429];
	// end inline asm
	mov.b16 	%rs2227, 129;
	st.local.u8 	[%rd3+417], %rs2227;
	add.s64 	%rd2430, %rd119, 417;
	// begin inline asm
	prefetch.local.L2 [%rd2430];
	// end inline asm
	mov.b16 	%rs2228, 130;
	st.local.u8 	[%rd3+418], %rs2228;
	add.s64 	%rd2431, %rd119, 418;
	// begin inline asm
	prefetch.local.L2 [%rd2431];
	// end inline asm
	mov.b16 	%rs2229, 131;
	st.local.u8 	[%rd3+419], %rs2229;
	add.s64 	%rd2432, %rd119, 419;
	// begin inline asm
	prefetch.local.L2 [%rd2432];
	// end inline asm
	mov.b16 	%rs2230, 132;
	st.local.u8 	[%rd3+420], %rs2230;
	add.s64 	%rd2433, %rd119, 420;
	// begin inline asm
	prefetch.local.L2 [%rd2433];
	// end inline asm
	mov.b16 	%rs2231, 133;
	st.local.u8 	[%rd3+421], %rs2231;
	add.s64 	%rd2434, %rd119, 421;
	// begin inline asm
	prefetch.local.L2 [%rd2434];
	// end inline asm
	mov.b16 	%rs2232, 134;
	st.local.u8 	[%rd3+422], %rs2232;
	add.s64 	%rd2435, %rd119, 422;
	// begin inline asm
	prefetch.local.L2 [%rd2435];
	// end inline asm
	mov.b16 	%rs2233, 135;
	st.local.u8 	[%rd3+423], %rs2233;
	add.s64 	%rd2436, %rd119, 423;
	// begin inline asm
	prefetch.local.L2 [%rd2436];
	// end inline asm
	mov.b16 	%rs2234, 136;
	st.local.u8 	[%rd3+424], %rs2234;
	add.s64 	%rd2437, %rd119, 424;
	// begin inline asm
	prefetch.local.L2 [%rd2437];
	// end inline asm
	mov.b16 	%rs2235, 137;
	st.local.u8 	[%rd3+425], %rs2235;
	add.s64 	%rd2438, %rd119, 425;
	// begin inline asm
	prefetch.local.L2 [%rd2438];
	// end inline asm
	mov.b16 	%rs2236, 138;
	st.local.u8 	[%rd3+426], %rs2236;
	add.s64 	%rd2439, %rd119, 426;
	// begin inline asm
	prefetch.local.L2 [%rd2439];
	// end inline asm
	mov.b16 	%rs2237, 139;
	st.local.u8 	[%rd3+427], %rs2237;
	add.s64 	%rd2440, %rd119, 427;
	// begin inline asm
	prefetch.local.L2 [%rd2440];
	// end inline asm
	mov.b16 	%rs2238, 140;
	st.local.u8 	[%rd3+428], %rs2238;
	add.s64 	%rd2441, %rd119, 428;
	// begin inline asm
	prefetch.local.L2 [%rd2441];
	// end inline asm
	mov.b16 	%rs2239, 141;
	st.local.u8 	[%rd3+429], %rs2239;
	add.s64 	%rd2442, %rd119, 429;
	// begin inline asm
	prefetch.local.L2 [%rd2442];
	// end inline asm
	mov.b16 	%rs2240, 142;
	st.local.u8 	[%rd3+430], %rs2240;
	add.s64 	%rd2443, %rd119, 430;
	// begin inline asm
	prefetch.local.L2 [%rd2443];
	// end inline asm
	mov.b16 	%rs2241, 143;
	st.local.u8 	[%rd3+431], %rs2241;
	add.s64 	%rd2444, %rd119, 431;
	// begin inline asm
	prefetch.local.L2 [%rd2444];
	// end inline asm
	mov.b16 	%rs2242, 144;
	st.local.u8 	[%rd3+432], %rs2242;
	add.s64 	%rd2445, %rd119, 432;
	// begin inline asm
	prefetch.local.L2 [%rd2445];
	// end inline asm
	mov.b16 	%rs2243, 145;
	st.local.u8 	[%rd3+433], %rs2243;
	add.s64 	%rd2446, %rd119, 433;
	// begin inline asm
	prefetch.local.L2 [%rd2446];
	// end inline asm
	mov.b16 	%rs2244, 146;
	st.local.u8 	[%rd3+434], %rs2244;
	add.s64 	%rd2447, %rd119, 434;
	// begin inline asm
	prefetch.local.L2 [%rd2447];
	// end inline asm
	mov.b16 	%rs2245, 147;
	st.local.u8 	[%rd3+435], %rs2245;
	add.s64 	%rd2448, %rd119, 435;
	// begin inline asm
	prefetch.local.L2 [%rd2448];
	// end inline asm
	mov.b16 	%rs2246, 148;
	st.local.u8 	[%rd3+436], %rs2246;
	add.s64 	%rd2449, %rd119, 436;
	// begin inline asm
	prefetch.local.L2 [%rd2449];
	// end inline asm
	mov.b16 	%rs2247, 149;
	st.local.u8 	[%rd3+437], %rs2247;
	add.s64 	%rd2450, %rd119, 437;
	// begin inline asm
	prefetch.local.L2 [%rd2450];
	// end inline asm
	mov.b16 	%rs2248, 150;
	st.local.u8 	[%rd3+438], %rs2248;
	add.s64 	%rd2451, %rd119, 438;
	// begin inline asm
	prefetch.local.L2 [%rd2451];
	// end inline asm
	mov.b16 	%rs2249, 151;
	st.local.u8 	[%rd3+439], %rs2249;
	add.s64 	%rd2452, %rd119, 439;
	// begin inline asm
	prefetch.local.L2 [%rd2452];
	// end inline asm
	mov.b16 	%rs2250, 152;
	st.local.u8 	[%rd3+440], %rs2250;
	add.s64 	%rd2453, %rd119, 440;
	// begin inline asm
	prefetch.local.L2 [%rd2453];
	// end inline asm
	mov.b16 	%rs2251, 153;
	st.local.u8 	[%rd3+441], %rs2251;
	add.s64 	%rd2454, %rd119, 441;
	// begin inline asm
	prefetch.local.L2 [%rd2454];
	// end inline asm
	mov.b16 	%rs2252, 154;
	st.local.u8 	[%rd3+442], %rs2252;
	add.s64 	%rd2455, %rd119, 442;
	// begin inline asm
	prefetch.local.L2 [%rd2455];
	// end inline asm
	mov.b16 	%rs2253, 155;
	st.local.u8 	[%rd3+443], %rs2253;
	add.s64 	%rd2456, %rd119, 443;
	// begin inline asm
	prefetch.local.L2 [%rd2456];
	// end inline asm
	mov.b16 	%rs2254, 156;
	st.local.u8 	[%rd3+444], %rs2254;
	add.s64 	%rd2457, %rd119, 444;
	// begin inline asm
	prefetch.local.L2 [%rd2457];
	// end inline asm
	mov.b16 	%rs2255, 157;
	st.local.u8 	[%rd3+445], %rs2255;
	add.s64 	%rd2458, %rd119, 445;
	// begin inline asm
	prefetch.local.L2 [%rd2458];
	// end inline asm
	mov.b16 	%rs2256, 158;
	st.local.u8 	[%rd3+446], %rs2256;
	add.s64 	%rd2459, %rd119, 446;
	// begin inline asm
	prefetch.local.L2 [%rd2459];
	// end inline asm
	mov.b16 	%rs2257, 159;
	st.local.u8 	[%rd3+447], %rs2257;
	add.s64 	%rd2460, %rd119, 447;
	// begin inline asm
	prefetch.local.L2 [%rd2460];
	// end inline asm
	mov.b16 	%rs2258, 160;
	st.local.u8 	[%rd3+448], %rs2258;
	add.s64 	%rd2461, %rd119, 448;
	// begin inline asm
	prefetch.local.L2 [%rd2461];
	// end inline asm
	mov.b16 	%rs2259, 161;
	st.local.u8 	[%rd3+449], %rs2259;
	add.s64 	%rd2462, %rd119, 449;
	// begin inline asm
	prefetch.local.L2 [%rd2462];
	// end inline asm
	mov.b16 	%rs2260, 162;
	st.local.u8 	[%rd3+450], %rs2260;
	add.s64 	%rd2463, %rd119, 450;
	// begin inline asm
	prefetch.local.L2 [%rd2463];
	// end inline asm
	mov.b16 	%rs2261, 163;
	st.local.u8 	[%rd3+451], %rs2261;
	add.s64 	%rd2464, %rd119, 451;
	// begin inline asm
	prefetch.local.L2 [%rd2464];
	// end inline asm
	mov.b16 	%rs2262, 164;
	st.local.u8 	[%rd3+452], %rs2262;
	add.s64 	%rd2465, %rd119, 452;
	// begin inline asm
	prefetch.local.L2 [%rd2465];
	// end inline asm
	mov.b16 	%rs2263, 165;
	st.local.u8 	[%rd3+453], %rs2263;
	add.s64 	%rd2466, %rd119, 453;
	// begin inline asm
	prefetch.local.L2 [%rd2466];
	// end inline asm
	mov.b16 	%rs2264, 166;
	st.local.u8 	[%rd3+454], %rs2264;
	add.s64 	%rd2467, %rd119, 454;
	// begin inline asm
	prefetch.local.L2 [%rd2467];
	// end inline asm
	mov.b16 	%rs2265, 167;
	st.local.u8 	[%rd3+455], %rs2265;
	add.s64 	%rd2468, %rd119, 455;
	// begin inline asm
	prefetch.local.L2 [%rd2468];
	// end inline asm
	mov.b16 	%rs2266, 168;
	st.local.u8 	[%rd3+456], %rs2266;
	add.s64 	%rd2469, %rd119, 456;
	// begin inline asm
	prefetch.local.L2 [%rd2469];
	// end inline asm
	mov.b16 	%rs2267, 169;
	st.local.u8 	[%rd3+457], %rs2267;
	add.s64 	%rd2470, %rd119, 457;
	// begin inline asm
	prefetch.local.L2 [%rd2470];
	// end inline asm
	mov.b16 	%rs2268, 170;
	st.local.u8 	[%rd3+458], %rs2268;
	add.s64 	%rd2471, %rd119, 458;
	// begin inline asm
	prefetch.local.L2 [%rd2471];
	// end inline asm
	mov.b16 	%rs2269, 171;
	st.local.u8 	[%rd3+459], %rs2269;
	add.s64 	%rd2472, %rd119, 459;
	// begin inline asm
	prefetch.local.L2 [%rd2472];
	// end inline asm
	mov.b16 	%rs2270, 172;
	st.local.u8 	[%rd3+460], %rs2270;
	add.s64 	%rd2473, %rd119, 460;
	// begin inline asm
	prefetch.local.L2 [%rd2473];
	// end inline asm
	mov.b16 	%rs2271, 173;
	st.local.u8 	[%rd3+461], %rs2271;
	add.s64 	%rd2474, %rd119, 461;
	// begin inline asm
	prefetch.local.L2 [%rd2474];
	// end inline asm
	mov.b16 	%rs2272, 174;
	st.local.u8 	[%rd3+462], %rs2272;
	add.s64 	%rd2475, %rd119, 462;
	// begin inline asm
	prefetch.local.L2 [%rd2475];
	// end inline asm
	mov.b16 	%rs2273, 175;
	st.local.u8 	[%rd3+463], %rs2273;
	add.s64 	%rd2476, %rd119, 463;
	// begin inline asm
	prefetch.local.L2 [%rd2476];
	// end inline asm
	mov.b16 	%rs2274, 176;
	st.local.u8 	[%rd3+464], %rs2274;
	add.s64 	%rd2477, %rd119, 464;
	// begin inline asm
	prefetch.local.L2 [%rd2477];
	// end inline asm
	mov.b16 	%rs2275, 177;
	st.local.u8 	[%rd3+465], %rs2275;
	add.s64 	%rd2478, %rd119, 465;
	// begin inline asm
	prefetch.local.L2 [%rd2478];
	// end inline asm
	mov.b16 	%rs2276, 178;
	st.local.u8 	[%rd3+466], %rs2276;
	add.s64 	%rd2479, %rd119, 466;
	// begin inline asm
	prefetch.local.L2 [%rd2479];
	// end inline asm
	mov.b16 	%rs2277, 179;
	st.local.u8 	[%rd3+467], %rs2277;
	add.s64 	%rd2480, %rd119, 467;
	// begin inline asm
	prefetch.local.L2 [%rd2480];
	// end inline asm
	mov.b16 	%rs2278, 180;
	st.local.u8 	[%rd3+468], %rs2278;
	add.s64 	%rd2481, %rd119, 468;
	// begin inline asm
	prefetch.local.L2 [%rd2481];
	// end inline asm
	mov.b16 	%rs2279, 181;
	st.local.u8 	[%rd3+469], %rs2279;
	add.s64 	%rd2482, %rd119, 469;
	// begin inline asm
	prefetch.local.L2 [%rd2482];
	// end inline asm
	mov.b16 	%rs2280, 182;
	st.local.u8 	[%rd3+470], %rs2280;
	add.s64 	%rd2483, %rd119, 470;
	// begin inline asm
	prefetch.local.L2 [%rd2483];
	// end inline asm
	mov.b16 	%rs2281, 183;
	st.local.u8 	[%rd3+471], %rs2281;
	add.s64 	%rd2484, %rd119, 471;
	// begin inline asm
	prefetch.local.L2 [%rd2484];
	// end inline asm
	mov.b16 	%rs2282, 184;
	st.local.u8 	[%rd3+472], %rs2282;
	add.s64 	%rd2485, %rd119, 472;
	// begin inline asm
	prefetch.local.L2 [%rd2485];
	// end inline asm
	mov.b16 	%rs2283, 185;
	st.local.u8 	[%rd3+473], %rs2283;
	add.s64 	%rd2486, %rd119, 473;
	// begin inline asm
	prefetch.local.L2 [%rd2486];
	// end inline asm
	mov.b16 	%rs2284, 186;
	st.local.u8 	[%rd3+474], %rs2284;
	add.s64 	%rd2487, %rd119, 474;
	// begin inline asm
	prefetch.local.L2 [%rd2487];
	// end inline asm
	mov.b16 	%rs2285, 187;
	st.local.u8 	[%rd3+475], %rs2285;
	add.s64 	%rd2488, %rd119, 475;
	// begin inline asm
	prefetch.local.L2 [%rd2488];
	// end inline asm
	mov.b16 	%rs2286, 188;
	st.local.u8 	[%rd3+476], %rs2286;
	add.s64 	%rd2489, %rd119, 476;
	// begin inline asm
	prefetch.local.L2 [%rd2489];
	// end inline asm
	mov.b16 	%rs2287, 189;
	st.local.u8 	[%rd3+477], %rs2287;
	add.s64 	%rd2490, %rd119, 477;
	// begin inline asm
	prefetch.local.L2 [%rd2490];
	// end inline asm
	mov.b16 	%rs2288, 190;
	st.local.u8 	[%rd3+478], %rs2288;
	add.s64 	%rd2491, %rd119, 478;
	// begin inline asm
	prefetch.local.L2 [%rd2491];
	// end inline asm
	mov.b16 	%rs2289, 191;
	st.local.u8 	[%rd3+479], %rs2289;
	add.s64 	%rd2492, %rd119, 479;
	// begin inline asm
	prefetch.local.L2 [%rd2492];
	// end inline asm
	mov.b16 	%rs2290, 192;
	st.local.u8 	[%rd3+480], %rs2290;
	add.s64 	%rd2493, %rd119, 480;
	// begin inline asm
	prefetch.local.L2 [%rd2493];
	// end inline asm
	mov.b16 	%rs2291, 193;
	st.local.u8 	[%rd3+481], %rs2291;
	add.s64 	%rd2494, %rd119, 481;
	// begin inline asm
	prefetch.local.L2 [%rd2494];
	// end inline asm
	mov.b16 	%rs2292, 194;
	st.local.u8 	[%rd3+482], %rs2292;
	add.s64 	%rd2495, %rd119, 482;
	// begin inline asm
	prefetch.local.L2 [%rd2495];
	// end inline asm
	mov.b16 	%rs2293, 195;
	st.local.u8 	[%rd3+483], %rs2293;
	add.s64 	%rd2496, %rd119, 483;
	// begin inline asm
	prefetch.local.L2 [%rd2496];
	// end inline asm
	mov.b16 	%rs2294, 196;
	st.local.u8 	[%rd3+484], %rs2294;
	add.s64 	%rd2497, %rd119, 484;
	// begin inline asm
	prefetch.local.L2 [%rd2497];
	// end inline asm
	mov.b16 	%rs2295, 197;
	st.local.u8 	[%rd3+485], %rs2295;
	add.s64 	%rd2498, %rd119, 485;
	// begin inline asm
	prefetch.local.L2 [%rd2498];
	// end inline asm
	mov.b16 	%rs2296, 198;
	st.local.u8 	[%rd3+486], %rs2296;
	add.s64 	%rd2499, %rd119, 486;
	// begin inline asm
	prefetch.local.L2 [%rd2499];
	// end inline asm
	mov.b16 	%rs2297, 199;
	st.local.u8 	[%rd3+487], %rs2297;
	add.s64 	%rd2500, %rd119, 487;
	// begin inline asm
	prefetch.local.L2 [%rd2500];
	// end inline asm
	mov.b16 	%rs2298, 200;
	st.local.u8 	[%rd3+488], %rs2298;
	add.s64 	%rd2501, %rd119, 488;
	// begin inline asm
	prefetch.local.L2 [%rd2501];
	// end inline asm
	mov.b16 	%rs2299, 201;
	st.local.u8 	[%rd3+489], %rs2299;
	add.s64 	%rd2502, %rd119, 489;
	// begin inline asm
	prefetch.local.L2 [%rd2502];
	// end inline asm
	mov.b16 	%rs2300, 202;
	st.local.u8 	[%rd3+490], %rs2300;
	add.s64 	%rd2503, %rd119, 490;
	// begin inline asm
	prefetch.local.L2 [%rd2503];
	// end inline asm
	mov.b16 	%rs2301, 203;
	st.local.u8 	[%rd3+491], %rs2301;
	add.s64 	%rd2504, %rd119, 491;
	// begin inline asm
	prefetch.local.L2 [%rd2504];
	// end inline asm
	mov.b16 	%rs2302, 204;
	st.local.u8 	[%rd3+492], %rs2302;
	add.s64 	%rd2505, %rd119, 492;
	// begin inline asm
	prefetch.local.L2 [%rd2505];
	// end inline asm
	mov.b16 	%rs2303, 205;
	st.local.u8 	[%rd3+493], %rs2303;
	add.s64 	%rd2506, %rd119, 493;
	// begin inline asm
	prefetch.local.L2 [%rd2506];
	// end inline asm
	mov.b16 	%rs2304, 206;
	st.local.u8 	[%rd3+494], %rs2304;
	add.s64 	%rd2507, %rd119, 494;
	// begin inline asm
	prefetch.local.L2 [%rd2507];
	// end inline asm
	mov.b16 	%rs2305, 207;
	st.local.u8 	[%rd3+495], %rs2305;
	add.s64 	%rd2508, %rd119, 495;
	// begin inline asm
	prefetch.local.L2 [%rd2508];
	// end inline asm
	mov.b16 	%rs2306, 208;
	st.local.u8 	[%rd3+496], %rs2306;
	add.s64 	%rd2509, %rd119, 496;
	// begin inline asm
	prefetch.local.L2 [%rd2509];
	// end inline asm
	mov.b16 	%rs2307, 209;
	st.local.u8 	[%rd3+497], %rs2307;
	add.s64 	%rd2510, %rd119, 497;
	// begin inline asm
	prefetch.local.L2 [%rd2510];
	// end inline asm
	mov.b16 	%rs2308, 210;
	st.local.u8 	[%rd3+498], %rs2308;
	add.s64 	%rd2511, %rd119, 498;
	// begin inline asm
	prefetch.local.L2 [%rd2511];
	// end inline asm
	mov.b16 	%rs2309, 211;
	st.local.u8 	[%rd3+499], %rs2309;
	add.s64 	%rd2512, %rd119, 499;
	// begin inline asm
	prefetch.local.L2 [%rd2512];
	// end inline asm
	mov.b16 	%rs2310, 212;
	st.local.u8 	[%rd3+500], %rs2310;
	add.s64 	%rd2513, %rd119, 500;
	// begin inline asm
	prefetch.local.L2 [%rd2513];
	// end inline asm
	mov.b16 	%rs2311, 213;
	st.local.u8 	[%rd3+501], %rs2311;
	add.s64 	%rd2514, %rd119, 501;
	// begin inline asm
	prefetch.local.L2 [%rd2514];
	// end inline asm
	mov.b16 	%rs2312, 214;
	st.local.u8 	[%rd3+502], %rs2312;
	add.s64 	%rd2515, %rd119, 502;
	// begin inline asm
	prefetch.local.L2 [%rd2515];
	// end inline asm
	mov.b16 	%rs2313, 215;
	st.local.u8 	[%rd3+503], %rs2313;
	add.s64 	%rd2516, %rd119, 503;
	// begin inline asm
	prefetch.local.L2 [%rd2516];
	// end inline asm
	mov.b16 	%rs2314, 216;
	st.local.u8 	[%rd3+504], %rs2314;
	add.s64 	%rd2517, %rd119, 504;
	// begin inline asm
	prefetch.local.L2 [%rd2517];
	// end inline asm
	mov.b16 	%rs2315, 217;
	st.local.u8 	[%rd3+505], %rs2315;
	add.s64 	%rd2518, %rd119, 505;
	// begin inline asm
	prefetch.local.L2 [%rd2518];
	// end inline asm
	mov.b16 	%rs2316, 218;
	st.local.u8 	[%rd3+506], %rs2316;
	add.s64 	%rd2519, %rd119, 506;
	// begin inline asm
	prefetch.local.L2 [%rd2519];
	// end inline asm
	mov.b16 	%rs2317, 219;
	st.local.u8 	[%rd3+507], %rs2317;
	add.s64 	%rd2520, %rd119, 507;
	// begin inline asm
	prefetch.local.L2 [%rd2520];
	// end inline asm
	mov.b16 	%rs2318, 220;
	st.local.u8 	[%rd3+508], %rs2318;
	add.s64 	%rd2521, %rd119, 508;
	// begin inline asm
	prefetch.local.L2 [%rd2521];
	// end inline asm
	mov.b16 	%rs2319, 221;
	st.local.u8 	[%rd3+509], %rs2319;
	add.s64 	%rd2522, %rd119, 509;
	// begin inline asm
	prefetch.local.L2 [%rd2522];
	// end inline asm
	mov.b16 	%rs2320, 222;
	st.local.u8 	[%rd3+510], %rs2320;
	add.s64 	%rd2523, %rd119, 510;
	// begin inline asm
	prefetch.local.L2 [%rd2523];
	// end inline asm
	mov.b16 	%rs2321, 223;
	st.local.u8 	[%rd3+511], %rs2321;
	add.s64 	%rd2524, %rd119, 511;
	// begin inline asm
	prefetch.local.L2 [%rd2524];
	// end inline asm
	mov.b16 	%rs2322, 224;
	st.local.u8 	[%rd3+512], %rs2322;
	add.s64 	%rd2525, %rd119, 512;
	// begin inline asm
	prefetch.local.L2 [%rd2525];
	// end inline asm
	mov.b16 	%rs2323, 225;
	st.local.u8 	[%rd3+513], %rs2323;
	add.s64 	%rd2526, %rd119, 513;
	// begin inline asm
	prefetch.local.L2 [%rd2526];
	// end inline asm
	mov.b16 	%rs2324, 226;
	st.local.u8 	[%rd3+514], %rs2324;
	add.s64 	%rd2527, %rd119, 514;
	// begin inline asm
	prefetch.local.L2 [%rd2527];
	// end inline asm
	mov.b16 	%rs2325, 227;
	st.local.u8 	[%rd3+515], %rs2325;
	add.s64 	%rd2528, %rd119, 515;
	// begin inline asm
	prefetch.local.L2 [%rd2528];
	// end inline asm
	mov.b16 	%rs2326, 228;
	st.local.u8 	[%rd3+516], %rs2326;
	add.s64 	%rd2529, %rd119, 516;
	// begin inline asm
	prefetch.local.L2 [%rd2529];
	// end inline asm
	mov.b16 	%rs2327, 229;
	st.local.u8 	[%rd3+517], %rs2327;
	add.s64 	%rd2530, %rd119, 517;
	// begin inline asm
	prefetch.local.L2 [%rd2530];
	// end inline asm
	mov.b16 	%rs2328, 230;
	st.local.u8 	[%rd3+518], %rs2328;
	add.s64 	%rd2531, %rd119, 518;
	// begin inline asm
	prefetch.local.L2 [%rd2531];
	// end inline asm
	mov.b16 	%rs2329, 231;
	st.local.u8 	[%rd3+519], %rs2329;
	add.s64 	%rd2532, %rd119, 519;
	// begin inline asm
	prefetch.local.L2 [%rd2532];
	// end inline asm
	mov.b16 	%rs2330, 232;
	st.local.u8 	[%rd3+520], %rs2330;
	add.s64 	%rd2533, %rd119, 520;
	// begin inline asm
	prefetch.local.L2 [%rd2533];
	// end inline asm
	mov.b16 	%rs2331, 233;
	st.local.u8 	[%rd3+521], %rs2331;
	add.s64 	%rd2534, %rd119, 521;
	// begin inline asm
	prefetch.local.L2 [%rd2534];
	// end inline asm
	mov.b16 	%rs2332, 234;
	st.local.u8 	[%rd3+522], %rs2332;
	add.s64 	%rd2535, %rd119, 522;
	// begin inline asm
	prefetch.local.L2 [%rd2535];
	// end inline asm
	mov.b16 	%rs2333, 235;
	st.local.u8 	[%rd3+523], %rs2333;
	add.s64 	%rd2536, %rd119, 523;
	// begin inline asm
	prefetch.local.L2 [%rd2536];
	// end inline asm
	mov.b16 	%rs2334, 236;
	st.local.u8 	[%rd3+524], %rs2334;
	add.s64 	%rd2537, %rd119, 524;
	// begin inline asm
	prefetch.local.L2 [%rd2537];
	// end inline asm
	mov.b16 	%rs2335, 237;
	st.local.u8 	[%rd3+525], %rs2335;
	add.s64 	%rd2538, %rd119, 525;
	// begin inline asm
	prefetch.local.L2 [%rd2538];
	// end inline asm
	mov.b16 	%rs2336, 238;
	st.local.u8 	[%rd3+526], %rs2336;
	add.s64 	%rd2539, %rd119, 526;
	// begin inline asm
	prefetch.local.L2 [%rd2539];
	// end inline asm
	mov.b16 	%rs2337, 239;
	st.local.u8 	[%rd3+527], %rs2337;
	add.s64 	%rd2540, %rd119, 527;
	// begin inline asm
	prefetch.local.L2 [%rd2540];
	// end inline asm
	mov.b16 	%rs2338, 240;
	st.local.u8 	[%rd3+528], %rs2338;
	add.s64 	%rd2541, %rd119, 528;
	// begin inline asm
	prefetch.local.L2 [%rd2541];
	// end inline asm
	mov.b16 	%rs2339, 241;
	st.local.u8 	[%rd3+529], %rs2339;
	add.s64 	%rd2542, %rd119, 529;
	// begin inline asm
	prefetch.local.L2 [%rd2542];
	// end inline asm
	mov.b16 	%rs2340, 242;
	st.local.u8 	[%rd3+530], %rs2340;
	add.s64 	%rd2543, %rd119, 530;
	// begin inline asm
	prefetch.local.L2 [%rd2543];
	// end inline asm
	mov.b16 	%rs2341, 243;
	st.local.u8 	[%rd3+531], %rs2341;
	add.s64 	%rd2544, %rd119, 531;
	// begin inline asm
	prefetch.local.L2 [%rd2544];
	// end inline asm
	mov.b16 	%rs2342, 244;
	st.local.u8 	[%rd3+532], %rs2342;
	add.s64 	%rd2545, %rd119, 532;
	// begin inline asm
	prefetch.local.L2 [%rd2545];
	// end inline asm
	mov.b16 	%rs2343, 245;
	st.local.u8 	[%rd3+533], %rs2343;
	add.s64 	%rd2546, %rd119, 533;
	// begin inline asm
	prefetch.local.L2 [%rd2546];
	// end inline asm
	mov.b16 	%rs2344, 246;
	st.local.u8 	[%rd3+534], %rs2344;
	add.s64 	%rd2547, %rd119, 534;
	// begin inline asm
	prefetch.local.L2 [%rd2547];
	// end inline asm
	mov.b16 	%rs2345, 247;
	st.local.u8 	[%rd3+535], %rs2345;
	add.s64 	%rd2548, %rd119, 535;
	// begin inline asm
	prefetch.local.L2 [%rd2548];
	// end inline asm
	mov.b16 	%rs2346, 248;
	st.local.u8 	[%rd3+536], %rs2346;
	add.s64 	%rd2549, %rd119, 536;
	// begin inline asm
	prefetch.local.L2 [%rd2549];
	// end inline asm
	mov.b16 	%rs2347, 249;
	st.local.u8 	[%rd3+537], %rs2347;
	add.s64 	%rd2550, %rd119, 537;
	// begin inline asm
	prefetch.local.L2 [%rd2550];
	// end inline asm
	mov.b16 	%rs2348, 250;
	st.local.u8 	[%rd3+538], %rs2348;
	add.s64 	%rd2551, %rd119, 538;
	// begin inline asm
	prefetch.local.L2 [%rd2551];
	// end inline asm
	mov.b16 	%rs2349, 251;
	st.local.u8 	[%rd3+539], %rs2349;
	add.s64 	%rd2552, %rd119, 539;
	// begin inline asm
	prefetch.local.L2 [%rd2552];
	// end inline asm
	mov.b16 	%rs2350, 252;
	st.local.u8 	[%rd3+540], %rs2350;
	add.s64 	%rd2553, %rd119, 540;
	// begin inline asm
	prefetch.local.L2 [%rd2553];
	// end inline asm
	mov.b16 	%rs2351, 253;
	st.local.u8 	[%rd3+541], %rs2351;
	add.s64 	%rd2554, %rd119, 541;
	// begin inline asm
	prefetch.local.L2 [%rd2554];
	// end inline asm
	mov.b16 	%rs2352, 254;
	st.local.u8 	[%rd3+542], %rs2352;
	add.s64 	%rd2555, %rd119, 542;
	// begin inline asm
	prefetch.local.L2 [%rd2555];
	// end inline asm
	mov.b16 	%rs2353, 255;
	st.local.u8 	[%rd3+543], %rs2353;
	add.s64 	%rd2556, %rd119, 543;
	// begin inline asm
	prefetch.local.L2 [%rd2556];
	// end inline asm
	mov.b32 	%r821, 0;
$L__BB0_99:
	add.s32 	%r59, %r821, 1;
	cvt.u64.u32 	%rd2572, %r821;
	add.s64 	%rd2573, %rd2301, %rd2572;
	add.s64 	%rd2571, %rd2573, 1;
	// begin inline asm
	prefetch.local.L1 [%rd2571];
	// end inline asm
	sub.s32 	%r60, 256, %r821;
	mad.lo.s64 	%rd2574, %rd3805, 25214903917, 11;
	and.b64  	%rd3805, %rd2574, 281474976710655;
	shr.u64 	%rd73, %rd3805, 17;
	cvt.u16.u32 	%rs2354, %r60;
	add.s16 	%rs2355, %rs2354, -1;
	and.b16  	%rs2356, %rs2354, %rs2355;
	setp.eq.s16 	%p89, %rs2356, 0;
	@%p89 bra 	$L__BB0_102;
	sub.s32 	%r61, 255, %r821;
	cvt.u32.u64 	%r292, %rd73;
	rem.u32 	%r822, %r292, %r60;
	sub.s32 	%r293, %r61, %r822;
	add.s32 	%r294, %r293, %r292;
	setp.gt.s32 	%p90, %r294, -1;
	@%p90 bra 	$L__BB0_103;
$L__BB0_101:
	mad.lo.s64 	%rd2575, %rd3805, 25214903917, 11;
	and.b64  	%rd3805, %rd2575, 281474976710655;
	shr.u64 	%rd2576, %rd3805, 17;
	cvt.u32.u64 	%r295, %rd2576;
	rem.u32 	%r822, %r295, %r60;
	sub.s32 	%r296, %r61, %r822;
	add.s32 	%r297, %r296, %r295;
	setp.lt.s32 	%p91, %r297, 0;
	@%p91 bra 	$L__BB0_101;
	bra.uni 	$L__BB0_103;
$L__BB0_102:
	cvt.u64.u32 	%rd2577, %r60;
	mul.lo.s64 	%rd2578, %rd73, %rd2577;
	shr.u64 	%rd2579, %rd2578, 31;
	cvt.u32.u64 	%r822, %rd2579;
$L__BB0_103:
	setp.eq.s32 	%p92, %r822, 0;
	@%p92 bra 	$L__BB0_105;
	add.s64 	%rd2581, %rd3, %rd2572;
	ld.local.u8 	%rs2357, [%rd2581+288];
	add.s32 	%r298, %r822, %r821;
	cvt.u64.u32 	%rd2582, %r298;
	add.s64 	%rd2583, %rd3, %rd2582;
	ld.local.u8 	%rs2358, [%rd2583+288];
	st.local.u8 	[%rd2581+288], %rs2358;
	st.local.u8 	[%rd2583+288], %rs2357;
$L__BB0_105:
	setp.ne.s32 	%p93, %r59, 256;
	mov.u32 	%r821, %r59;
	@%p93 bra 	$L__BB0_99;
	ld.local.v2.f64 	{%fd941, %fd942}, [%rd3+272];
	add.f64 	%fd943, %fd941, 0d3FE1111115555555;
	add.f64 	%fd944, %fd942, 0dBFE99999A0000000;
	add.f64 	%fd945, %fd943, %fd944;
	fma.rn.f64 	%fd946, %fd945, 0d3FD76CF5D0B09954, %fd943;
	cvt.rzi.s32.f64 	%r299, %fd946;
	fma.rn.f64 	%fd947, %fd945, 0d3FD76CF5D0B09954, %fd944;
	cvt.rzi.s32.f64 	%r300, %fd947;
	cvt.rn.f64.s32 	%fd948, %r299;
	setp.lt.f64 	%p94, %fd946, %fd948;
	selp.s32 	%r301, -1, 0, %p94;
	add.s32 	%r302, %r299, %r301;
	cvt.rn.f64.s32 	%fd949, %r300;
	setp.lt.f64 	%p95, %fd947, %fd949;
	selp.s32 	%r303, -1, 0, %p95;
	add.s32 	%r304, %r300, %r303;
	and.b32  	%r305, %r304, 255;
	cvt.u64.u32 	%rd2586, %r305;
	add.s64 	%rd2588, %rd119, %rd2586;
	add.s64 	%rd2584, %rd2588, 288;
	// begin inline asm
	prefetch.local.L1 [%rd2584];
	// end inline asm
	add.s64 	%rd2585, %rd2588, 289;
	// begin inline asm
	prefetch.local.L1 [%rd2585];
	// end inline asm
	add.s32 	%r306, %r302, %r304;
	cvt.rn.f64.s32 	%fd950, %r306;
	mul.f64 	%fd951, %fd950, 0d3FCB0CB174DF99C8;
	cvt.rn.f64.s32 	%fd952, %r302;
	cvt.rn.f64.s32 	%fd953, %r304;
	sub.f64 	%fd954, %fd951, %fd952;
	add.f64 	%fd113, %fd943, %fd954;
	sub.f64 	%fd955, %fd951, %fd953;
	add.f64 	%fd114, %fd944, %fd955;
	setp.leu.f64 	%p96, %fd113, %fd114;
	setp.gt.f64 	%p97, %fd113, %fd114;
	selp.u32 	%r307, 1, 0, %p97;
	selp.u32 	%r308, 1, 0, %p96;
	selp.f64 	%fd956, 0d3FF0000000000000, 0d0000000000000000, %p97;
	sub.f64 	%fd957, %fd113, %fd956;
	add.f64 	%fd115, %fd957, 0d3FCB0CB174DF99C8;
	selp.f64 	%fd958, 0d3FF0000000000000, 0d0000000000000000, %p96;
	sub.f64 	%fd959, %fd114, %fd958;
	add.f64 	%fd116, %fd959, 0d3FCB0CB174DF99C8;
	add.f64 	%fd960, %fd113, 0dBFF0000000000000;
	add.f64 	%fd117, %fd960, 0d3FDB0CB174DF99C8;
	add.f64 	%fd961, %fd114, 0dBFF0000000000000;
	add.f64 	%fd118, %fd961, 0d3FDB0CB174DF99C8;
	add.s64 	%rd2589, %rd3, %rd2586;
	ld.local.u8 	%rs2359, [%rd2589+288];
	cvt.u16.u32 	%rs2360, %r302;
	add.s16 	%rs2361, %rs2359, %rs2360;
	cvt.u64.u16 	%rd2590, %rs2361;
	and.b64  	%rd77, %rd2590, 255;
	add.s32 	%r309, %r302, %r307;
	add.s32 	%r310, %r304, %r308;
	and.b32  	%r311, %r310, 255;
	cvt.u64.u32 	%rd2591, %r311;
	add.s64 	%rd2592, %rd3, %rd2591;
	ld.local.u8 	%rs2362, [%rd2592+288];
	cvt.u16.u32 	%rs2363, %r309;
	add.s16 	%rs2364, %rs2362, %rs2363;
	cvt.u64.u16 	%rd2593, %rs2364;
	and.b64  	%rd2594, %rd2593, 255;
	add.s64 	%rd2595, %rd3, %rd2594;
	ld.local.u8 	%rs15, [%rd2595+288];
	add.s32 	%r312, %r304, 1;
	and.b32  	%r313, %r312, 255;
	cvt.u64.u32 	%rd2596, %r313;
	add.s64 	%rd2597, %rd3, %rd2596;
	ld.local.u8 	%rs2365, [%rd2597+288];
	add.s16 	%rs2366, %rs2365, %rs2360;
	add.s16 	%rs2367, %rs2366, 1;
	cvt.u64.u16 	%rd2598, %rs2367;
	and.b64  	%rd2599, %rd2598, 255;
	add.s64 	%rd2600, %rd3, %rd2599;
	ld.local.u8 	%rs16, [%rd2600+288];
	mul.f64 	%fd962, %fd113, %fd113;
	mov.f64 	%fd963, 0d3FE0000000000000;
	sub.f64 	%fd964, %fd963, %fd962;
	mul.f64 	%fd965, %fd114, %fd114;
	sub.f64 	%fd119, %fd964, %fd965;
	setp.lt.f64 	%p98, %fd119, 0d0000000000000000;
	mov.f64 	%fd2344, 0d0000000000000000;
	@%p98 bra 	$L__BB0_108;
	add.s64 	%rd2601, %rd3, %rd77;
	ld.local.u8 	%rs2368, [%rd2601+288];
	mul.lo.s16 	%rs2369, %rs2368, 171;
	shr.u16 	%rs2370, %rs2369, 11;
	mul.lo.s16 	%rs2371, %rs2370, 12;
	sub.s16 	%rs2372, %rs2368, %rs2371;
	mul.f64 	%fd966, %fd119, %fd119;
	mul.f64 	%fd967, %fd966, %fd966;
	cvt.u32.u16 	%r314, %rs2372;
	and.b32  	%r315, %r314, 255;
	mul.wide.u32 	%rd2602, %r315, 2;
	mov.u64 	%rd2603, grad2;
	add.s64 	%rd2604, %rd2603, %rd2602;
	ld.const.s8 	%rs2373, [%rd2604];
	cvt.rn.f64.s16 	%fd968, %rs2373;
	ld.const.s8 	%rs2374, [%rd2604+1];
	cvt.rn.f64.s16 	%fd969, %rs2374;
	mul.f64 	%fd970, %fd114, %fd969;
	fma.rn.f64 	%fd971, %fd113, %fd968, %fd970;
	mul.f64 	%fd2344, %fd967, %fd971;
$L__BB0_108:
	mul.f64 	%fd973, %fd115, %fd115;
	mov.f64 	%fd974, 0d3FE0000000000000;
	sub.f64 	%fd975, %fd974, %fd973;
	mul.f64 	%fd976, %fd116, %fd116;
	sub.f64 	%fd122, %fd975, %fd976;
	setp.lt.f64 	%p99, %fd122, 0d0000000000000000;
	mov.f64 	%fd2345, 0d0000000000000000;
	@%p99 bra 	$L__BB0_110;
	mul.f64 	%fd977, %fd122, %fd122;
	mul.f64 	%fd978, %fd977, %fd977;
	mul.lo.s16 	%rs2376, %rs15, 171;
	shr.u16 	%rs2377, %rs2376, 11;
	mul.lo.s16 	%rs2378, %rs2377, 12;
	sub.s16 	%rs2379, %rs15, %rs2378;
	cvt.u32.u16 	%r316, %rs2379;
	and.b32  	%r317, %r316, 255;
	mul.wide.u32 	%rd2605, %r317, 2;
	mov.u64 	%rd2606, grad2;
	add.s64 	%rd2607, %rd2606, %rd2605;
	ld.const.s8 	%rs2380, [%rd2607];
	cvt.rn.f64.s16 	%fd979, %rs2380;
	ld.const.s8 	%rs2381, [%rd2607+1];
	cvt.rn.f64.s16 	%fd980, %rs2381;
	mul.f64 	%fd981, %fd116, %fd980;
	fma.rn.f64 	%fd982, %fd115, %fd979, %fd981;
	mul.f64 	%fd2345, %fd978, %fd982;
$L__BB0_110:
	mul.f64 	%fd984, %fd117, %fd117;
	mov.f64 	%fd985, 0d3FE0000000000000;
	sub.f64 	%fd986, %fd985, %fd984;
	mul.f64 	%fd987, %fd118, %fd118;
	sub.f64 	%fd125, %fd986, %fd987;
	setp.lt.f64 	%p100, %fd125, 0d0000000000000000;
	mov.f64 	%fd2346, 0d0000000000000000;
	@%p100 bra 	$L__BB0_112;
	mul.f64 	%fd988, %fd125, %fd125;
	mul.f64 	%fd989, %fd988, %fd988;
	mul.lo.s16 	%rs2383, %rs16, 171;
	shr.u16 	%rs2384, %rs2383, 11;
	mul.lo.s16 	%rs2385, %rs2384, 12;
	sub.s16 	%rs2386, %rs16, %rs2385;
	cvt.u32.u16 	%r318, %rs2386;
	and.b32  	%r319, %r318, 255;
	mul.wide.u32 	%rd2608, %r319, 2;
	mov.u64 	%rd2609, grad2;
	add.s64 	%rd2610, %rd2609, %rd2608;
	ld.const.s8 	%rs2387, [%rd2610];
	cvt.rn.f64.s16 	%fd990, %rs2387;
	ld.const.s8 	%rs2388, [%rd2610+1];
	cvt.rn.f64.s16 	%fd991, %rs2388;
	mul.f64 	%fd992, %fd118, %fd991;
	fma.rn.f64 	%fd993, %fd117, %fd990, %fd992;
	mul.f64 	%fd2346, %fd989, %fd993;
$L__BB0_112:
	add.f64 	%fd994, %fd2344, %fd2345;
	add.f64 	%fd995, %fd994, %fd2346;
	mul.f64 	%fd996, %fd995, 0d4051800000000000;
	mul.f64 	%fd997, %fd996, 0d3FE199999999999A;
	fma.rn.f64 	%fd128, %fd997, 0d4000000000000000, %fd112;
	mad.lo.s64 	%rd2867, %rd3805, 806876925344, 352;
	and.b64  	%rd2868, %rd2867, 9007199120523264;
	mad.lo.s64 	%rd2869, %rd3805, 8602081037417187945, 277363943098;
	shr.u64 	%rd2870, %rd2869, 21;
	and.b64  	%rd2871, %rd2870, 134217727;
	or.b64  	%rd2872, %rd2871, %rd2868;
	cvt.rn.f64.u64 	%fd998, %rd2872;
	mul.f64 	%fd999, %fd998, 0d3CA0000000000000;
	mul.f64 	%fd1000, %fd999, 0d4070000000000000;
	mad.lo.s64 	%rd2873, %rd3805, 1736862336005215904, 2666505958129870752;
	and.b64  	%rd2874, %rd2873, 9007199120523264;
	mad.lo.s64 	%rd2875, %rd3805, 5985058416696778513, -8542997297661424380;
	shr.u64 	%rd2876, %rd2875, 21;
	and.b64  	%rd2877, %rd2876, 134217727;
	or.b64  	%rd2878, %rd2877, %rd2874;
	cvt.rn.f64.u64 	%fd1001, %rd2878;
	mul.f64 	%fd1002, %fd1001, 0d3CA0000000000000;
	mul.f64 	%fd1003, %fd1002, 0d4070000000000000;
	st.local.v2.f64 	[%rd3+544], {%fd1000, %fd1003};
	add.s64 	%rd2611, %rd119, 560;
	mad.lo.s64 	%rd2880, %rd3805, -6895497188809791495, -6044649417579420322;
	and.b64  	%rd3808, %rd2880, 281474976710655;
	mov.b16 	%rs2389, 0;
	st.local.u8 	[%rd3+560], %rs2389;
	// begin inline asm
	prefetch.local.L2 [%rd2611];
	// end inline asm
	mov.b16 	%rs2390, 1;
	st.local.u8 	[%rd3+561], %rs2390;
	add.s64 	%rd2612, %rd119, 561;
	// begin inline asm
	prefetch.local.L2 [%rd2612];
	// end inline asm
	mov.b16 	%rs2391, 2;
	st.local.u8 	[%rd3+562], %rs2391;
	add.s64 	%rd2613, %rd119, 562;
	// begin inline asm
	prefetch.local.L2 [%rd2613];
	// end inline asm
	mov.b16 	%rs2392, 3;
	st.local.u8 	[%rd3+563], %rs2392;
	add.s64 	%rd2614, %rd119, 563;
	// begin inline asm
	prefetch.local.L2 [%rd2614];
	// end inline asm
	mov.b16 	%rs2393, 4;
	st.local.u8 	[%rd3+564], %rs2393;
	add.s64 	%rd2615, %rd119, 564;
	// begin inline asm
	prefetch.local.L2 [%rd2615];
	// end inline asm
	mov.b16 	%rs2394, 5;
	st.local.u8 	[%rd3+565], %rs2394;
	add.s64 	%rd2616, %rd119, 565;
	// begin inline asm
	prefetch.local.L2 [%rd2616];
	// end inline asm
	mov.b16 	%rs2395, 6;
	st.local.u8 	[%rd3+566], %rs2395;
	add.s64 	%rd2617, %rd119, 566;
	// begin inline asm
	prefetch.local.L2 [%rd2617];
	// end inline asm
	mov.b16 	%rs2396, 7;
	st.local.u8 	[%rd3+567], %rs2396;
	add.s64 	%rd2618, %rd119, 567;
	// begin inline asm
	prefetch.local.L2 [%rd2618];
	// end inline asm
	mov.b16 	%rs2397, 8;
	st.local.u8 	[%rd3+568], %rs2397;
	add.s64 	%rd2619, %rd119, 568;
	// begin inline asm
	prefetch.local.L2 [%rd2619];
	// end inline asm
	mov.b16 	%rs2398, 9;
	st.local.u8 	[%rd3+569], %rs2398;
	add.s64 	%rd2620, %rd119, 569;
	// begin inline asm
	prefetch.local.L2 [%rd2620];
	// end inline asm
	mov.b16 	%rs2399, 10;
	st.local.u8 	[%rd3+570], %rs2399;
	add.s64 	%rd2621, %rd119, 570;
	// begin inline asm
	prefetch.local.L2 [%rd2621];
	// end inline asm
	mov.b16 	%rs2400, 11;
	st.local.u8 	[%rd3+571], %rs2400;
	add.s64 	%rd2622, %rd119, 571;
	// begin inline asm
	prefetch.local.L2 [%rd2622];
	// end inline asm
	mov.b16 	%rs2401, 12;
	st.local.u8 	[%rd3+572], %rs2401;
	add.s64 	%rd2623, %rd119, 572;
	// begin inline asm
	prefetch.local.L2 [%rd2623];
	// end inline asm
	mov.b16 	%rs2402, 13;
	st.local.u8 	[%rd3+573], %rs2402;
	add.s64 	%rd2624, %rd119, 573;
	// begin inline asm
	prefetch.local.L2 [%rd2624];
	// end inline asm
	mov.b16 	%rs2403, 14;
	st.local.u8 	[%rd3+574], %rs2403;
	add.s64 	%rd2625, %rd119, 574;
	// begin inline asm
	prefetch.local.L2 [%rd2625];
	// end inline asm
	mov.b16 	%rs2404, 15;
	st.local.u8 	[%rd3+575], %rs2404;
	add.s64 	%rd2626, %rd119, 575;
	// begin inline asm
	prefetch.local.L2 [%rd2626];
	// end inline asm
	mov.b16 	%rs2405, 16;
	st.local.u8 	[%rd3+576], %rs2405;
	add.s64 	%rd2627, %rd119, 576;
	// begin inline asm
	prefetch.local.L2 [%rd2627];
	// end inline asm
	mov.b16 	%rs2406, 17;
	st.local.u8 	[%rd3+577], %rs2406;
	add.s64 	%rd2628, %rd119, 577;
	// begin inline asm
	prefetch.local.L2 [%rd2628];
	// end inline asm
	mov.b16 	%rs2407, 18;
	st.local.u8 	[%rd3+578], %rs2407;
	add.s64 	%rd2629, %rd119, 578;
	// begin inline asm
	prefetch.local.L2 [%rd2629];
	// end inline asm
	mov.b16 	%rs2408, 19;
	st.local.u8 	[%rd3+579], %rs2408;
	add.s64 	%rd2630, %rd119, 579;
	// begin inline asm
	prefetch.local.L2 [%rd2630];
	// end inline asm
	mov.b16 	%rs2409, 20;
	st.local.u8 	[%rd3+580], %rs2409;
	add.s64 	%rd2631, %rd119, 580;
	// begin inline asm
	prefetch.local.L2 [%rd2631];
	// end inline asm
	mov.b16 	%rs2410, 21;
	st.local.u8 	[%rd3+581], %rs2410;
	add.s64 	%rd2632, %rd119, 581;
	// begin inline asm
	prefetch.local.L2 [%rd2632];
	// end inline asm
	mov.b16 	%rs2411, 22;
	st.local.u8 	[%rd3+582], %rs2411;
	add.s64 	%rd2633, %rd119, 582;
	// begin inline asm
	prefetch.local.L2 [%rd2633];
	// end inline asm
	mov.b16 	%rs2412, 23;
	st.local.u8 	[%rd3+583], %rs2412;
	add.s64 	%rd2634, %rd119, 583;
	// begin inline asm
	prefetch.local.L2 [%rd2634];
	// end inline asm
	mov.b16 	%rs2413, 24;
	st.local.u8 	[%rd3+584], %rs2413;
	add.s64 	%rd2635, %rd119, 584;
	// begin inline asm
	prefetch.local.L2 [%rd2635];
	// end inline asm
	mov.b16 	%rs2414, 25;
	st.local.u8 	[%rd3+585], %rs2414;
	add.s64 	%rd2636, %rd119, 585;
	// begin inline asm
	prefetch.local.L2 [%rd2636];
	// end inline asm
	mov.b16 	%rs2415, 26;
	st.local.u8 	[%rd3+586], %rs2415;
	add.s64 	%rd2637, %rd119, 586;
	// begin inline asm
	prefetch.local.L2 [%rd2637];
	// end inline asm
	mov.b16 	%rs2416, 27;
	st.local.u8 	[%rd3+587], %rs2416;
	add.s64 	%rd2638, %rd119, 587;
	// begin inline asm
	prefetch.local.L2 [%rd2638];
	// end inline asm
	mov.b16 	%rs2417, 28;
	st.local.u8 	[%rd3+588], %rs2417;
	add.s64 	%rd2639, %rd119, 588;
	// begin inline asm
	prefetch.local.L2 [%rd2639];
	// end inline asm
	mov.b16 	%rs2418, 29;
	st.local.u8 	[%rd3+589], %rs2418;
	add.s64 	%rd2640, %rd119, 589;
	// begin inline asm
	prefetch.local.L2 [%rd2640];
	// end inline asm
	mov.b16 	%rs2419, 30;
	st.local.u8 	[%rd3+590], %rs2419;
	add.s64 	%rd2641, %rd119, 590;
	// begin inline asm
	prefetch.local.L2 [%rd2641];
	// end inline asm
	mov.b16 	%rs2420, 31;
	st.local.u8 	[%rd3+591], %rs2420;
	add.s64 	%rd2642, %rd119, 591;
	// begin inline asm
	prefetch.local.L2 [%rd2642];
	// end inline asm
	mov.b16 	%rs2421, 32;
	st.local.u8 	[%rd3+592], %rs2421;
	add.s64 	%rd2643, %rd119, 592;
	// begin inline asm
	prefetch.local.L2 [%rd2643];
	// end inline asm
	mov.b16 	%rs2422, 33;
	st.local.u8 	[%rd3+593], %rs2422;
	add.s64 	%rd2644, %rd119, 593;
	// begin inline asm
	prefetch.local.L2 [%rd2644];
	// end inline asm
	mov.b16 	%rs2423, 34;
	st.local.u8 	[%rd3+594], %rs2423;
	add.s64 	%rd2645, %rd119, 594;
	// begin inline asm
	prefetch.local.L2 [%rd2645];
	// end inline asm
	mov.b16 	%rs2424, 35;
	st.local.u8 	[%rd3+595], %rs2424;
	add.s64 	%rd2646, %rd119, 595;
	// begin inline asm
	prefetch.local.L2 [%rd2646];
	// end inline asm
	mov.b16 	%rs2425, 36;
	st.local.u8 	[%rd3+596], %rs2425;
	add.s64 	%rd2647, %rd119, 596;
	// begin inline asm
	prefetch.local.L2 [%rd2647];
	// end inline asm
	mov.b16 	%rs2426, 37;
	st.local.u8 	[%rd3+597], %rs2426;
	add.s64 	%rd2648, %rd119, 597;
	// begin inline asm
	prefetch.local.L2 [%rd2648];
	// end inline asm
	mov.b16 	%rs2427, 38;
	st.local.u8 	[%rd3+598], %rs2427;
	add.s64 	%rd2649, %rd119, 598;
	// begin inline asm
	prefetch.local.L2 [%rd2649];
	// end inline asm
	mov.b16 	%rs2428, 39;
	st.local.u8 	[%rd3+599], %rs2428;
	add.s64 	%rd2650, %rd119, 599;
	// begin inline asm
	prefetch.local.L2 [%rd2650];
	// end inline asm
	mov.b16 	%rs2429, 40;
	st.local.u8 	[%rd3+600], %rs2429;
	add.s64 	%rd2651, %rd119, 600;
	// begin inline asm
	prefetch.local.L2 [%rd2651];
	// end inline asm
	mov.b16 	%rs2430, 41;
	st.local.u8 	[%rd3+601], %rs2430;
	add.s64 	%rd2652, %rd119, 601;
	// begin inline asm
	prefetch.local.L2 [%rd2652];
	// end inline asm
	mov.b16 	%rs2431, 42;
	st.local.u8 	[%rd3+602], %rs2431;
	add.s64 	%rd2653, %rd119, 602;
	// begin inline asm
	prefetch.local.L2 [%rd2653];
	// end inline asm
	mov.b16 	%rs2432, 43;
	st.local.u8 	[%rd3+603], %rs2432;
	add.s64 	%rd2654, %rd119, 603;
	// begin inline asm
	prefetch.local.L2 [%rd2654];
	// end inline asm
	mov.b16 	%rs2433, 44;
	st.local.u8 	[%rd3+604], %rs2433;
	add.s64 	%rd2655, %rd119, 604;
	// begin inline asm
	prefetch.local.L2 [%rd2655];
	// end inline asm
	mov.b16 	%rs2434, 45;
	st.local.u8 	[%rd3+605], %rs2434;
	add.s64 	%rd2656, %rd119, 605;
	// begin inline asm
	prefetch.local.L2 [%rd2656];
	// end inline asm
	mov.b16 	%rs2435, 46;
	st.local.u8 	[%rd3+606], %rs2435;
	add.s64 	%rd2657, %rd119, 606;
	// begin inline asm
	prefetch.local.L2 [%rd2657];
	// end inline asm
	mov.b16 	%rs2436, 47;
	st.local.u8 	[%rd3+607], %rs2436;
	add.s64 	%rd2658, %rd119, 607;
	// begin inline asm
	prefetch.local.L2 [%rd2658];
	// end inline asm
	mov.b16 	%rs2437, 48;
	st.local.u8 	[%rd3+608], %rs2437;
	add.s64 	%rd2659, %rd119, 608;
	// begin inline asm
	prefetch.local.L2 [%rd2659];
	// end inline asm
	mov.b16 	%rs2438, 49;
	st.local.u8 	[%rd3+609], %rs2438;
	add.s64 	%rd2660, %rd119, 609;
	// begin inline asm
	prefetch.local.L2 [%rd2660];
	// end inline asm
	mov.b16 	%rs2439, 50;
	st.local.u8 	[%rd3+610], %rs2439;
	add.s64 	%rd2661, %rd119, 610;
	// begin inline asm
	prefetch.local.L2 [%rd2661];
	// end inline asm
	mov.b16 	%rs2440, 51;
	st.local.u8 	[%rd3+611], %rs2440;
	add.s64 	%rd2662, %rd119, 611;
	// begin inline asm
	prefetch.local.L2 [%rd2662];
	// end inline asm
	mov.b16 	%rs2441, 52;
	st.local.u8 	[%rd3+612], %rs2441;
	add.s64 	%rd2663, %rd119, 612;
	// begin inline asm
	prefetch.local.L2 [%rd2663];
	// end inline asm
	mov.b16 	%rs2442, 53;
	st.local.u8 	[%rd3+613], %rs2442;
	add.s64 	%rd2664, %rd119, 613;
	// begin inline asm
	prefetch.local.L2 [%rd2664];
	// end inline asm
	mov.b16 	%rs2443, 54;
	st.local.u8 	[%rd3+614], %rs2443;
	add.s64 	%rd2665, %rd119, 614;
	// begin inline asm
	prefetch.local.L2 [%rd2665];
	// end inline asm
	mov.b16 	%rs2444, 55;
	st.local.u8 	[%rd3+615], %rs2444;
	add.s64 	%rd2666, %rd119, 615;
	// begin inline asm
	prefetch.local.L2 [%rd2666];
	// end inline asm
	mov.b16 	%rs2445, 56;
	st.local.u8 	[%rd3+616], %rs2445;
	add.s64 	%rd2667, %rd119, 616;
	// begin inline asm
	prefetch.local.L2 [%rd2667];
	// end inline asm
	mov.b16 	%rs2446, 57;
	st.local.u8 	[%rd3+617], %rs2446;
	add.s64 	%rd2668, %rd119, 617;
	// begin inline asm
	prefetch.local.L2 [%rd2668];
	// end inline asm
	mov.b16 	%rs2447, 58;
	st.local.u8 	[%rd3+618], %rs2447;
	add.s64 	%rd2669, %rd119, 618;
	// begin inline asm
	prefetch.local.L2 [%rd2669];
	// end inline asm
	mov.b16 	%rs2448, 59;
	st.local.u8 	[%rd3+619], %rs2448;
	add.s64 	%rd2670, %rd119, 619;
	// begin inline asm
	prefetch.local.L2 [%rd2670];
	// end inline asm
	mov.b16 	%rs2449, 60;
	st.local.u8 	[%rd3+620], %rs2449;
	add.s64 	%rd2671, %rd119, 620;
	// begin inline asm
	prefetch.local.L2 [%rd2671];
	// end inline asm
	mov.b16 	%rs2450, 61;
	st.local.u8 	[%rd3+621], %rs2450;
	add.s64 	%rd2672, %rd119, 621;
	// begin inline asm
	prefetch.local.L2 [%rd2672];
	// end inline asm
	mov.b16 	%rs2451, 62;
	st.local.u8 	[%rd3+622], %rs2451;
	add.s64 	%rd2673, %rd119, 622;
	// begin inline asm
	prefetch.local.L2 [%rd2673];
	// end inline asm
	mov.b16 	%rs2452, 63;
	st.local.u8 	[%rd3+623], %rs2452;
	add.s64 	%rd2674, %rd119, 623;
	// begin inline asm
	prefetch.local.L2 [%rd2674];
	// end inline asm
	mov.b16 	%rs2453, 64;
	st.local.u8 	[%rd3+624], %rs2453;
	add.s64 	%rd2675, %rd119, 624;
	// begin inline asm
	prefetch.local.L2 [%rd2675];
	// end inline asm
	mov.b16 	%rs2454, 65;
	st.local.u8 	[%rd3+625], %rs2454;
	add.s64 	%rd2676, %rd119, 625;
	// begin inline asm
	prefetch.local.L2 [%rd2676];
	// end inline asm
	mov.b16 	%rs2455, 66;
	st.local.u8 	[%rd3+626], %rs2455;
	add.s64 	%rd2677, %rd119, 626;
	// begin inline asm
	prefetch.local.L2 [%rd2677];
	// end inline asm
	mov.b16 	%rs2456, 67;
	st.local.u8 	[%rd3+627], %rs2456;
	add.s64 	%rd2678, %rd119, 627;
	// begin inline asm
	prefetch.local.L2 [%rd2678];
	// end inline asm
	mov.b16 	%rs2457, 68;
	st.local.u8 	[%rd3+628], %rs2457;
	add.s64 	%rd2679, %rd119, 628;
	// begin inline asm
	prefetch.local.L2 [%rd2679];
	// end inline asm
	mov.b16 	%rs2458, 69;
	st.local.u8 	[%rd3+629], %rs2458;
	add.s64 	%rd2680, %rd119, 629;
	// begin inline asm
	prefetch.local.L2 [%rd2680];
	// end inline asm
	mov.b16 	%rs2459, 70;
	st.local.u8 	[%rd3+630], %rs2459;
	add.s64 	%rd2681, %rd119, 630;
	// begin inline asm
	prefetch.local.L2 [%rd2681];
	// end inline asm
	mov.b16 	%rs2460, 71;
	st.local.u8 	[%rd3+631], %rs2460;
	add.s64 	%rd2682, %rd119, 631;
	// begin inline asm
	prefetch.local.L2 [%rd2682];
	// end inline asm
	mov.b16 	%rs2461, 72;
	st.local.u8 	[%rd3+632], %rs2461;
	add.s64 	%rd2683, %rd119, 632;
	// begin inline asm
	prefetch.local.L2 [%rd2683];
	// end inline asm
	mov.b16 	%rs2462, 73;
	st.local.u8 	[%rd3+633], %rs2462;
	add.s64 	%rd2684, %rd119, 633;
	// begin inline asm
	prefetch.local.L2 [%rd2684];
	// end inline asm
	mov.b16 	%rs2463, 74;
	st.local.u8 	[%rd3+634], %rs2463;
	add.s64 	%rd2685, %rd119, 634;
	// begin inline asm
	prefetch.local.L2 [%rd2685];
	// end inline asm
	mov.b16 	%rs2464, 75;
	st.local.u8 	[%rd3+635], %rs2464;
	add.s64 	%rd2686, %rd119, 635;
	// begin inline asm
	prefetch.local.L2 [%rd2686];
	// end inline asm
	mov.b16 	%rs2465, 76;
	st.local.u8 	[%rd3+636], %rs2465;
	add.s64 	%rd2687, %rd119, 636;
	// begin inline asm
	prefetch.local.L2 [%rd2687];
	// end inline asm
	mov.b16 	%rs2466, 77;
	st.local.u8 	[%rd3+637], %rs2466;
	add.s64 	%rd2688, %rd119, 637;
	// begin inline asm
	prefetch.local.L2 [%rd2688];
	// end inline asm
	mov.b16 	%rs2467, 78;
	st.local.u8 	[%rd3+638], %rs2467;
	add.s64 	%rd2689, %rd119, 638;
	// begin inline asm
	prefetch.local.L2 [%rd2689];
	// end inline asm
	mov.b16 	%rs2468, 79;
	st.local.u8 	[%rd3+639], %rs2468;
	add.s64 	%rd2690, %rd119, 639;
	// begin inline asm
	prefetch.local.L2 [%rd2690];
	// end inline asm
	mov.b16 	%rs2469, 80;
	st.local.u8 	[%rd3+640], %rs2469;
	add.s64 	%rd2691, %rd119, 640;
	// begin inline asm
	prefetch.local.L2 [%rd2691];
	// end inline asm
	mov.b16 	%rs2470, 81;
	st.local.u8 	[%rd3+641], %rs2470;
	add.s64 	%rd2692, %rd119, 641;
	// begin inline asm
	prefetch.local.L2 [%rd2692];
	// end inline asm
	mov.b16 	%rs2471, 82;
	st.local.u8 	[%rd3+642], %rs2471;
	add.s64 	%rd2693, %rd119, 642;
	// begin inline asm
	prefetch.local.L2 [%rd2693];
	// end inline asm
	mov.b16 	%rs2472, 83;
	st.local.u8 	[%rd3+643], %rs2472;
	add.s64 	%rd2694, %rd119, 643;
	// begin inline asm
	prefetch.local.L2 [%rd2694];
	// end inline asm
	mov.b16 	%rs2473, 84;
	st.local.u8 	[%rd3+644], %rs2473;
	add.s64 	%rd2695, %rd119, 644;
	// begin inline asm
	prefetch.local.L2 [%rd2695];
	// end inline asm
	mov.b16 	%rs2474, 85;
	st.local.u8 	[%rd3+645], %rs2474;
	add.s64 	%rd2696, %rd119, 645;
	// begin inline asm
	prefetch.local.L2 [%rd2696];
	// end inline asm
	mov.b16 	%rs2475, 86;
	st.local.u8 	[%rd3+646], %rs2475;
	add.s64 	%rd2697, %rd119, 646;
	// begin inline asm
	prefetch.local.L2 [%rd2697];
	// end inline asm
	mov.b16 	%rs2476, 87;
	st.local.u8 	[%rd3+647], %rs2476;
	add.s64 	%rd2698, %rd119, 647;
	// begin inline asm
	prefetch.local.L2 [%rd2698];
	// end inline asm
	mov.b16 	%rs2477, 88;
	st.local.u8 	[%rd3+648], %rs2477;
	add.s64 	%rd2699, %rd119, 648;
	// begin inline asm
	prefetch.local.L2 [%rd2699];
	// end inline asm
	mov.b16 	%rs2478, 89;
	st.local.u8 	[%rd3+649], %rs2478;
	add.s64 	%rd2700, %rd119, 649;
	// begin inline asm
	prefetch.local.L2 [%rd2700];
	// end inline asm
	mov.b16 	%rs2479, 90;
	st.local.u8 	[%rd3+650], %rs2479;
	add.s64 	%rd2701, %rd119, 650;
	// begin inline asm
	prefetch.local.L2 [%rd2701];
	// end inline asm
	mov.b16 	%rs2480, 91;
	st.local.u8 	[%rd3+651], %rs2480;
	add.s64 	%rd2702, %rd119, 651;
	// begin inline asm
	prefetch.local.L2 [%rd2702];
	// end inline asm
	mov.b16 	%rs2481, 92;
	st.local.u8 	[%rd3+652], %rs2481;
	add.s64 	%rd2703, %rd119, 652;
	// begin inline asm
	prefetch.local.L2 [%rd2703];
	// end inline asm
	mov.b16 	%rs2482, 93;
	st.local.u8 	[%rd3+653], %rs2482;
	add.s64 	%rd2704, %rd119, 653;
	// begin inline asm
	prefetch.local.L2 [%rd2704];
	// end inline asm
	mov.b16 	%rs2483, 94;
	st.local.u8 	[%rd3+654], %rs2483;
	add.s64 	%rd2705, %rd119, 654;
	// begin inline asm
	prefetch.local.L2 [%rd2705];
	// end inline asm
	mov.b16 	%rs2484, 95;
	st.local.u8 	[%rd3+655], %rs2484;
	add.s64 	%rd2706, %rd119, 655;
	// begin inline asm
	prefetch.local.L2 [%rd2706];
	// end inline asm
	mov.b16 	%rs2485, 96;
	st.local.u8 	[%rd3+656], %rs2485;
	add.s64 	%rd2707, %rd119, 656;
	// begin inline asm
	prefetch.local.L2 [%rd2707];
	// end inline asm
	mov.b16 	%rs2486, 97;
	st.local.u8 	[%rd3+657], %rs2486;
	add.s64 	%rd2708, %rd119, 657;
	// begin inline asm
	prefetch.local.L2 [%rd2708];
	// end inline asm
	mov.b16 	%rs2487, 98;
	st.local.u8 	[%rd3+658], %rs2487;
	add.s64 	%rd2709, %rd119, 658;
	// begin inline asm
	prefetch.local.L2 [%rd2709];
	// end inline asm
	mov.b16 	%rs2488, 99;
	st.local.u8 	[%rd3+659], %rs2488;
	add.s64 	%rd2710, %rd119, 659;
	// begin inline asm
	prefetch.local.L2 [%rd2710];
	// end inline asm
	mov.b16 	%rs2489, 100;
	st.local.u8 	[%rd3+660], %rs2489;
	add.s64 	%rd2711, %rd119, 660;
	// begin inline asm
	prefetch.local.L2 [%rd2711];
	// end inline asm
	mov.b16 	%rs2490, 101;
	st.local.u8 	[%rd3+661], %rs2490;
	add.s64 	%rd2712, %rd119, 661;
	// begin inline asm
	prefetch.local.L2 [%rd2712];
	// end inline asm
	mov.b16 	%rs2491, 102;
	st.local.u8 	[%rd3+662], %rs2491;
	add.s64 	%rd2713, %rd119, 662;
	// begin inline asm
	prefetch.local.L2 [%rd2713];
	// end inline asm
	mov.b16 	%rs2492, 103;
	st.local.u8 	[%rd3+663], %rs2492;
	add.s64 	%rd2714, %rd119, 663;
	// begin inline asm
	prefetch.local.L2 [%rd2714];
	// end inline asm
	mov.b16 	%rs2493, 104;
	st.local.u8 	[%rd3+664], %rs2493;
	add.s64 	%rd2715, %rd119, 664;
	// begin inline asm
	prefetch.local.L2 [%rd2715];
	// end inline asm
	mov.b16 	%rs2494, 105;
	st.local.u8 	[%rd3+665], %rs2494;
	add.s64 	%rd2716, %rd119, 665;
	// begin inline asm
	prefetch.local.L2 [%rd2716];
	// end inline asm
	mov.b16 	%rs2495, 106;
	st.local.u8 	[%rd3+666], %rs2495;
	add.s64 	%rd2717, %rd119, 666;
	// begin inline asm
	prefetch.local.L2 [%rd2717];
	// end inline asm
	mov.b16 	%rs2496, 107;
	st.local.u8 	[%rd3+667], %rs2496;
	add.s64 	%rd2718, %rd119, 667;
	// begin inline asm
	prefetch.local.L2 [%rd2718];
	// end inline asm
	mov.b16 	%rs2497, 108;
	st.local.u8 	[%rd3+668], %rs2497;
	add.s64 	%rd2719, %rd119, 668;
	// begin inline asm
	prefetch.local.L2 [%rd2719];
	// end inline asm
	mov.b16 	%rs2498, 109;
	st.local.u8 	[%rd3+669], %rs2498;
	add.s64 	%rd2720, %rd119, 669;
	// begin inline asm
	prefetch.local.L2 [%rd2720];
	// end inline asm
	mov.b16 	%rs2499, 110;
	st.local.u8 	[%rd3+670], %rs2499;
	add.s64 	%rd2721, %rd119, 670;
	// begin inline asm
	prefetch.local.L2 [%rd2721];
	// end inline asm
	mov.b16 	%rs2500, 111;
	st.local.u8 	[%rd3+671], %rs2500;
	add.s64 	%rd2722, %rd119, 671;
	// begin inline asm
	prefetch.local.L2 [%rd2722];
	// end inline asm
	mov.b16 	%rs2501, 112;
	st.local.u8 	[%rd3+672], %rs2501;
	add.s64 	%rd2723, %rd119, 672;
	// begin inline asm
	prefetch.local.L2 [%rd2723];
	// end inline asm
	mov.b16 	%rs2502, 113;
	st.local.u8 	[%rd3+673], %rs2502;
	add.s64 	%rd2724, %rd119, 673;
	// begin inline asm
	prefetch.local.L2 [%rd2724];
	// end inline asm
	mov.b16 	%rs2503, 114;
	st.local.u8 	[%rd3+674], %rs2503;
	add.s64 	%rd2725, %rd119, 674;
	// begin inline asm
	prefetch.local.L2 [%rd2725];
	// end inline asm
	mov.b16 	%rs2504, 115;
	st.local.u8 	[%rd3+675], %rs2504;
	add.s64 	%rd2726, %rd119, 675;
	// begin inline asm
	prefetch.local.L2 [%rd2726];
	// end inline asm
	mov.b16 	%rs2505, 116;
	st.local.u8 	[%rd3+676], %rs2505;
	add.s64 	%rd2727, %rd119, 676;
	// begin inline asm
	prefetch.local.L2 [%rd2727];
	// end inline asm
	mov.b16 	%rs2506, 117;
	st.local.u8 	[%rd3+677], %rs2506;
	add.s64 	%rd2728, %rd119, 677;
	// begin inline asm
	prefetch.local.L2 [%rd2728];
	// end inline asm
	mov.b16 	%rs2507, 118;
	st.local.u8 	[%rd3+678], %rs2507;
	add.s64 	%rd2729, %rd119, 678;
	// begin inline asm
	prefetch.local.L2 [%rd2729];
	// end inline asm
	mov.b16 	%rs2508, 119;
	st.local.u8 	[%rd3+679], %rs2508;
	add.s64 	%rd2730, %rd119, 679;
	// begin inline asm
	prefetch.local.L2 [%rd2730];
	// end inline asm
	mov.b16 	%rs2509, 120;
	st.local.u8 	[%rd3+680], %rs2509;
	add.s64 	%rd2731, %rd119, 680;
	// begin inline asm
	prefetch.local.L2 [%rd2731];
	// end inline asm
	mov.b16 	%rs2510, 121;
	st.local.u8 	[%rd3+681], %rs2510;
	add.s64 	%rd2732, %rd119, 681;
	// begin inline asm
	prefetch.local.L2 [%rd2732];
	// end inline asm
	mov.b16 	%rs2511, 122;
	st.local.u8 	[%rd3+682], %rs2511;
	add.s64 	%rd2733, %rd119, 682;
	// begin inline asm
	prefetch.local.L2 [%rd2733];
	// end inline asm
	mov.b16 	%rs2512, 123;
	st.local.u8 	[%rd3+683], %rs2512;
	add.s64 	%rd2734, %rd119, 683;
	// begin inline asm
	prefetch.local.L2 [%rd2734];
	// end inline asm
	mov.b16 	%rs2513, 124;
	st.local.u8 	[%rd3+684], %rs2513;
	add.s64 	%rd2735, %rd119, 684;
	// begin inline asm
	prefetch.local.L2 [%rd2735];
	// end inline asm
	mov.b16 	%rs2514, 125;
	st.local.u8 	[%rd3+685], %rs2514;
	add.s64 	%rd2736, %rd119, 685;
	// begin inline asm
	prefetch.local.L2 [%rd2736];
	// end inline asm
	mov.b16 	%rs2515, 126;
	st.local.u8 	[%rd3+686], %rs2515;
	add.s64 	%rd2737, %rd119, 686;
	// begin inline asm
	prefetch.local.L2 [%rd2737];
	// end inline asm
	mov.b16 	%rs2516, 127;
	st.local.u8 	[%rd3+687], %rs2516;
	add.s64 	%rd2738, %rd119, 687;
	// begin inline asm
	prefetch.local.L2 [%rd2738];
	// end inline asm
	mov.b16 	%rs2517, 128;
	st.local.u8 	[%rd3+688], %rs2517;
	add.s64 	%rd2739, %rd119, 688;
	// begin inline asm
	prefetch.local.L2 [%rd2739];
	// end inline asm
	mov.b16 	%rs2518, 129;
	st.local.u8 	[%rd3+689], %rs2518;
	add.s64 	%rd2740, %rd119, 689;
	// begin inline asm
	prefetch.local.L2 [%rd2740];
	// end inline asm
	mov.b16 	%rs2519, 130;
	st.local.u8 	[%rd3+690], %rs2519;
	add.s64 	%rd2741, %rd119, 690;
	// begin inline asm
	prefetch.local.L2 [%rd2741];
	// end inline asm
	mov.b16 	%rs2520, 131;
	st.local.u8 	[%rd3+691], %rs2520;
	add.s64 	%rd2742, %rd119, 691;
	// begin inline asm
	prefetch.local.L2 [%rd2742];
	// end inline asm
	mov.b16 	%rs2521, 132;
	st.local.u8 	[%rd3+692], %rs2521;
	add.s64 	%rd2743, %rd119, 692;
	// begin inline asm
	prefetch.local.L2 [%rd2743];
	// end inline asm
	mov.b16 	%rs2522, 133;
	st.local.u8 	[%rd3+693], %rs2522;
	add.s64 	%rd2744, %rd119, 693;
	// begin inline asm
	prefetch.local.L2 [%rd2744];
	// end inline asm
	mov.b16 	%rs2523, 134;
	st.local.u8 	[%rd3+694], %rs2523;
	add.s64 	%rd2745, %rd119, 694;
	// begin inline asm
	prefetch.local.L2 [%rd2745];
	// end inline asm
	mov.b16 	%rs2524, 135;
	st.local.u8 	[%rd3+695], %rs2524;
	add.s64 	%rd2746, %rd119, 695;
	// begin inline asm
	prefetch.local.L2 [%rd2746];
	// end inline asm
	mov.b16 	%rs2525, 136;
	st.local.u8 	[%rd3+696], %rs2525;
	add.s64 	%rd2747, %rd119, 696;
	// begin inline asm
	prefetch.local.L2 [%rd2747];
	// end inline asm
	mov.b16 	%rs2526, 137;
	st.local.u8 	[%rd3+697], %rs2526;
	add.s64 	%rd2748, %rd119, 697;
	// begin inline asm
	prefetch.local.L2 [%rd2748];
	// end inline asm
	mov.b16 	%rs2527, 138;
	st.local.u8 	[%rd3+698], %rs2527;
	add.s64 	%rd2749, %rd119, 698;
	// begin inline asm
	prefetch.local.L2 [%rd2749];
	// end inline asm
	mov.b16 	%rs2528, 139;
	st.local.u8 	[%rd3+699], %rs2528;
	add.s64 	%rd2750, %rd119, 699;
	// begin inline asm
	prefetch.local.L2 [%rd2750];
	// end inline asm
	mov.b16 	%rs2529, 140;
	st.local.u8 	[%rd3+700], %rs2529;
	add.s64 	%rd2751, %rd119, 700;
	// begin inline asm
	prefetch.local.L2 [%rd2751];
	// end inline asm
	mov.b16 	%rs2530, 141;
	st.local.u8 	[%rd3+701], %rs2530;
	add.s64 	%rd2752, %rd119, 701;
	// begin inline asm
	prefetch.local.L2 [%rd2752];
	// end inline asm
	mov.b16 	%rs2531, 142;
	st.local.u8 	[%rd3+702], %rs2531;
	add.s64 	%rd2753, %rd119, 702;
	// begin inline asm
	prefetch.local.L2 [%rd2753];
	// end inline asm
	mov.b16 	%rs2532, 143;
	st.local.u8 	[%rd3+703], %rs2532;
	add.s64 	%rd2754, %rd119, 703;
	// begin inline asm
	prefetch.local.L2 [%rd2754];
	// end inline asm
	mov.b16 	%rs2533, 144;
	st.local.u8 	[%rd3+704], %rs2533;
	add.s64 	%rd2755, %rd119, 704;
	// begin inline asm
	prefetch.local.L2 [%rd2755];
	// end inline asm
	mov.b16 	%rs2534, 145;
	st.local.u8 	[%rd3+705], %rs2534;
	add.s64 	%rd2756, %rd119, 705;
	// begin inline asm
	prefetch.local.L2 [%rd2756];
	// end inline asm
	mov.b16 	%rs2535, 146;
	st.local.u8 	[%rd3+706], %rs2535;
	add.s64 	%rd2757, %rd119, 706;
	// begin inline asm
	prefetch.local.L2 [%rd2757];
	// end inline asm
	mov.b16 	%rs2536, 147;
	st.local.u8 	[%rd3+707], %rs2536;
	add.s64 	%rd2758, %rd119, 707;
	// begin inline asm
	prefetch.local.L2 [%rd2758];
	// end inline asm
	mov.b16 	%rs2537, 148;
	st.local.u8 	[%rd3+708], %rs2537;
	add.s64 	%rd2759, %rd119, 708;
	// begin inline asm
	prefetch.local.L2 [%rd2759];
	// end inline asm
	mov.b16 	%rs2538, 149;
	st.local.u8 	[%rd3+709], %rs2538;
	add.s64 	%rd2760, %rd119, 709;
	// begin inline asm
	prefetch.local.L2 [%rd2760];
	// end inline asm
	mov.b16 	%rs2539, 150;
	st.local.u8 	[%rd3+710], %rs2539;
	add.s64 	%rd2761, %rd119, 710;
	// begin inline asm
	prefetch.local.L2 [%rd2761];
	// end inline asm
	mov.b16 	%rs2540, 151;
	st.local.u8 	[%rd3+711], %rs2540;
	add.s64 	%rd2762, %rd119, 711;
	// begin inline asm
	prefetch.local.L2 [%rd2762];
	// end inline asm
	mov.b16 	%rs2541, 152;
	st.local.u8 	[%rd3+712], %rs2541;
	add.s64 	%rd2763, %rd119, 712;
	// begin inline asm
	prefetch.local.L2 [%rd2763];
	// end inline asm
	mov.b16 	%rs2542, 153;
	st.local.u8 	[%rd3+713], %rs2542;
	add.s64 	%rd2764, %rd119, 713;
	// begin inline asm
	prefetch.local.L2 [%rd2764];
	// end inline asm
	mov.b16 	%rs2543, 154;
	st.local.u8 	[%rd3+714], %rs2543;
	add.s64 	%rd2765, %rd119, 714;
	// begin inline asm
	prefetch.local.L2 [%rd2765];
	// end inline asm
	mov.b16 	%rs2544, 155;
	st.local.u8 	[%rd3+715], %rs2544;
	add.s64 	%rd2766, %rd119, 715;
	// begin inline asm
	prefetch.local.L2 [%rd2766];
	// end inline asm
	mov.b16 	%rs2545, 156;
	st.local.u8 	[%rd3+716], %rs2545;
	add.s64 	%rd2767, %rd119, 716;
	// begin inline asm
	prefetch.local.L2 [%rd2767];
	// end inline asm
	mov.b16 	%rs2546, 157;
	st.local.u8 	[%rd3+717], %rs2546;
	add.s64 	%rd2768, %rd119, 717;
	// begin inline asm
	prefetch.local.L2 [%rd2768];
	// end inline asm
	mov.b16 	%rs2547, 158;
	st.local.u8 	[%rd3+718], %rs2547;
	add.s64 	%rd2769, %rd119, 718;
	// begin inline asm
	prefetch.local.L2 [%rd2769];
	// end inline asm
	mov.b16 	%rs2548, 159;
	st.local.u8 	[%rd3+719], %rs2548;
	add.s64 	%rd2770, %rd119, 719;
	// begin inline asm
	prefetch.local.L2 [%rd2770];
	// end inline asm
	mov.b16 	%rs2549, 160;
	st.local.u8 	[%rd3+720], %rs2549;
	add.s64 	%rd2771, %rd119, 720;
	// begin inline asm
	prefetch.local.L2 [%rd2771];
	// end inline asm
	mov.b16 	%rs2550, 161;
	st.local.u8 	[%rd3+721], %rs2550;
	add.s64 	%rd2772, %rd119, 721;
	// begin inline asm
	prefetch.local.L2 [%rd2772];
	// end inline asm
	mov.b16 	%rs2551, 162;
	st.local.u8 	[%rd3+722], %rs2551;
	add.s64 	%rd2773, %rd119, 722;
	// begin inline asm
	prefetch.local.L2 [%rd2773];
	// end inline asm
	mov.b16 	%rs2552, 163;
	st.local.u8 	[%rd3+723], %rs2552;
	add.s64 	%rd2774, %rd119, 723;
	// begin inline asm
	prefetch.local.L2 [%rd2774];
	// end inline asm
	mov.b16 	%rs2553, 164;
	st.local.u8 	[%rd3+724], %rs2553;
	add.s64 	%rd2775, %rd119, 724;
	// begin inline asm
	prefetch.local.L2 [%rd2775];
	// end inline asm
	mov.b16 	%rs2554, 165;
	st.local.u8 	[%rd3+725], %rs2554;
	add.s64 	%rd2776, %rd119, 725;
	// begin inline asm
	prefetch.local.L2 [%rd2776];
	// end inline asm
	mov.b16 	%rs2555, 166;
	st.local.u8 	[%rd3+726], %rs2555;
	add.s64 	%rd2777, %rd119, 726;
	// begin inline asm
	prefetch.local.L2 [%rd2777];
	// end inline asm
	mov.b16 	%rs2556, 167;
	st.local.u8 	[%rd3+727], %rs2556;
	add.s64 	%rd2778, %rd119, 727;
	// begin inline asm
	prefetch.local.L2 [%rd2778];
	// end inline asm
	mov.b16 	%rs2557, 168;
	st.local.u8 	[%rd3+728], %rs2557;
	add.s64 	%rd2779, %rd119, 728;
	// begin inline asm
	prefetch.local.L2 [%rd2779];
	// end inline asm
	mov.b16 	%rs2558, 169;
	st.local.u8 	[%rd3+729], %rs2558;
	add.s64 	%rd2780, %rd119, 729;
	// begin inline asm
	prefetch.local.L2 [%rd2780];
	// end inline asm
	mov.b16 	%rs2559, 170;
	st.local.u8 	[%rd3+730], %rs2559;
	add.s64 	%rd2781, %rd119, 730;
	// begin inline asm
	prefetch.local.L2 [%rd2781];
	// end inline asm
	mov.b16 	%rs2560, 171;
	st.local.u8 	[%rd3+731], %rs2560;
	add.s64 	%rd2782, %rd119, 731;
	// begin inline asm
	prefetch.local.L2 [%rd2782];
	// end inline asm
	mov.b16 	%rs2561, 172;
	st.local.u8 	[%rd3+732], %rs2561;
	add.s64 	%rd2783, %rd119, 732;
	// begin inline asm
	prefetch.local.L2 [%rd2783];
	// end inline asm
	mov.b16 	%rs2562, 173;
	st.local.u8 	[%rd3+733], %rs2562;
	add.s64 	%rd2784, %rd119, 733;
	// begin inline asm
	prefetch.local.L2 [%rd2784];
	// end inline asm
	mov.b16 	%rs2563, 174;
	st.local.u8 	[%rd3+734], %rs2563;
	add.s64 	%rd2785, %rd119, 734;
	// begin inline asm
	prefetch.local.L2 [%rd2785];
	// end inline asm
	mov.b16 	%rs2564, 175;
	st.local.u8 	[%rd3+735], %rs2564;
	add.s64 	%rd2786, %rd119, 735;
	// begin inline asm
	prefetch.local.L2 [%rd2786];
	// end inline asm
	mov.b16 	%rs2565, 176;
	st.local.u8 	[%rd3+736], %rs2565;
	add.s64 	%rd2787, %rd119, 736;
	// begin inline asm
	prefetch.local.L2 [%rd2787];
	// end inline asm
	mov.b16 	%rs2566, 177;
	st.local.u8 	[%rd3+737], %rs2566;
	add.s64 	%rd2788, %rd119, 737;
	// begin inline asm
	prefetch.local.L2 [%rd2788];
	// end inline asm
	mov.b16 	%rs2567, 178;
	st.local.u8 	[%rd3+738], %rs2567;
	add.s64 	%rd2789, %rd119, 738;
	// begin inline asm
	prefetch.local.L2 [%rd2789];
	// end inline asm
	mov.b16 	%rs2568, 179;
	st.local.u8 	[%rd3+739], %rs2568;
	add.s64 	%rd2790, %rd119, 739;
	// begin inline asm
	prefetch.local.L2 [%rd2790];
	// end inline asm
	mov.b16 	%rs2569, 180;
	st.local.u8 	[%rd3+740], %rs2569;
	add.s64 	%rd2791, %rd119, 740;
	// begin inline asm
	prefetch.local.L2 [%rd2791];
	// end inline asm
	mov.b16 	%rs2570, 181;
	st.local.u8 	[%rd3+741], %rs2570;
	add.s64 	%rd2792, %rd119, 741;
	// begin inline asm
	prefetch.local.L2 [%rd2792];
	// end inline asm
	mov.b16 	%rs2571, 182;
	st.local.u8 	[%rd3+742], %rs2571;
	add.s64 	%rd2793, %rd119, 742;
	// begin inline asm
	prefetch.local.L2 [%rd2793];
	// end inline asm
	mov.b16 	%rs2572, 183;
	st.local.u8 	[%rd3+743], %rs2572;
	add.s64 	%rd2794, %rd119, 743;
	// begin inline asm
	prefetch.local.L2 [%rd2794];
	// end inline asm
	mov.b16 	%rs2573, 184;
	st.local.u8 	[%rd3+744], %rs2573;
	add.s64 	%rd2795, %rd119, 744;
	// begin inline asm
	prefetch.local.L2 [%rd2795];
	// end inline asm
	mov.b16 	%rs2574, 185;
	st.local.u8 	[%rd3+745], %rs2574;
	add.s64 	%rd2796, %rd119, 745;
	// begin inline asm
	prefetch.local.L2 [%rd2796];
	// end inline asm
	mov.b16 	%rs2575, 186;
	st.local.u8 	[%rd3+746], %rs2575;
	add.s64 	%rd2797, %rd119, 746;
	// begin inline asm
	prefetch.local.L2 [%rd2797];
	// end inline asm
	mov.b16 	%rs2576, 187;
	st.local.u8 	[%rd3+747], %rs2576;
	add.s64 	%rd2798, %rd119, 747;
	// begin inline asm
	prefetch.local.L2 [%rd2798];
	// end inline asm
	mov.b16 	%rs2577, 188;
	st.local.u8 	[%rd3+748], %rs2577;
	add.s64 	%rd2799, %rd119, 748;
	// begin inline asm
	prefetch.local.L2 [%rd2799];
	// end inline asm
	mov.b16 	%rs2578, 189;
	st.local.u8 	[%rd3+749], %rs2578;
	add.s64 	%rd2800, %rd119, 749;
	// begin inline asm
	prefetch.local.L2 [%rd2800];
	// end inline asm
	mov.b16 	%rs2579, 190;
	st.local.u8 	[%rd3+750], %rs2579;
	add.s64 	%rd2801, %rd119, 750;
	// begin inline asm
	prefetch.local.L2 [%rd2801];
	// end inline asm
	mov.b16 	%rs2580, 191;
	st.local.u8 	[%rd3+751], %rs2580;
	add.s64 	%rd2802, %rd119, 751;
	// begin inline asm
	prefetch.local.L2 [%rd2802];
	// end inline asm
	mov.b16 	%rs2581, 192;
	st.local.u8 	[%rd3+752], %rs2581;
	add.s64 	%rd2803, %rd119, 752;
	// begin inline asm
	prefetch.local.L2 [%rd2803];
	// end inline asm
	mov.b16 	%rs2582, 193;
	st.local.u8 	[%rd3+753], %rs2582;
	add.s64 	%rd2804, %rd119, 753;
	// begin inline asm
	prefetch.local.L2 [%rd2804];
	// end inline asm
	mov.b16 	%rs2583, 194;
	st.local.u8 	[%rd3+754], %rs2583;
	add.s64 	%rd2805, %rd119, 754;
	// begin inline asm
	prefetch.local.L2 [%rd2805];
	// end inline asm
	mov.b16 	%rs2584, 195;
	st.local.u8 	[%rd3+755], %rs2584;
	add.s64 	%rd2806, %rd119, 755;
	// begin inline asm
	prefetch.local.L2 [%rd2806];
	// end inline asm
	mov.b16 	%rs2585, 196;
	st.local.u8 	[%rd3+756], %rs2585;
	add.s64 	%rd2807, %rd119, 756;
	// begin inline asm
	prefetch.local.L2 [%rd2807];
	// end inline asm
	mov.b16 	%rs2586, 197;
	st.local.u8 	[%rd3+757], %rs2586;
	add.s64 	%rd2808, %rd119, 757;
	// begin inline asm
	prefetch.local.L2 [%rd2808];
	// end inline asm
	mov.b16 	%rs2587, 198;
	st.local.u8 	[%rd3+758], %rs2587;
	add.s64 	%rd2809, %rd119, 758;
	// begin inline asm
	prefetch.local.L2 [%rd2809];
	// end inline asm
	mov.b16 	%rs2588, 199;
	st.local.u8 	[%rd3+759], %rs2588;
	add.s64 	%rd2810, %rd119, 759;
	// begin inline asm
	prefetch.local.L2 [%rd2810];
	// end inline asm
	mov.b16 	%rs2589, 200;
	st.local.u8 	[%rd3+760], %rs2589;
	add.s64 	%rd2811, %rd119, 760;
	// begin inline asm
	prefetch.local.L2 [%rd2811];
	// end inline asm
	mov.b16 	%rs2590, 201;
	st.local.u8 	[%rd3+761], %rs2590;
	add.s64 	%rd2812, %rd119, 761;
	// begin inline asm
	prefetch.local.L2 [%rd2812];
	// end inline asm
	mov.b16 	%rs2591, 202;
	st.local.u8 	[%rd3+762], %rs2591;
	add.s64 	%rd2813, %rd119, 762;
	// begin inline asm
	prefetch.local.L2 [%rd2813];
	// end inline asm
	mov.b16 	%rs2592, 203;
	st.local.u8 	[%rd3+763], %rs2592;
	add.s64 	%rd2814, %rd119, 763;
	// begin inline asm
	prefetch.local.L2 [%rd2814];
	// end inline asm
	mov.b16 	%rs2593, 204;
	st.local.u8 	[%rd3+764], %rs2593;
	add.s64 	%rd2815, %rd119, 764;
	// begin inline asm
	prefetch.local.L2 [%rd2815];
	// end inline asm
	mov.b16 	%rs2594, 205;
	st.local.u8 	[%rd3+765], %rs2594;
	add.s64 	%rd2816, %rd119, 765;
	// begin inline asm
	prefetch.local.L2 [%rd2816];
	// end inline asm
	mov.b16 	%rs2595, 206;
	st.local.u8 	[%rd3+766], %rs2595;
	add.s64 	%rd2817, %rd119, 766;
	// begin inline asm
	prefetch.local.L2 [%rd2817];
	// end inline asm
	mov.b16 	%rs2596, 207;
	st.local.u8 	[%rd3+767], %rs2596;
	add.s64 	%rd2818, %rd119, 767;
	// begin inline asm
	prefetch.local.L2 [%rd2818];
	// end inline asm
	mov.b16 	%rs2597, 208;
	st.local.u8 	[%rd3+768], %rs2597;
	add.s64 	%rd2819, %rd119, 768;
	// begin inline asm
	prefetch.local.L2 [%rd2819];
	// end inline asm
	mov.b16 	%rs2598, 209;
	st.local.u8 	[%rd3+769], %rs2598;
	add.s64 	%rd2820, %rd119, 769;
	// begin inline asm
	prefetch.local.L2 [%rd2820];
	// end inline asm
	mov.b16 	%rs2599, 210;
	st.local.u8 	[%rd3+770], %rs2599;
	add.s64 	%rd2821, %rd119, 770;
	// begin inline asm
	prefetch.local.L2 [%rd2821];
	// end inline asm
	mov.b16 	%rs2600, 211;
	st.local.u8 	[%rd3+771], %rs2600;
	add.s64 	%rd2822, %rd119, 771;
	// begin inline asm
	prefetch.local.L2 [%rd2822];
	// end inline asm
	mov.b16 	%rs2601, 212;
	st.local.u8 	[%rd3+772], %rs2601;
	add.s64 	%rd2823, %rd119, 772;
	// begin inline asm
	prefetch.local.L2 [%rd2823];
	// end inline asm
	mov.b16 	%rs2602, 213;
	st.local.u8 	[%rd3+773], %rs2602;
	add.s64 	%rd2824, %rd119, 773;
	// begin inline asm
	prefetch.local.L2 [%rd2824];
	// end inline asm
	mov.b16 	%rs2603, 214;
	st.local.u8 	[%rd3+774], %rs2603;
	add.s64 	%rd2825, %rd119, 774;
	// begin inline asm
	prefetch.local.L2 [%rd2825];
	// end inline asm
	mov.b16 	%rs2604, 215;
	st.local.u8 	[%rd3+775], %rs2604;
	add.s64 	%rd2826, %rd119, 775;
	// begin inline asm
	prefetch.local.L2 [%rd2826];
	// end inline asm
	mov.b16 	%rs2605, 216;
	st.local.u8 	[%rd3+776], %rs2605;
	add.s64 	%rd2827, %rd119, 776;
	// begin inline asm
	prefetch.local.L2 [%rd2827];
	// end inline asm
	mov.b16 	%rs2606, 217;
	st.local.u8 	[%rd3+777], %rs2606;
	add.s64 	%rd2828, %rd119, 777;
	// begin inline asm
	prefetch.local.L2 [%rd2828];
	// end inline asm
	mov.b16 	%rs2607, 218;
	st.local.u8 	[%rd3+778], %rs2607;
	add.s64 	%rd2829, %rd119, 778;
	// begin inline asm
	prefetch.local.L2 [%rd2829];
	// end inline asm
	mov.b16 	%rs2608, 219;
	st.local.u8 	[%rd3+779], %rs2608;
	add.s64 	%rd2830, %rd119, 779;
	// begin inline asm
	prefetch.local.L2 [%rd2830];
	// end inline asm
	mov.b16 	%rs2609, 220;
	st.local.u8 	[%rd3+780], %rs2609;
	add.s64 	%rd2831, %rd119, 780;
	// begin inline asm
	prefetch.local.L2 [%rd2831];
	// end inline asm
	mov.b16 	%rs2610, 221;
	st.local.u8 	[%rd3+781], %rs2610;
	add.s64 	%rd2832, %rd119, 781;
	// begin inline asm
	prefetch.local.L2 [%rd2832];
	// end inline asm
	mov.b16 	%rs2611, 222;
	st.local.u8 	[%rd3+782], %rs2611;
	add.s64 	%rd2833, %rd119, 782;
	// begin inline asm
	prefetch.local.L2 [%rd2833];
	// end inline asm
	mov.b16 	%rs2612, 223;
	st.local.u8 	[%rd3+783], %rs2612;
	add.s64 	%rd2834, %rd119, 783;
	// begin inline asm
	prefetch.local.L2 [%rd2834];
	// end inline asm
	mov.b16 	%rs2613, 224;
	st.local.u8 	[%rd3+784], %rs2613;
	add.s64 	%rd2835, %rd119, 784;
	// begin inline asm
	prefetch.local.L2 [%rd2835];
	// end inline asm
	mov.b16 	%rs2614, 225;
	st.local.u8 	[%rd3+785], %rs2614;
	add.s64 	%rd2836, %rd119, 785;
	// begin inline asm
	prefetch.local.L2 [%rd2836];
	// end inline asm
	mov.b16 	%rs2615, 226;
	st.local.u8 	[%rd3+786], %rs2615;
	add.s64 	%rd2837, %rd119, 786;
	// begin inline asm
	prefetch.local.L2 [%rd2837];
	// end inline asm
	mov.b16 	%rs2616, 227;
	st.local.u8 	[%rd3+787], %rs2616;
	add.s64 	%rd2838, %rd119, 787;
	// begin inline asm
	prefetch.local.L2 [%rd2838];
	// end inline asm
	mov.b16 	%rs2617, 228;
	st.local.u8 	[%rd3+788], %rs2617;
	add.s64 	%rd2839, %rd119, 788;
	// begin inline asm
	prefetch.local.L2 [%rd2839];
	// end inline asm
	mov.b16 	%rs2618, 229;
	st.local.u8 	[%rd3+789], %rs2618;
	add.s64 	%rd2840, %rd119, 789;
	// begin inline asm
	prefetch.local.L2 [%rd2840];
	// end inline asm
	mov.b16 	%rs2619, 230;
	st.local.u8 	[%rd3+790], %rs2619;
	add.s64 	%rd2841, %rd119, 790;
	// begin inline asm
	prefetch.local.L2 [%rd2841];
	// end inline asm
	mov.b16 	%rs2620, 231;
	st.local.u8 	[%rd3+791], %rs2620;
	add.s64 	%rd2842, %rd119, 791;
	// begin inline asm
	prefetch.local.L2 [%rd2842];
	// end inline asm
	mov.b16 	%rs2621, 232;
	st.local.u8 	[%rd3+792], %rs2621;
	add.s64 	%rd2843, %rd119, 792;
	// begin inline asm
	prefetch.local.L2 [%rd2843];
	// end inline asm
	mov.b16 	%rs2622, 233;
	st.local.u8 	[%rd3+793], %rs2622;
	add.s64 	%rd2844, %rd119, 793;
	// begin inline asm
	prefetch.local.L2 [%rd2844];
	// end inline asm
	mov.b16 	%rs2623, 234;
	st.local.u8 	[%rd3+794], %rs2623;
	add.s64 	%rd2845, %rd119, 794;
	// begin inline asm
	prefetch.local.L2 [%rd2845];
	// end inline asm
	mov.b16 	%rs2624, 235;
	st.local.u8 	[%rd3+795], %rs2624;
	add.s64 	%rd2846, %rd119, 795;
	// begin inline asm
	prefetch.local.L2 [%rd2846];
	// end inline asm
	mov.b16 	%rs2625, 236;
	st.local.u8 	[%rd3+796], %rs2625;
	add.s64 	%rd2847, %rd119, 796;
	// begin inline asm
	prefetch.local.L2 [%rd2847];
	// end inline asm
	mov.b16 	%rs2626, 237;
	st.local.u8 	[%rd3+797], %rs2626;
	add.s64 	%rd2848, %rd119, 797;
	// begin inline asm
	prefetch.local.L2 [%rd2848];
	// end inline asm
	mov.b16 	%rs2627, 238;
	st.local.u8 	[%rd3+798], %rs2627;
	add.s64 	%rd2849, %rd119, 798;
	// begin inline asm
	prefetch.local.L2 [%rd2849];
	// end inline asm
	mov.b16 	%rs2628, 239;
	st.local.u8 	[%rd3+799], %rs2628;
	add.s64 	%rd2850, %rd119, 799;
	// begin inline asm
	prefetch.local.L2 [%rd2850];
	// end inline asm
	mov.b16 	%rs2629, 240;
	st.local.u8 	[%rd3+800], %rs2629;
	add.s64 	%rd2851, %rd119, 800;
	// begin inline asm
	prefetch.local.L2 [%rd2851];
	// end inline asm
	mov.b16 	%rs2630, 241;
	st.local.u8 	[%rd3+801], %rs2630;
	add.s64 	%rd2852, %rd119, 801;
	// begin inline asm
	prefetch.local.L2 [%rd2852];
	// end inline asm
	mov.b16 	%rs2631, 242;
	st.local.u8 	[%rd3+802], %rs2631;
	add.s64 	%rd2853, %rd119, 802;
	// begin inline asm
	prefetch.local.L2 [%rd2853];
	// end inline asm
	mov.b16 	%rs2632, 243;
	st.local.u8 	[%rd3+803], %rs2632;
	add.s64 	%rd2854, %rd119, 803;
	// begin inline asm
	prefetch.local.L2 [%rd2854];
	// end inline asm
	mov.b16 	%rs2633, 244;
	st.local.u8 	[%rd3+804], %rs2633;
	add.s64 	%rd2855, %rd119, 804;
	// begin inline asm
	prefetch.local.L2 [%rd2855];
	// end inline asm
	mov.b16 	%rs2634, 245;
	st.local.u8 	[%rd3+805], %rs2634;
	add.s64 	%rd2856, %rd119, 805;
	// begin inline asm
	prefetch.local.L2 [%rd2856];
	// end inline asm
	mov.b16 	%rs2635, 246;
	st.local.u8 	[%rd3+806], %rs2635;
	add.s64 	%rd2857, %rd119, 806;
	// begin inline asm
	prefetch.local.L2 [%rd2857];
	// end inline asm
	mov.b16 	%rs2636, 247;
	st.local.u8 	[%rd3+807], %rs2636;
	add.s64 	%rd2858, %rd119, 807;
	// begin inline asm
	prefetch.local.L2 [%rd2858];
	// end inline asm
	mov.b16 	%rs2637, 248;
	st.local.u8 	[%rd3+808], %rs2637;
	add.s64 	%rd2859, %rd119, 808;
	// begin inline asm
	prefetch.local.L2 [%rd2859];
	// end inline asm
	mov.b16 	%rs2638, 249;
	st.local.u8 	[%rd3+809], %rs2638;
	add.s64 	%rd2860, %rd119, 809;
	// begin inline asm
	prefetch.local.L2 [%rd2860];
	// end inline asm
	mov.b16 	%rs2639, 250;
	st.local.u8 	[%rd3+810], %rs2639;
	add.s64 	%rd2861, %rd119, 810;
	// begin inline asm
	prefetch.local.L2 [%rd2861];
	// end inline asm
	mov.b16 	%rs2640, 251;
	st.local.u8 	[%rd3+811], %rs2640;
	add.s64 	%rd2862, %rd119, 811;
	// begin inline asm
	prefetch.local.L2 [%rd2862];
	// end inline asm
	mov.b16 	%rs2641, 252;
	st.local.u8 	[%rd3+812], %rs2641;
	add.s64 	%rd2863, %rd119, 812;
	// begin inline asm
	prefetch.local.L2 [%rd2863];
	// end inline asm
	mov.b16 	%rs2642, 253;
	st.local.u8 	[%rd3+813], %rs2642;
	add.s64 	%rd2864, %rd119, 813;
	// begin inline asm
	prefetch.local.L2 [%rd2864];
	// end inline asm
	mov.b16 	%rs2643, 254;
	st.local.u8 	[%rd3+814], %rs2643;
	add.s64 	%rd2865, %rd119, 814;
	// begin inline asm
	prefetch.local.L2 [%rd2865];
	// end inline asm
	mov.b16 	%rs2644, 255;
	st.local.u8 	[%rd3+815], %rs2644;
	add.s64 	%rd2866, %rd119, 815;
	// begin inline asm
	prefetch.local.L2 [%rd2866];
	// end inline asm
	mov.b32 	%r823, 0;
$L__BB0_113:
	add.s32 	%r67, %r823, 1;
	cvt.u64.u32 	%rd2882, %r823;
	add.s64 	%rd2883, %rd2611, %rd2882;
	add.s64 	%rd2881, %rd2883, 1;
	// begin inline asm
	prefetch.local.L1 [%rd2881];
	// end inline asm
	sub.s32 	%r68, 256, %r823;
	mad.lo.s64 	%rd2884, %rd3808, 25214903917, 11;
	and.b64  	%rd3808, %rd2884, 281474976710655;
	shr.u64 	%rd82, %rd3808, 17;
	cvt.u16.u32 	%rs2645, %r68;
	add.s16 	%rs2646, %rs2645, -1;
	and.b16  	%rs2647, %rs2645, %rs2646;
	setp.eq.s16 	%p101, %rs2647, 0;
	@%p101 bra 	$L__BB0_116;
	sub.s32 	%r69, 255, %r823;
	cvt.u32.u64 	%r321, %rd82;
	rem.u32 	%r824, %r321, %r68;
	sub.s32 	%r322, %r69, %r824;
	add.s32 	%r323, %r322, %r321;
	setp.gt.s32 	%p102, %r323, -1;
	@%p102 bra 	$L__BB0_117;
$L__BB0_115:
	mad.lo.s64 	%rd2885, %rd3808, 25214903917, 11;
	and.b64  	%rd3808, %rd2885, 281474976710655;
	shr.u64 	%rd2886, %rd3808, 17;
	cvt.u32.u64 	%r324, %rd2886;
	rem.u32 	%r824, %r324, %r68;
	sub.s32 	%r325, %r69, %r824;
	add.s32 	%r326, %r325, %r324;
	setp.lt.s32 	%p103, %r326, 0;
	@%p103 bra 	$L__BB0_115;
	bra.uni 	$L__BB0_117;
$L__BB0_116:
	cvt.u64.u32 	%rd2887, %r68;
	mul.lo.s64 	%rd2888, %rd82, %rd2887;
	shr.u64 	%rd2889, %rd2888, 31;
	cvt.u32.u64 	%r824, %rd2889;
$L__BB0_117:
	setp.eq.s32 	%p104, %r824, 0;
	@%p104 bra 	$L__BB0_119;
	add.s64 	%rd2891, %rd3, %rd2882;
	ld.local.u8 	%rs2648, [%rd2891+560];
	add.s32 	%r327, %r824, %r823;
	cvt.u64.u32 	%rd2892, %r327;
	add.s64 	%rd2893, %rd3, %rd2892;
	ld.local.u8 	%rs2649, [%rd2893+560];
	st.local.u8 	[%rd2891+560], %rs2649;
	st.local.u8 	[%rd2893+560], %rs2648;
$L__BB0_119:
	setp.ne.s32 	%p105, %r67, 256;
	mov.u32 	%r823, %r67;
	@%p105 bra 	$L__BB0_113;
	ld.local.v2.f64 	{%fd1005, %fd1006}, [%rd3+544];
	add.f64 	%fd1007, %fd1005, 0d3FC6C16C1C71C71C;
	add.f64 	%fd1008, %fd1006, 0dBFD1111115555555;
	add.f64 	%fd1009, %fd1007, %fd1008;
	fma.rn.f64 	%fd1010, %fd1009, 0d3FD76CF5D0B09954, %fd1007;
	cvt.rzi.s32.f64 	%r328, %fd1010;
	fma.rn.f64 	%fd1011, %fd1009, 0d3FD76CF5D0B09954, %fd1008;
	cvt.rzi.s32.f64 	%r329, %fd1011;
	cvt.rn.f64.s32 	%fd1012, %r328;
	setp.lt.f64 	%p106, %fd1010, %fd1012;
	selp.s32 	%r330, -1, 0, %p106;
	add.s32 	%r331, %r328, %r330;
	cvt.rn.f64.s32 	%fd1013, %r329;
	setp.lt.f64 	%p107, %fd1011, %fd1013;
	selp.s32 	%r332, -1, 0, %p107;
	add.s32 	%r333, %r329, %r332;
	and.b32  	%r334, %r333, 255;
	cvt.u64.u32 	%rd2896, %r334;
	add.s64 	%rd2898, %rd119, %rd2896;
	add.s64 	%rd2894, %rd2898, 560;
	// begin inline asm
	prefetch.local.L1 [%rd2894];
	// end inline asm
	add.s64 	%rd2895, %rd2898, 561;
	// begin inline asm
	prefetch.local.L1 [%rd2895];
	// end inline asm
	add.s32 	%r335, %r331, %r333;
	cvt.rn.f64.s32 	%fd1014, %r335;
	mul.f64 	%fd1015, %fd1014, 0d3FCB0CB174DF99C8;
	cvt.rn.f64.s32 	%fd1016, %r331;
	cvt.rn.f64.s32 	%fd1017, %r333;
	sub.f64 	%fd1018, %fd1015, %fd1016;
	add.f64 	%fd129, %fd1007, %fd1018;
	sub.f64 	%fd1019, %fd1015, %fd1017;
	add.f64 	%fd130, %fd1008, %fd1019;
	setp.leu.f64 	%p108, %fd129, %fd130;
	setp.gt.f64 	%p109, %fd129, %fd130;
	selp.u32 	%r336, 1, 0, %p109;
	selp.u32 	%r337, 1, 0, %p108;
	selp.f64 	%fd1020, 0d3FF0000000000000, 0d0000000000000000, %p109;
	sub.f64 	%fd1021, %fd129, %fd1020;
	add.f64 	%fd131, %fd1021, 0d3FCB0CB174DF99C8;
	selp.f64 	%fd1022, 0d3FF0000000000000, 0d0000000000000000, %p108;
	sub.f64 	%fd1023, %fd130, %fd1022;
	add.f64 	%fd132, %fd1023, 0d3FCB0CB174DF99C8;
	add.f64 	%fd1024, %fd129, 0dBFF0000000000000;
	add.f64 	%fd133, %fd1024, 0d3FDB0CB174DF99C8;
	add.f64 	%fd1025, %fd130, 0dBFF0000000000000;
	add.f64 	%fd134, %fd1025, 0d3FDB0CB174DF99C8;
	add.s64 	%rd2899, %rd3, %rd2896;
	ld.local.u8 	%rs2650, [%rd2899+560];
	cvt.u16.u32 	%rs2651, %r331;
	add.s16 	%rs2652, %rs2650, %rs2651;
	cvt.u64.u16 	%rd2900, %rs2652;
	and.b64  	%rd86, %rd2900, 255;
	add.s32 	%r338, %r331, %r336;
	add.s32 	%r339, %r333, %r337;
	and.b32  	%r340, %r339, 255;
	cvt.u64.u32 	%rd2901, %r340;
	add.s64 	%rd2902, %rd3, %rd2901;
	ld.local.u8 	%rs2653, [%rd2902+560];
	cvt.u16.u32 	%rs2654, %r338;
	add.s16 	%rs2655, %rs2653, %rs2654;
	cvt.u64.u16 	%rd2903, %rs2655;
	and.b64  	%rd2904, %rd2903, 255;
	add.s64 	%rd2905, %rd3, %rd2904;
	ld.local.u8 	%rs17, [%rd2905+560];
	add.s32 	%r341, %r333, 1;
	and.b32  	%r342, %r341, 255;
	cvt.u64.u32 	%rd2906, %r342;
	add.s64 	%rd2907, %rd3, %rd2906;
	ld.local.u8 	%rs2656, [%rd2907+560];
	add.s16 	%rs2657, %rs2656, %rs2651;
	add.s16 	%rs2658, %rs2657, 1;
	cvt.u64.u16 	%rd2908, %rs2658;
	and.b64  	%rd2909, %rd2908, 255;
	add.s64 	%rd2910, %rd3, %rd2909;
	ld.local.u8 	%rs18, [%rd2910+560];
	mul.f64 	%fd1026, %fd129, %fd129;
	mov.f64 	%fd1027, 0d3FE0000000000000;
	sub.f64 	%fd1028, %fd1027, %fd1026;
	mul.f64 	%fd1029, %fd130, %fd130;
	sub.f64 	%fd135, %fd1028, %fd1029;
	setp.lt.f64 	%p110, %fd135, 0d0000000000000000;
	mov.f64 	%fd2347, 0d0000000000000000;
	@%p110 bra 	$L__BB0_122;
	add.s64 	%rd2911, %rd3, %rd86;
	ld.local.u8 	%rs2659, [%rd2911+560];
	mul.lo.s16 	%rs2660, %rs2659, 171;
	shr.u16 	%rs2661, %rs2660, 11;
	mul.lo.s16 	%rs2662, %rs2661, 12;
	sub.s16 	%rs2663, %rs2659, %rs2662;
	mul.f64 	%fd1030, %fd135, %fd135;
	mul.f64 	%fd1031, %fd1030, %fd1030;
	cvt.u32.u16 	%r343, %rs2663;
	and.b32  	%r344, %r343, 255;
	mul.wide.u32 	%rd2912, %r344, 2;
	mov.u64 	%rd2913, grad2;
	add.s64 	%rd2914, %rd2913, %rd2912;
	ld.const.s8 	%rs2664, [%rd2914];
	cvt.rn.f64.s16 	%fd1032, %rs2664;
	ld.const.s8 	%rs2665, [%rd2914+1];
	cvt.rn.f64.s16 	%fd1033, %rs2665;
	mul.f64 	%fd1034, %fd130, %fd1033;
	fma.rn.f64 	%fd1035, %fd129, %fd1032, %fd1034;
	mul.f64 	%fd2347, %fd1031, %fd1035;
$L__BB0_122:
	mul.f64 	%fd1037, %fd131, %fd131;
	mov.f64 	%fd1038, 0d3FE0000000000000;
	sub.f64 	%fd1039, %fd1038, %fd1037;
	mul.f64 	%fd1040, %fd132, %fd132;
	sub.f64 	%fd138, %fd1039, %fd1040;
	setp.lt.f64 	%p111, %fd138, 0d0000000000000000;
	mov.f64 	%fd2348, 0d0000000000000000;
	@%p111 bra 	$L__BB0_124;
	mul.f64 	%fd1041, %fd138, %fd138;
	mul.f64 	%fd1042, %fd1041, %fd1041;
	mul.lo.s16 	%rs2667, %rs17, 171;
	shr.u16 	%rs2668, %rs2667, 11;
	mul.lo.s16 	%rs2669, %rs2668, 12;
	sub.s16 	%rs2670, %rs17, %rs2669;
	cvt.u32.u16 	%r345, %rs2670;
	and.b32  	%r346, %r345, 255;
	mul.wide.u32 	%rd2915, %r346, 2;
	mov.u64 	%rd2916, grad2;
	add.s64 	%rd2917, %rd2916, %rd2915;
	ld.const.s8 	%rs2671, [%rd2917];
	cvt.rn.f64.s16 	%fd1043, %rs2671;
	ld.const.s8 	%rs2672, [%rd2917+1];
	cvt.rn.f64.s16 	%fd1044, %rs2672;
	mul.f64 	%fd1045, %fd132, %fd1044;
	fma.rn.f64 	%fd1046, %fd131, %fd1043, %fd1045;
	mul.f64 	%fd2348, %fd1042, %fd1046;
$L__BB0_124:
	mul.f64 	%fd1048, %fd133, %fd133;
	mov.f64 	%fd1049, 0d3FE0000000000000;
	sub.f64 	%fd1050, %fd1049, %fd1048;
	mul.f64 	%fd1051, %fd134, %fd134;
	sub.f64 	%fd141, %fd1050, %fd1051;
	setp.lt.f64 	%p112, %fd141, 0d0000000000000000;
	mov.f64 	%fd2349, 0d0000000000000000;
	@%p112 bra 	$L__BB0_126;
	mul.f64 	%fd1052, %fd141, %fd141;
	mul.f64 	%fd1053, %fd1052, %fd1052;
	mul.lo.s16 	%rs2674, %rs18, 171;
	shr.u16 	%rs2675, %rs2674, 11;
	mul.lo.s16 	%rs2676, %rs2675, 12;
	sub.s16 	%rs2677, %rs18, %rs2676;
	cvt.u32.u16 	%r347, %rs2677;
	and.b32  	%r348, %r347, 255;
	mul.wide.u32 	%rd2918, %r348, 2;
	mov.u64 	%rd2919, grad2;
	add.s64 	%rd2920, %rd2919, %rd2918;
	ld.const.s8 	%rs2678, [%rd2920];
	cvt.rn.f64.s16 	%fd1054, %rs2678;
	ld.const.s8 	%rs2679, [%rd2920+1];
	cvt.rn.f64.s16 	%fd1055, %rs2679;
	mul.f64 	%fd1056, %fd134, %fd1055;
	fma.rn.f64 	%fd1057, %fd133, %fd1054, %fd1056;
	mul.f64 	%fd2349, %fd1053, %fd1057;
$L__BB0_126:
	add.f64 	%fd1058, %fd2347, %fd2348;
	add.f64 	%fd1059, %fd1058, %fd2349;
	mul.f64 	%fd1060, %fd1059, 0d4051800000000000;
	mul.f64 	%fd1061, %fd1060, 0d3FE199999999999A;
	fma.rn.f64 	%fd144, %fd1061, 0d4010000000000000, %fd128;
	mad.lo.s64 	%rd3177, %rd3808, 806876925344, 352;
	and.b64  	%rd3178, %rd3177, 9007199120523264;
	mad.lo.s64 	%rd3179, %rd3808, 8602081037417187945, 277363943098;
	shr.u64 	%rd3180, %rd3179, 21;
	and.b64  	%rd3181, %rd3180, 134217727;
	or.b64  	%rd3182, %rd3181, %rd3178;
	cvt.rn.f64.u64 	%fd1062, %rd3182;
	mul.f64 	%fd1063, %fd1062, 0d3CA0000000000000;
	mul.f64 	%fd1064, %fd1063, 0d4070000000000000;
	mad.lo.s64 	%rd3183, %rd3808, 1736862336005215904, 2666505958129870752;
	and.b64  	%rd3184, %rd3183, 9007199120523264;
	mad.lo.s64 	%rd3185, %rd3808, 5985058416696778513, -8542997297661424380;
	shr.u64 	%rd3186, %rd3185, 21;
	and.b64  	%rd3187, %rd3186, 134217727;
	or.b64  	%rd3188, %rd3187, %rd3184;
	cvt.rn.f64.u64 	%fd1065, %rd3188;
	mul.f64 	%fd1066, %fd1065, 0d3CA0000000000000;
	mul.f64 	%fd1067, %fd1066, 0d4070000000000000;
	st.local.v2.f64 	[%rd3+816], {%fd1064, %fd1067};
	add.s64 	%rd2921, %rd119, 832;
	mad.lo.s64 	%rd3190, %rd3808, -6895497188809791495, -6044649417579420322;
	and.b64  	%rd3811, %rd3190, 281474976710655;
	mov.b16 	%rs2680, 0;
	st.local.u8 	[%rd3+832], %rs2680;
	// begin inline asm
	prefetch.local.L2 [%rd2921];
	// end inline asm
	mov.b16 	%rs2681, 1;
	st.local.u8 	[%rd3+833], %rs2681;
	add.s64 	%rd2922, %rd119, 833;
	// begin inline asm
	prefetch.local.L2 [%rd2922];
	// end inline asm
	mov.b16 	%rs2682, 2;
	st.local.u8 	[%rd3+834], %rs2682;
	add.s64 	%rd2923, %rd119, 834;
	// begin inline asm
	prefetch.local.L2 [%rd2923];
	// end inline asm
	mov.b16 	%rs2683, 3;
	st.local.u8 	[%rd3+835], %rs2683;
	add.s64 	%rd2924, %rd119, 835;
	// begin inline asm
	prefetch.local.L2 [%rd2924];
	// end inline asm
	mov.b16 	%rs2684, 4;
	st.local.u8 	[%rd3+836], %rs2684;
	add.s64 	%rd2925, %rd119, 836;
	// begin inline asm
	prefetch.local.L2 [%rd2925];
	// end inline asm
	mov.b16 	%rs2685, 5;
	st.local.u8 	[%rd3+837], %rs2685;
	add.s64 	%rd2926, %rd119, 837;
	// begin inline asm
	prefetch.local.L2 [%rd2926];
	// end inline asm
	mov.b16 	%rs2686, 6;
	st.local.u8 	[%rd3+838], %rs2686;
	add.s64 	%rd2927, %rd119, 838;
	// begin inline asm
	prefetch.local.L2 [%rd2927];
	// end inline asm
	mov.b16 	%rs2687, 7;
	st.local.u8 	[%rd3+839], %rs2687;
	add.s64 	%rd2928, %rd119, 839;
	// begin inline asm
	prefetch.local.L2 [%rd2928];
	// end inline asm
	mov.b16 	%rs2688, 8;
	st.local.u8 	[%rd3+840], %rs2688;
	add.s64 	%rd2929, %rd119, 840;
	// begin inline asm
	prefetch.local.L2 [%rd2929];
	// end inline asm
	mov.b16 	%rs2689, 9;
	st.local.u8 	[%rd3+841], %rs2689;
	add.s64 	%rd2930, %rd119, 841;
	// begin inline asm
	prefetch.local.L2 [%rd2930];
	// end inline asm
	mov.b16 	%rs2690, 10;
	st.local.u8 	[%rd3+842], %rs2690;
	add.s64 	%rd2931, %rd119, 842;
	// begin inline asm
	prefetch.local.L2 [%rd2931];
	// end inline asm
	mov.b16 	%rs2691, 11;
	st.local.u8 	[%rd3+843], %rs2691;
	add.s64 	%rd2932, %rd119, 843;
	// begin inline asm
	prefetch.local.L2 [%rd2932];
	// end inline asm
	mov.b16 	%rs2692, 12;
	st.local.u8 	[%rd3+844], %rs2692;
	add.s64 	%rd2933, %rd119, 844;
	// begin inline asm
	prefetch.local.L2 [%rd2933];
	// end inline asm
	mov.b16 	%rs2693, 13;
	st.local.u8 	[%rd3+845], %rs2693;
	add.s64 	%rd2934, %rd119, 845;
	// begin inline asm
	prefetch.local.L2 [%rd2934];
	// end inline asm
	mov.b16 	%rs2694, 14;
	st.local.u8 	[%rd3+846], %rs2694;
	add.s64 	%rd2935, %rd119, 846;
	// begin inline asm
	prefetch.local.L2 [%rd2935];
	// end inline asm
	mov.b16 	%rs2695, 15;
	st.local.u8 	[%rd3+847], %rs2695;
	add.s64 	%rd2936, %rd119, 847;
	// begin inline asm
	prefetch.local.L2 [%rd2936];
	// end inline asm
	mov.b16 	%rs2696, 16;
	st.local.u8 	[%rd3+848], %rs2696;
	add.s64 	%rd2937, %rd119, 848;
	// begin inline asm
	prefetch.local.L2 [%rd2937];
	// end inline asm
	mov.b16 	%rs2697, 17;
	st.local.u8 	[%rd3+849], %rs2697;
	add.s64 	%rd2938, %rd119, 849;
	// begin inline asm
	prefetch.local.L2 [%rd2938];
	// end inline asm
	mov.b16 	%rs2698, 18;
	st.local.u8 	[%rd3+850], %rs2698;
	add.s64 	%rd2939, %rd119, 850;
	// begin inline asm
	prefetch.local.L2 [%rd2939];
	// end inline asm
	mov.b16 	%rs2699, 19;
	st.local.u8 	[%rd3+851], %rs2699;
	add.s64 	%rd2940, %rd119, 851;
	// begin inline asm
	prefetch.local.L2 [%rd2940];
	// end inline asm
	mov.b16 	%rs2700, 20;
	st.local.u8 	[%rd3+852], %rs2700;
	add.s64 	%rd2941, %rd119, 852;
	// begin inline asm
	prefetch.local.L2 [%rd2941];
	// end inline asm
	mov.b16 	%rs2701, 21;
	st.local.u8 	[%rd3+853], %rs2701;
	add.s64 	%rd2942, %rd119, 853;
	// begin inline asm
	prefetch.local.L2 [%rd2942];
	// end inline asm
	mov.b16 	%rs2702, 22;
	st.local.u8 	[%rd3+854], %rs2702;
	add.s64 	%rd2943, %rd119, 854;
	// begin inline asm
	prefetch.local.L2 [%rd2943];
	// end inline asm
	mov.b16 	%rs2703, 23;
	st.local.u8 	[%rd3+855], %rs2703;
	add.s64 	%rd2944, %rd119, 855;
	// begin inline asm
	prefetch.local.L2 [%rd2944];
	// end inline asm
	mov.b16 	%rs2704, 24;
	st.local.u8 	[%rd3+856], %rs2704;
	add.s64 	%rd2945, %rd119, 856;
	// begin inline asm
	prefetch.local.L2 [%rd2945];
	// end inline asm
	mov.b16 	%rs2705, 25;
	st.local.u8 	[%rd3+857], %rs2705;
	add.s64 	%rd2946, %rd119, 857;
	// begin inline asm
	prefetch.local.L2 [%rd2946];
	// end inline asm
	mov.b16 	%rs2706, 26;
	st.local.u8 	[%rd3+858], %rs2706;
	add.s64 	%rd2947, %rd119, 858;
	// begin inline asm
	prefetch.local.L2 [%rd2947];
	// end inline asm
	mov.b16 	%rs2707, 27;
	st.local.u8 	[%rd3+859], %rs2707;
	add.s64 	%rd2948, %rd119, 859;
	// begin inline asm
	prefetch.local.L2 [%rd2948];
	// end inline asm
	mov.b16 	%rs2708, 28;
	st.local.u8 	[%rd3+860], %rs2708;
	add.s64 	%rd2949, %rd119, 860;
	// begin inline asm
	prefetch.local.L2 [%rd2949];
	// end inline asm
	mov.b16 	%rs2709, 29;
	st.local.u8 	[%rd3+861], %rs2709;
	add.s64 	%rd2950, %rd119, 861;
	// begin inline asm
	prefetch.local.L2 [%rd2950];
	// end inline asm
	mov.b16 	%rs2710, 30;
	st.local.u8 	[%rd3+862], %rs2710;
	add.s64 	%rd2951, %rd119, 862;
	// begin inline asm
	prefetch.local.L2 [%rd2951];
	// end inline asm
	mov.b16 	%rs2711, 31;
	st.local.u8 	[%rd3+863], %rs2711;
	add.s64 	%rd2952, %rd119, 863;
	// begin inline asm
	prefetch.local.L2 [%rd2952];
	// end inline asm
	mov.b16 	%rs2712, 32;
	st.local.u8 	[%rd3+864], %rs2712;
	add.s64 	%rd2953, %rd119, 864;
	// begin inline asm
	prefetch.local.L2 [%rd2953];
	// end inline asm
	mov.b16 	%rs2713, 33;
	st.local.u8 	[%rd3+865], %rs2713;
	add.s64 	%rd2954, %rd119, 865;
	// begin inline asm
	prefetch.local.L2 [%rd2954];
	// end inline asm
	mov.b16 	%rs2714, 34;
	st.local.u8 	[%rd3+866], %rs2714;
	add.s64 	%rd2955, %rd119, 866;
	// begin inline asm
	prefetch.local.L2 [%rd2955];
	// end inline asm
	mov.b16 	%rs2715, 35;
	st.local.u8 	[%rd3+867], %rs2715;
	add.s64 	%rd2956, %rd119, 867;
	// begin inline asm
	prefetch.local.L2 [%rd2956];
	// end inline asm
	mov.b16 	%rs2716, 36;
	st.local.u8 	[%rd3+868], %rs2716;
	add.s64 	%rd2957, %rd119, 868;
	// begin inline asm
	prefetch.local.L2 [%rd2957];
	// end inline asm
	mov.b16 	%rs2717, 37;
	st.local.u8 	[%rd3+869], %rs2717;
	add.s64 	%rd2958, %rd119, 869;
	// begin inline asm
	prefetch.local.L2 [%rd2958];
	// end inline asm
	mov.b16 	%rs2718, 38;
	st.local.u8 	[%rd3+870], %rs2718;
	add.s64 	%rd2959, %rd119, 870;
	// begin inline asm
	prefetch.local.L2 [%rd2959];
	// end inline asm
	mov.b16 	%rs2719, 39;
	st.local.u8 	[%rd3+871], %rs2719;
	add.s64 	%rd2960, %rd119, 871;
	// begin inline asm
	prefetch.local.L2 [%rd2960];
	// end inline asm
	mov.b16 	%rs2720, 40;
	st.local.u8 	[%rd3+872], %rs2720;
	add.s64 	%rd2961, %rd119, 872;
	// begin inline asm
	prefetch.local.L2 [%rd2961];
	// end inline asm
	mov.b16 	%rs2721, 41;
	st.local.u8 	[%rd3+873], %rs2721;
	add.s64 	%rd2962, %rd119, 873;
	// begin inline asm
	prefetch.local.L2 [%rd2962];
	// end inline asm
	mov.b16 	%rs2722, 42;
	st.local.u8 	[%rd3+874], %rs2722;
	add.s64 	%rd2963, %rd119, 874;
	// begin inline asm
	prefetch.local.L2 [%rd2963];
	// end inline asm
	mov.b16 	%rs2723, 43;
	st.local.u8 	[%rd3+875], %rs2723;
	add.s64 	%rd2964, %rd119, 875;
	// begin inline asm
	prefetch.local.L2 [%rd2964];
	// end inline asm
	mov.b16 	%rs2724, 44;
	st.local.u8 	[%rd3+876], %rs2724;
	add.s64 	%rd2965, %rd119, 876;
	// begin inline asm
	prefetch.local.L2 [%rd2965];
	// end inline asm
	mov.b16 	%rs2725, 45;
	st.local.u8 	[%rd3+877], %rs2725;
	add.s64 	%rd2966, %rd119, 877;
	// begin inline asm
	prefetch.local.L2 [%rd2966];
	// end inline asm
	mov.b16 	%rs2726, 46;
	st.local.u8 	[%rd3+878], %rs2726;
	add.s64 	%rd2967, %rd119, 878;
	// begin inline asm
	prefetch.local.L2 [%rd2967];
	// end inline asm
	mov.b16 	%rs2727, 47;
	st.local.u8 	[%rd3+879], %rs2727;
	add.s64 	%rd2968, %rd119, 879;
	// begin inline asm
	prefetch.local.L2 [%rd2968];
	// end inline asm
	mov.b16 	%rs2728, 48;
	st.local.u8 	[%rd3+880], %rs2728;
	add.s64 	%rd2969, %rd119, 880;
	// begin inline asm
	prefetch.local.L2 [%rd2969];
	// end inline asm
	mov.b16 	%rs2729, 49;
	st.local.u8 	[%rd3+881], %rs2729;
	add.s64 	%rd2970, %rd119, 881;
	// begin inline asm
	prefetch.local.L2 [%rd2970];
	// end inline asm
	mov.b16 	%rs2730, 50;
	st.local.u8 	[%rd3+882], %rs2730;
	add.s64 	%rd2971, %rd119, 882;
	// begin inline asm
	prefetch.local.L2 [%rd2971];
	// end inline asm
	mov.b16 	%rs2731, 51;
	st.local.u8 	[%rd3+883], %rs2731;
	add.s64 	%rd2972, %rd119, 883;
	// begin inline asm
	prefetch.local.L2 [%rd2972];
	// end inline asm
	mov.b16 	%rs2732, 52;
	st.local.u8 	[%rd3+884], %rs2732;
	add.s64 	%rd2973, %rd119, 884;
	// begin inline asm
	prefetch.local.L2 [%rd2973];
	// end inline asm
	mov.b16 	%rs2733, 53;
	st.local.u8 	[%rd3+885], %rs2733;
	add.s64 	%rd2974, %rd119, 885;
	// begin inline asm
	prefetch.local.L2 [%rd2974];
	// end inline asm
	mov.b16 	%rs2734, 54;
	st.local.u8 	[%rd3+886], %rs2734;
	add.s64 	%rd2975, %rd119, 886;
	// begin inline asm
	prefetch.local.L2 [%rd2975];
	// end inline asm
	mov.b16 	%rs2735, 55;
	st.local.u8 	[%rd3+887], %rs2735;
	add.s64 	%rd2976, %rd119, 887;
	// begin inline asm
	prefetch.local.L2 [%rd2976];
	// end inline asm
	mov.b16 	%rs2736, 56;
	st.local.u8 	[%rd3+888], %rs2736;
	add.s64 	%rd2977, %rd119, 888;
	// begin inline asm
	prefetch.local.L2 [%rd2977];
	// end inline asm
	mov.b16 	%rs2737, 57;
	st.local.u8 	[%rd3+889], %rs2737;
	add.s64 	%rd2978, %rd119, 889;
	// begin inline asm
	prefetch.local.L2 [%rd2978];
	// end inline asm
	mov.b16 	%rs2738, 58;
	st.local.u8 	[%rd3+890], %rs2738;
	add.s64 	%rd2979, %rd119, 890;
	// begin inline asm
	prefetch.local.L2 [%rd2979];
	// end inline asm
	mov.b16 	%rs2739, 59;
	st.local.u8 	[%rd3+891], %rs2739;
	add.s64 	%rd2980, %rd119, 891;
	// begin inline asm
	prefetch.local.L2 [%rd2980];
	// end inline asm
	mov.b16 	%rs2740, 60;
	st.local.u8 	[%rd3+892], %rs2740;
	add.s64 	%rd2981, %rd119, 892;
	// begin inline asm
	prefetch.local.L2 [%rd2981];
	// end inline asm
	mov.b16 	%rs2741, 61;
	st.local.u8 	[%rd3+893], %rs2741;
	add.s64 	%rd2982, %rd119, 893;
	// begin inline asm
	prefetch.local.L2 [%rd2982];
	// end inline asm
	mov.b16 	%rs2742, 62;
	st.local.u8 	[%rd3+894], %rs2742;
	add.s64 	%rd2983, %rd119, 894;
	// begin inline asm
	prefetch.local.L2 [%rd2983];
	// end inline asm
	mov.b16 	%rs2743, 63;
	st.local.u8 	[%rd3+895], %rs2743;
	add.s64 	%rd2984, %rd119, 895;
	// begin inline asm
	prefetch.local.L2 [%rd2984];
	// end inline asm
	mov.b16 	%rs2744, 64;
	st.local.u8 	[%rd3+896], %rs2744;
	add.s64 	%rd2985, %rd119, 896;
	// begin inline asm
	prefetch.local.L2 [%rd2985];
	// end inline asm
	mov.b16 	%rs2745, 65;
	st.local.u8 	[%rd3+897], %rs2745;
	add.s64 	%rd2986, %rd119, 897;
	// begin inline asm
	prefetch.local.L2 [%rd2986];
	// end inline asm
	mov.b16 	%rs2746, 66;
	st.local.u8 	[%rd3+898], %rs2746;
	add.s64 	%rd2987, %rd119, 898;
	// begin inline asm
	prefetch.local.L2 [%rd2987];
	// end inline asm
	mov.b16 	%rs2747, 67;
	st.local.u8 	[%rd3+899], %rs2747;
	add.s64 	%rd2988, %rd119, 899;
	// begin inline asm
	prefetch.local.L2 [%rd2988];
	// end inline asm
	mov.b16 	%rs2748, 68;
	st.local.u8 	[%rd3+900], %rs2748;
	add.s64 	%rd2989, %rd119, 900;
	// begin inline asm
	prefetch.local.L2 [%rd2989];
	// end inline asm
	mov.b16 	%rs2749, 69;
	st.local.u8 	[%rd3+901], %rs2749;
	add.s64 	%rd2990, %rd119, 901;
	// begin inline asm
	prefetch.local.L2 [%rd2990];
	// end inline asm
	mov.b16 	%rs2750, 70;
	st.local.u8 	[%rd3+902], %rs2750;
	add.s64 	%rd2991, %rd119, 902;
	// begin inline asm
	prefetch.local.L2 [%rd2991];
	// end inline asm
	mov.b16 	%rs2751, 71;
	st.local.u8 	[%rd3+903], %rs2751;
	add.s64 	%rd2992, %rd119, 903;
	// begin inline asm
	prefetch.local.L2 [%rd2992];
	// end inline asm
	mov.b16 	%rs2752, 72;
	st.local.u8 	[%rd3+904], %rs2752;
	add.s64 	%rd2993, %rd119, 904;
	// begin inline asm
	prefetch.local.L2 [%rd2993];
	// end inline asm
	mov.b16 	%rs2753, 73;
	st.local.u8 	[%rd3+905], %rs2753;
	add.s64 	%rd2994, %rd119, 905;
	// begin inline asm
	prefetch.local.L2 [%rd2994];
	// end inline asm
	mov.b16 	%rs2754, 74;
	st.local.u8 	[%rd3+906], %rs2754;
	add.s64 	%rd2995, %rd119, 906;
	// begin inline asm
	prefetch.local.L2 [%rd2995];
	// end inline asm
	mov.b16 	%rs2755, 75;
	st.local.u8 	[%rd3+907], %rs2755;
	add.s64 	%rd2996, %rd119, 907;
	// begin inline asm
	prefetch.local.L2 [%rd2996];
	// end inline asm
	mov.b16 	%rs2756, 76;
	st.local.u8 	[%rd3+908], %rs2756;
	add.s64 	%rd2997, %rd119, 908;
	// begin inline asm
	prefetch.local.L2 [%rd2997];
	// end inline asm
	mov.b16 	%rs2757, 77;
	st.local.u8 	[%rd3+909], %rs2757;
	add.s64 	%rd2998, %rd119, 909;
	// begin inline asm
	prefetch.local.L2 [%rd2998];
	// end inline asm
	mov.b16 	%rs2758, 78;
	st.local.u8 	[%rd3+910], %rs2758;
	add.s64 	%rd2999, %rd119, 910;
	// begin inline asm
	prefetch.local.L2 [%rd2999];
	// end inline asm
	mov.b16 	%rs2759, 79;
	st.local.u8 	[%rd3+911], %rs2759;
	add.s64 	%rd3000, %rd119, 911;
	// begin inline asm
	prefetch.local.L2 [%rd3000];
	// end inline asm
	mov.b16 	%rs2760, 80;
	st.local.u8 	[%rd3+912], %rs2760;
	add.s64 	%rd3001, %rd119, 912;
	// begin inline asm
	prefetch.local.L2 [%rd3001];
	// end inline asm
	mov.b16 	%rs2761, 81;
	st.local.u8 	[%rd3+913], %rs2761;
	add.s64 	%rd3002, %rd119, 913;
	// begin inline asm
	prefetch.local.L2 [%rd3002];
	// end inline asm
	mov.b16 	%rs2762, 82;
	st.local.u8 	[%rd3+914], %rs2762;
	add.s64 	%rd3003, %rd119, 914;
	// begin inline asm
	prefetch.local.L2 [%rd3003];
	// end inline asm
	mov.b16 	%rs2763, 83;
	st.local.u8 	[%rd3+915], %rs2763;
	add.s64 	%rd3004, %rd119, 915;
	// begin inline asm
	prefetch.local.L2 [%rd3004];
	// end inline asm
	mov.b16 	%rs2764, 84;
	st.local.u8 	[%rd3+916], %rs2764;
	add.s64 	%rd3005, %rd119, 916;
	// begin inline asm
	prefetch.local.L2 [%rd3005];
	// end inline asm
	mov.b16 	%rs2765, 85;
	st.local.u8 	[%rd3+917], %rs2765;
	add.s64 	%rd3006, %rd119, 917;
	// begin inline asm
	prefetch.local.L2 [%rd3006];
	// end inline asm
	mov.b16 	%rs2766, 86;
	st.local.u8 	[%rd3+918], %rs2766;
	add.s64 	%rd3007, %rd119, 918;
	// begin inline asm
	prefetch.local.L2 [%rd3007];
	// end inline asm
	mov.b16 	%rs2767, 87;
	st.local.u8 	[%rd3+919], %rs2767;
	add.s64 	%rd3008, %rd119, 919;
	// begin inline asm
	prefetch.local.L2 [%rd3008];
	// end inline asm
	mov.b16 	%rs2768, 88;
	st.local.u8 	[%rd3+920], %rs2768;
	add.s64 	%rd3009, %rd119, 920;
	// begin inline asm
	prefetch.local.L2 [%rd3009];
	// end inline asm
	mov.b16 	%rs2769, 89;
	st.local.u8 	[%rd3+921], %rs2769;
	add.s64 	%rd3010, %rd119, 921;
	// begin inline asm
	prefetch.local.L2 [%rd3010];
	// end inline asm
	mov.b16 	%rs2770, 90;
	st.local.u8 	[%rd3+922], %rs2770;
	add.s64 	%rd3011, %rd119, 922;
	// begin inline asm
	prefetch.local.L2 [%rd3011];
	// end inline asm
	mov.b16 	%rs2771, 91;
	st.local.u8 	[%rd3+923], %rs2771;
	add.s64 	%rd3012, %rd119, 923;
	// begin inline asm
	prefetch.local.L2 [%rd3012];
	// end inline asm
	mov.b16 	%rs2772, 92;
	st.local.u8 	[%rd3+924], %rs2772;
	add.s64 	%rd3013, %rd119, 924;
	// begin inline asm
	prefetch.local.L2 [%rd3013];
	// end inline asm
	mov.b16 	%rs2773, 93;
	st.local.u8 	[%rd3+925], %rs2773;
	add.s64 	%rd3014, %rd119, 925;
	// begin inline asm
	prefetch.local.L2 [%rd3014];
	// end inline asm
	mov.b16 	%rs2774, 94;
	st.local.u8 	[%rd3+926], %rs2774;
	add.s64 	%rd3015, %rd119, 926;
	// begin inline asm
	prefetch.local.L2 [%rd3015];
	// end inline asm
	mov.b16 	%rs2775, 95;
	st.local.u8 	[%rd3+927], %rs2775;
	add.s64 	%rd3016, %rd119, 927;
	// begin inline asm
	prefetch.local.L2 [%rd3016];
	// end inline asm
	mov.b16 	%rs2776, 96;
	st.local.u8 	[%rd3+928], %rs2776;
	add.s64 	%rd3017, %rd119, 928;
	// begin inline asm
	prefetch.local.L2 [%rd3017];
	// end inline asm
	mov.b16 	%rs2777, 97;
	st.local.u8 	[%rd3+929], %rs2777;
	add.s64 	%rd3018, %rd119, 929;
	// begin inline asm
	prefetch.local.L2 [%rd3018];
	// end inline asm
	mov.b16 	%rs2778, 98;
	st.local.u8 	[%rd3+930], %rs2778;
	add.s64 	%rd3019, %rd119, 930;
	// begin inline asm
	prefetch.local.L2 [%rd3019];
	// end inline asm
	mov.b16 	%rs2779, 99;
	st.local.u8 	[%rd3+931], %rs2779;
	add.s64 	%rd3020, %rd119, 931;
	// begin inline asm
	prefetch.local.L2 [%rd3020];
	// end inline asm
	mov.b16 	%rs2780, 100;
	st.local.u8 	[%rd3+932], %rs2780;
	add.s64 	%rd3021, %rd119, 932;
	// begin inline asm
	prefetch.local.L2 [%rd3021];
	// end inline asm
	mov.b16 	%rs2781, 101;
	st.local.u8 	[%rd3+933], %rs2781;
	add.s64 	%rd3022, %rd119, 933;
	// begin inline asm
	prefetch.local.L2 [%rd3022];
	// end inline asm
	mov.b16 	%rs2782, 102;
	st.local.u8 	[%rd3+934], %rs2782;
	add.s64 	%rd3023, %rd119, 934;
	// begin inline asm
	prefetch.local.L2 [%rd3023];
	// end inline asm
	mov.b16 	%rs2783, 103;
	st.local.u8 	[%rd3+935], %rs2783;
	add.s64 	%rd3024, %rd119, 935;
	// begin inline asm
	prefetch.local.L2 [%rd3024];
	// end inline asm
	mov.b16 	%rs2784, 104;
	st.local.u8 	[%rd3+936], %rs2784;
	add.s64 	%rd3025, %rd119, 936;
	// begin inline asm
	prefetch.local.L2 [%rd3025];
	// end inline asm
	mov.b16 	%rs2785, 105;
	st.local.u8 	[%rd3+937], %rs2785;
	add.s64 	%rd3026, %rd119, 937;
	// begin inline asm
	prefetch.local.L2 [%rd3026];
	// end inline asm
	mov.b16 	%rs2786, 106;
	st.local.u8 	[%rd3+938], %rs2786;
	add.s64 	%rd3027, %rd119, 938;
	// begin inline asm
	prefetch.local.L2 [%rd3027];
	// end inline asm
	mov.b16 	%rs2787, 107;
	st.local.u8 	[%rd3+939], %rs2787;
	add.s64 	%rd3028, %rd119, 939;
	// begin inline asm
	prefetch.local.L2 [%rd3028];
	// end inline asm
	mov.b16 	%rs2788, 108;
	st.local.u8 	[%rd3+940], %rs2788;
	add.s64 	%rd3029, %rd119, 940;
	// begin inline asm
	prefetch.local.L2 [%rd3029];
	// end inline asm
	mov.b16 	%rs2789, 109;
	st.local.u8 	[%rd3+941], %rs2789;
	add.s64 	%rd3030, %rd119, 941;
	// begin inline asm
	prefetch.local.L2 [%rd3030];
	// end inline asm
	mov.b16 	%rs2790, 110;
	st.local.u8 	[%rd3+942], %rs2790;
	add.s64 	%rd3031, %rd119, 942;
	// begin inline asm
	prefetch.local.L2 [%rd3031];
	// end inline asm
	mov.b16 	%rs2791, 111;
	st.local.u8 	[%rd3+943], %rs2791;
	add.s64 	%rd3032, %rd119, 943;
	// begin inline asm
	prefetch.local.L2 [%rd3032];
	// end inline asm
	mov.b16 	%rs2792, 112;
	st.local.u8 	[%rd3+944], %rs2792;
	add.s64 	%rd3033, %rd119, 944;
	// begin inline asm
	prefetch.local.L2 [%rd3033];
	// end inline asm
	mov.b16 	%rs2793, 113;
	st.local.u8 	[%rd3+945], %rs2793;
	add.s64 	%rd3034, %rd119, 945;
	// begin inline asm
	prefetch.local.L2 [%rd3034];
	// end inline asm
	mov.b16 	%rs2794, 114;
	st.local.u8 	[%rd3+946], %rs2794;
	add.s64 	%rd3035, %rd119, 946;
	// begin inline asm
	prefetch.local.L2 [%rd3035];
	// end inline asm
	mov.b16 	%rs2795, 115;
	st.local.u8 	[%rd3+947], %rs2795;
	add.s64 	%rd3036, %rd119, 947;
	// begin inline asm
	prefetch.local.L2 [%rd3036];
	// end inline asm
	mov.b16 	%rs2796, 116;
	st.local.u8 	[%rd3+948], %rs2796;
	add.s64 	%rd3037, %rd119, 948;
	// begin inline asm
	prefetch.local.L2 [%rd3037];
	// end inline asm
	mov.b16 	%rs2797, 117;
	st.local.u8 	[%rd3+949], %rs2797;
	add.s64 	%rd3038, %rd119, 949;
	// begin inline asm
	prefetch.local.L2 [%rd3038];
	// end inline asm
	mov.b16 	%rs2798, 118;
	st.local.u8 	[%rd3+950], %rs2798;
	add.s64 	%rd3039, %rd119, 950;
	// begin inline asm
	prefetch.local.L2 [%rd3039];
	// end inline asm
	mov.b16 	%rs2799, 119;
	st.local.u8 	[%rd3+951], %rs2799;
	add.s64 	%rd3040, %rd119, 951;
	// begin inline asm
	prefetch.local.L2 [%rd3040];
	// end inline asm
	mov.b16 	%rs2800, 120;
	st.local.u8 	[%rd3+952], %rs2800;
	add.s64 	%rd3041, %rd119, 952;
	// begin inline asm
	prefetch.local.L2 [%rd3041];
	// end inline asm
	mov.b16 	%rs2801, 121;
	st.local.u8 	[%rd3+953], %rs2801;
	add.s64 	%rd3042, %rd119, 953;
	// begin inline asm
	prefetch.local.L2 [%rd3042];
	// end inline asm
	mov.b16 	%rs2802, 122;
	st.local.u8 	[%rd3+954], %rs2802;
	add.s64 	%rd3043, %rd119, 954;
	// begin inline asm
	prefetch.local.L2 [%rd3043];
	// end inline asm
	mov.b16 	%rs2803, 123;
	st.local.u8 	[%rd3+955], %rs2803;
	add.s64 	%rd3044, %rd119, 955;
	// begin inline asm
	prefetch.local.L2 [%rd3044];
	// end inline asm
	mov.b16 	%rs2804, 124;
	st.local.u8 	[%rd3+956], %rs2804;
	add.s64 	%rd3045, %rd119, 956;
	// begin inline asm
	prefetch.local.L2 [%rd3045];
	// end inline asm
	mov.b16 	%rs2805, 125;
	st.local.u8 	[%rd3+957], %rs2805;
	add.s64 	%rd3046, %rd119, 957;
	// begin inline asm
	prefetch.local.L2 [%rd3046];
	// end inline asm
	mov.b16 	%rs2806, 126;
	st.local.u8 	[%rd3+958], %rs2806;
	add.s64 	%rd3047, %rd119, 958;
	// begin inline asm
	prefetch.local.L2 [%rd3047];
	// end inline asm
	mov.b16 	%rs2807, 127;
	st.local.u8 	[%rd3+959], %rs2807;
	add.s64 	%rd3048, %rd119, 959;
	// begin inline asm
	prefetch.local.L2 [%rd3048];
	// end inline asm
	mov.b16 	%rs2808, 128;
	st.local.u8 	[%rd3+960], %rs2808;
	add.s64 	%rd3049, %rd119, 960;
	// begin inline asm
	prefetch.local.L2 [%rd3049];
	// end inline asm
	mov.b16 	%rs2809, 129;
	st.local.u8 	[%rd3+961], %rs2809;
	add.s64 	%rd3050, %rd119, 961;
	// begin inline asm
	prefetch.local.L2 [%rd3050];
	// end inline asm
	mov.b16 	%rs2810, 130;
	st.local.u8 	[%rd3+962], %rs2810;
	add.s64 	%rd3051, %rd119, 962;
	// begin inline asm
	prefetch.local.L2 [%rd3051];
	// end inline asm
	mov.b16 	%rs2811, 131;
	st.local.u8 	[%rd3+963], %rs2811;
	add.s64 	%rd3052, %rd119, 963;
	// begin inline asm
	prefetch.local.L2 [%rd3052];
	// end inline asm
	mov.b16 	%rs2812, 132;
	st.local.u8 	[%rd3+964], %rs2812;
	add.s64 	%rd3053, %rd119, 964;
	// begin inline asm
	prefetch.local.L2 [%rd3053];
	// end inline asm
	mov.b16 	%rs2813, 133;
	st.local.u8 	[%rd3+965], %rs2813;
	add.s64 	%rd3054, %rd119, 965;
	// begin inline asm
	prefetch.local.L2 [%rd3054];
	// end inline asm
	mov.b16 	%rs2814, 134;
	st.local.u8 	[%rd3+966], %rs2814;
	add.s64 	%rd3055, %rd119, 966;
	// begin inline asm
	prefetch.local.L2 [%rd3055];
	// end inline asm
	mov.b16 	%rs2815, 135;
	st.local.u8 	[%rd3+967], %rs2815;
	add.s64 	%rd3056, %rd119, 967;
	// begin inline asm
	prefetch.local.L2 [%rd3056];
	// end inline asm
	mov.b16 	%rs2816, 136;
	st.local.u8 	[%rd3+968], %rs2816;
	add.s64 	%rd3057, %rd119, 968;
	// begin inline asm
	prefetch.local.L2 [%rd3057];
	// end inline asm
	mov.b16 	%rs2817, 137;
	st.local.u8 	[%rd3+969], %rs2817;
	add.s64 	%rd3058, %rd119, 969;
	// begin inline asm
	prefetch.local.L2 [%rd3058];
	// end inline asm
	mov.b16 	%rs2818, 138;
	st.local.u8 	[%rd3+970], %rs2818;
	add.s64 	%rd3059, %rd119, 970;
	// begin inline asm
	prefetch.local.L2 [%rd3059];
	// end inline asm
	mov.b16 	%rs2819, 139;
	st.local.u8 	[%rd3+971], %rs2819;
	add.s64 	%rd3060, %rd119, 971;
	// begin inline asm
	prefetch.local.L2 [%rd3060];
	// end inline asm
	mov.b16 	%rs2820, 140;
	st.local.u8 	[%rd3+972], %rs2820;
	add.s64 	%rd3061, %rd119, 972;
	// begin inline asm
	prefetch.local.L2 [%rd3061];
	// end inline asm
	mov.b16 	%rs2821, 141;
	st.local.u8 	[%rd3+973], %rs2821;
	add.s64 	%rd3062, %rd119, 973;
	// begin inline asm
	prefetch.local.L2 [%rd3062];
	// end inline asm
	mov.b16 	%rs2822, 142;
	st.local.u8 	[%rd3+974], %rs2822;
	add.s64 	%rd3063, %rd119, 974;
	// begin inline asm
	prefetch.local.L2 [%rd3063];
	// end inline asm
	mov.b16 	%rs2823, 143;
	st.local.u8 	[%rd3+975], %rs2823;
	add.s64 	%rd3064, %rd119, 975;
	// begin inline asm
	prefetch.local.L2 [%rd3064];
	// end inline asm
	mov.b16 	%rs2824, 144;
	st.local.u8 	[%rd3+976], %rs2824;
	add.s64 	%rd3065, %rd119, 976;
	// begin inline asm
	prefetch.local.L2 [%rd3065];
	// end inline asm
	mov.b16 	%rs2825, 145;
	st.local.u8 	[%rd3+977], %rs2825;
	add.s64 	%rd3066, %rd119, 977;
	// begin inline asm
	prefetch.local.L2 [%rd3066];
	// end inline asm
	mov.b16 	%rs2826, 146;
	st.local.u8 	[%rd3+978], %rs2826;
	add.s64 	%rd3067, %rd119, 978;
	// begin inline asm
	prefetch.local.L2 [%rd3067];
	// end inline asm
	mov.b16 	%rs2827, 147;
	st.local.u8 	[%rd3+979], %rs2827;
	add.s64 	%rd3068, %rd119, 979;
	// begin inline asm
	prefetch.local.L2 [%rd3068];
	// end inline asm
	mov.b16 	%rs2828, 148;
	st.local.u8 	[%rd3+980], %rs2828;
	add.s64 	%rd3069, %rd119, 980;
	// begin inline asm
	prefetch.local.L2 [%rd3069];
	// end inline asm
	mov.b16 	%rs2829, 149;
	st.local.u8 	[%rd3+981], %rs2829;
	add.s64 	%rd3070, %rd119, 981;
	// begin inline asm
	prefetch.local.L2 [%rd3070];
	// end inline asm
	mov.b16 	%rs2830, 150;
	st.local.u8 	[%rd3+982], %rs2830;
	add.s64 	%rd3071, %rd119, 982;
	// begin inline asm
	prefetch.local.L2 [%rd3071];
	// end inline asm
	mov.b16 	%rs2831, 151;
	st.local.u8 	[%rd3+983], %rs2831;
	add.s64 	%rd3072, %rd119, 983;
	// begin inline asm
	prefetch.local.L2 [%rd3072];
	// end inline asm
	mov.b16 	%rs2832, 152;
	st.local.u8 	[%rd3+984], %rs2832;
	add.s64 	%rd3073, %rd119, 984;
	// begin inline asm
	prefetch.local.L2 [%rd3073];
	// end inline asm
	mov.b16 	%rs2833, 153;
	st.local.u8 	[%rd3+985], %rs2833;
	add.s64 	%rd3074, %rd119, 985;
	// begin inline asm
	prefetch.local.L2 [%rd3074];
	// end inline asm
	mov.b16 	%rs2834, 154;
	st.local.u8 	[%rd3+986], %rs2834;
	add.s64 	%rd3075, %rd119, 986;
	// begin inline asm
	prefetch.local.L2 [%rd3075];
	// end inline asm
	mov.b16 	%rs2835, 155;
	st.local.u8 	[%rd3+987], %rs2835;
	add.s64 	%rd3076, %rd119, 987;
	// begin inline asm
	prefetch.local.L2 [%rd3076];
	// end inline asm
	mov.b16 	%rs2836, 156;
	st.local.u8 	[%rd3+988], %rs2836;
	add.s64 	%rd3077, %rd119, 988;
	// begin inline asm
	prefetch.local.L2 [%rd3077];
	// end inline asm
	mov.b16 	%rs2837, 157;
	st.local.u8 	[%rd3+989], %rs2837;
	add.s64 	%rd3078, %rd119, 989;
	// begin inline asm
	prefetch.local.L2 [%rd3078];
	// end inline asm
	mov.b16 	%rs2838, 158;
	st.local.u8 	[%rd3+990], %rs2838;
	add.s64 	%rd3079, %rd119, 990;
	// begin inline asm
	prefetch.local.L2 [%rd3079];
	// end inline asm
	mov.b16 	%rs2839, 159;
	st.local.u8 	[%rd3+991], %rs2839;
	add.s64 	%rd3080, %rd119, 991;
	// begin inline asm
	prefetch.local.L2 [%rd3080];
	// end inline asm
	mov.b16 	%rs2840, 160;
	st.local.u8 	[%rd3+992], %rs2840;
	add.s64 	%rd3081, %rd119, 992;
	// begin inline asm
	prefetch.local.L2 [%rd3081];
	// end inline asm
	mov.b16 	%rs2841, 161;
	st.local.u8 	[%rd3+993], %rs2841;
	add.s64 	%rd3082, %rd119, 993;
	// begin inline asm
	prefetch.local.L2 [%rd3082];
	// end inline asm
	mov.b16 	%rs2842, 162;
	st.local.u8 	[%rd3+994], %rs2842;
	add.s64 	%rd3083, %rd119, 994;
	// begin inline asm
	prefetch.local.L2 [%rd3083];
	// end inline asm
	mov.b16 	%rs2843, 163;
	st.local.u8 	[%rd3+995], %rs2843;
	add.s64 	%rd3084, %rd119, 995;
	// begin inline asm
	prefetch.local.L2 [%rd3084];
	// end inline asm
	mov.b16 	%rs2844, 164;
	st.local.u8 	[%rd3+996], %rs2844;
	add.s64 	%rd3085, %rd119, 996;
	// begin inline asm
	prefetch.local.L2 [%rd3085];
	// end inline asm
	mov.b16 	%rs2845, 165;
	st.local.u8 	[%rd3+997], %rs2845;
	add.s64 	%rd3086, %rd119, 997;
	// begin inline asm
	prefetch.local.L2 [%rd3086];
	// end inline asm
	mov.b16 	%rs2846, 166;
	st.local.u8 	[%rd3+998], %rs2846;
	add.s64 	%rd3087, %rd119, 998;
	// begin inline asm
	prefetch.local.L2 [%rd3087];
	// end inline asm
	mov.b16 	%rs2847, 167;
	st.local.u8 	[%rd3+999], %rs2847;
	add.s64 	%rd3088, %rd119, 999;
	// begin inline asm
	prefetch.local.L2 [%rd3088];
	// end inline asm
	mov.b16 	%rs2848, 168;
	st.local.u8 	[%rd3+1000], %rs2848;
	add.s64 	%rd3089, %rd119, 1000;
	// begin inline asm
	prefetch.local.L2 [%rd3089];
	// end inline asm
	mov.b16 	%rs2849, 169;
	st.local.u8 	[%rd3+1001], %rs2849;
	add.s64 	%rd3090, %rd119, 1001;
	// begin inline asm
	prefetch.local.L2 [%rd3090];
	// end inline asm
	mov.b16 	%rs2850, 170;
	st.local.u8 	[%rd3+1002], %rs2850;
	add.s64 	%rd3091, %rd119, 1002;
	// begin inline asm
	prefetch.local.L2 [%rd3091];
	// end inline asm
	mov.b16 	%rs2851, 171;
	st.local.u8 	[%rd3+1003], %rs2851;
	add.s64 	%rd3092, %rd119, 1003;
	// begin inline asm
	prefetch.local.L2 [%rd3092];
	// end inline asm
	mov.b16 	%rs2852, 172;
	st.local.u8 	[%rd3+1004], %rs2852;
	add.s64 	%rd3093, %rd119, 1004;
	// begin inline asm
	prefetch.local.L2 [%rd3093];
	// end inline asm
	mov.b16 	%rs2853, 173;
	st.local.u8 	[%rd3+1005], %rs2853;
	add.s64 	%rd3094, %rd119, 1005;
	// begin inline asm
	prefetch.local.L2 [%rd3094];
	// end inline asm
	mov.b16 	%rs2854, 174;
	st.local.u8 	[%rd3+1006], %rs2854;
	add.s64 	%rd3095, %rd119, 1006;
	// begin inline asm
	prefetch.local.L2 [%rd3095];
	// end inline asm
	mov.b16 	%rs2855, 175;
	st.local.u8 	[%rd3+1007], %rs2855;
	add.s64 	%rd3096, %rd119, 1007;
	// begin inline asm
	prefetch.local.L2 [%rd3096];
	// end inline asm
	mov.b16 	%rs2856, 176;
	st.local.u8 	[%rd3+1008], %rs2856;
	add.s64 	%rd3097, %rd119, 1008;
	// begin inline asm
	prefetch.local.L2 [%rd3097];
	// end inline asm
	mov.b16 	%rs2857, 177;
	st.local.u8 	[%rd3+1009], %rs2857;
	add.s64 	%rd3098, %rd119, 1009;
	// begin inline asm
	prefetch.local.L2 [%rd3098];
	// end inline asm
	mov.b16 	%rs2858, 178;
	st.local.u8 	[%rd3+1010], %rs2858;
	add.s64 	%rd3099, %rd119, 1010;
	// begin inline asm
	prefetch.local.L2 [%rd3099];
	// end inline asm
	mov.b16 	%rs2859, 179;
	st.local.u8 	[%rd3+1011], %rs2859;
	add.s64 	%rd3100, %rd119, 1011;
	// begin inline asm
	prefetch.local.L2 [%rd3100];
	// end inline asm
	mov.b16 	%rs2860, 180;
	st.local.u8 	[%rd3+1012], %rs2860;
	add.s64 	%rd3101, %rd119, 1012;
	// begin inline asm
	prefetch.local.L2 [%rd3101];
	// end inline asm
	mov.b16 	%rs2861, 181;
	st.local.u8 	[%rd3+1013], %rs2861;
	add.s64 	%rd3102, %rd119, 1013;
	// begin inline asm
	prefetch.local.L2 [%rd3102];
	// end inline asm
	mov.b16 	%rs2862, 182;
	st.local.u8 	[%rd3+1014], %rs2862;
	add.s64 	%rd3103, %rd119, 1014;
	// begin inline asm
	prefetch.local.L2 [%rd3103];
	// end inline asm
	mov.b16 	%rs2863, 183;
	st.local.u8 	[%rd3+1015], %rs2863;
	add.s64 	%rd3104, %rd119, 1015;
	// begin inline asm
	prefetch.local.L2 [%rd3104];
	// end inline asm
	mov.b16 	%rs2864, 184;
	st.local.u8 	[%rd3+1016], %rs2864;
	add.s64 	%rd3105, %rd119, 1016;
	// begin inline asm
	prefetch.local.L2 [%rd3105];
	// end inline asm
	mov.b16 	%rs2865, 185;
	st.local.u8 	[%rd3+1017], %rs2865;
	add.s64 	%rd3106, %rd119, 1017;
	// begin inline asm
	prefetch.local.L2 [%rd3106];
	// end inline asm
	mov.b16 	%rs2866, 186;
	st.local.u8 	[%rd3+1018], %rs2866;
	add.s64 	%rd3107, %rd119, 1018;
	// begin inline asm
	prefetch.local.L2 [%rd3107];
	// end inline asm
	mov.b16 	%rs2867, 187;
	st.local.u8 	[%rd3+1019], %rs2867;
	add.s64 	%rd3108, %rd119, 1019;
	// begin inline asm
	prefetch.local.L2 [%rd3108];
	// end inline asm
	mov.b16 	%rs2868, 188;
	st.local.u8 	[%rd3+1020], %rs2868;
	add.s64 	%rd3109, %rd119, 1020;
	// begin inline asm
	prefetch.local.L2 [%rd3109];
	// end inline asm
	mov.b16 	%rs2869, 189;
	st.local.u8 	[%rd3+1021], %rs2869;
	add.s64 	%rd3110, %rd119, 1021;
	// begin inline asm
	prefetch.local.L2 [%rd3110];
	// end inline asm
	mov.b16 	%rs2870, 190;
	st.local.u8 	[%rd3+1022], %rs2870;
	add.s64 	%rd3111, %rd119, 1022;
	// begin inline asm
	prefetch.local.L2 [%rd3111];
	// end inline asm
	mov.b16 	%rs2871, 191;
	st.local.u8 	[%rd3+1023], %rs2871;
	add.s64 	%rd3112, %rd119, 1023;
	// begin inline asm
	prefetch.local.L2 [%rd3112];
	// end inline asm
	mov.b16 	%rs2872, 192;
	st.local.u8 	[%rd3+1024], %rs2872;
	add.s64 	%rd3113, %rd119, 1024;
	// begin inline asm
	prefetch.local.L2 [%rd3113];
	// end inline asm
	mov.b16 	%rs2873, 193;
	st.local.u8 	[%rd3+1025], %rs2873;
	add.s64 	%rd3114, %rd119, 1025;
	// begin inline asm
	prefetch.local.L2 [%rd3114];
	// end inline asm
	mov.b16 	%rs2874, 194;
	st.local.u8 	[%rd3+1026], %rs2874;
	add.s64 	%rd3115, %rd119, 1026;
	// begin inline asm
	prefetch.local.L2 [%rd3115];
	// end inline asm
	mov.b16 	%rs2875, 195;
	st.local.u8 	[%rd3+1027], %rs2875;
	add.s64 	%rd3116, %rd119, 1027;
	// begin inline asm
	prefetch.local.L2 [%rd3116];
	// end inline asm
	mov.b16 	%rs2876, 196;
	st.local.u8 	[%rd3+1028], %rs2876;
	add.s64 	%rd3117, %rd119, 1028;
	// begin inline asm
	prefetch.local.L2 [%rd3117];
	// end inline asm
	mov.b16 	%rs2877, 197;
	st.local.u8 	[%rd3+1029], %rs2877;
	add.s64 	%rd3118, %rd119, 1029;
	// begin inline asm
	prefetch.local.L2 [%rd3118];
	// end inline asm
	mov.b16 	%rs2878, 198;
	st.local.u8 	[%rd3+1030], %rs2878;
	add.s64 	%rd3119, %rd119, 1030;
	// begin inline asm
	prefetch.local.L2 [%rd3119];
	// end inline asm
	mov.b16 	%rs2879, 199;
	st.local.u8 	[%rd3+1031], %rs2879;
	add.s64 	%rd3120, %rd119, 1031;
	// begin inline asm
	prefetch.local.L2 [%rd3120];
	// end inline asm
	mov.b16 	%rs2880, 200;
	st.local.u8 	[%rd3+1032], %rs2880;
	add.s64 	%rd3121, %rd119, 1032;
	// begin inline asm
	prefetch.local.L2 [%rd3121];
	// end inline asm
	mov.b16 	%rs2881, 201;
	st.local.u8 	[%rd3+1033], %rs2881;
	add.s64 	%rd3122, %rd119, 1033;
	// begin inline asm
	prefetch.local.L2 [%rd3122];
	// end inline asm
	mov.b16 	%rs2882, 202;
	st.local.u8 	[%rd3+1034], %rs2882;
	add.s64 	%rd3123, %rd119, 1034;
	// begin inline asm
	prefetch.local.L2 [%rd3123];
	// end inline asm
	mov.b16 	%rs2883, 203;
	st.local.u8 	[%rd3+1035], %rs2883;
	add.s64 	%rd3124, %rd119, 1035;
	// begin inline asm
	prefetch.local.L2 [%rd3124];
	// end inline asm
	mov.b16 	%rs2884, 204;
	st.local.u8 	[%rd3+1036], %rs2884;
	add.s64 	%rd3125, %rd119, 1036;
	// begin inline asm
	prefetch.local.L2 [%rd3125];
	// end inline asm
	mov.b16 	%rs2885, 205;
	st.local.u8 	[%rd3+1037], %rs2885;
	add.s64 	%rd3126, %rd119, 1037;
	// begin inline asm
	prefetch.local.L2 [%rd3126];
	// end inline asm
	mov.b16 	%rs2886, 206;
	st.local.u8 	[%rd3+1038], %rs2886;
	add.s64 	%rd3127, %rd119, 1038;
	// begin inline asm
	prefetch.local.L2 [%rd3127];
	// end inline asm
	mov.b16 	%rs2887, 207;
	st.local.u8 	[%rd3+1039], %rs2887;
	add.s64 	%rd3128, %rd119, 1039;
	// begin inline asm
	prefetch.local.L2 [%rd3128];
	// end inline asm
	mov.b16 	%rs2888, 208;
	st.local.u8 	[%rd3+1040], %rs2888;
	add.s64 	%rd3129, %rd119, 1040;
	// begin inline asm
	prefetch.local.L2 [%rd3129];
	// end inline asm
	mov.b16 	%rs2889, 209;
	st.local.u8 	[%rd3+1041], %rs2889;
	add.s64 	%rd3130, %rd119, 1041;
	// begin inline asm
	prefetch.local.L2 [%rd3130];
	// end inline asm
	mov.b16 	%rs2890, 210;
	st.local.u8 	[%rd3+1042], %rs2890;
	add.s64 	%rd3131, %rd119, 1042;
	// begin inline asm
	prefetch.local.L2 [%rd3131];
	// end inline asm
	mov.b16 	%rs2891, 211;
	st.local.u8 	[%rd3+1043], %rs2891;
	add.s64 	%rd3132, %rd119, 1043;
	// begin inline asm
	prefetch.local.L2 [%rd3132];
	// end inline asm
	mov.b16 	%rs2892, 212;
	st.local.u8 	[%rd3+1044], %rs2892;
	add.s64 	%rd3133, %rd119, 1044;
	// begin inline asm
	prefetch.local.L2 [%rd3133];
	// end inline asm
	mov.b16 	%rs2893, 213;
	st.local.u8 	[%rd3+1045], %rs2893;
	add.s64 	%rd3134, %rd119, 1045;
	// begin inline asm
	prefetch.local.L2 [%rd3134];
	// end inline asm
	mov.b16 	%rs2894, 214;
	st.local.u8 	[%rd3+1046], %rs2894;
	add.s64 	%rd3135, %rd119, 1046;
	// begin inline asm
	prefetch.local.L2 [%rd3135];
	// end inline asm
	mov.b16 	%rs2895, 215;
	st.local.u8 	[%rd3+1047], %rs2895;
	add.s64 	%rd3136, %rd119, 1047;
	// begin inline asm
	prefetch.local.L2 [%rd3136];
	// end inline asm
	mov.b16 	%rs2896, 216;
	st.local.u8 	[%rd3+1048], %rs2896;
	add.s64 	%rd3137, %rd119, 1048;
	// begin inline asm
	prefetch.local.L2 [%rd3137];
	// end inline asm
	mov.b16 	%rs2897, 217;
	st.local.u8 	[%rd3+1049], %rs2897;
	add.s64 	%rd3138, %rd119, 1049;
	// begin inline asm
	prefetch.local.L2 [%rd3138];
	// end inline asm
	mov.b16 	%rs2898, 218;
	st.local.u8 	[%rd3+1050], %rs2898;
	add.s64 	%rd3139, %rd119, 1050;
	// begin inline asm
	prefetch.local.L2 [%rd3139];
	// end inline asm
	mov.b16 	%rs2899, 219;
	st.local.u8 	[%rd3+1051], %rs2899;
	add.s64 	%rd3140, %rd119, 1051;
	// begin inline asm
	prefetch.local.L2 [%rd3140];
	// end inline asm
	mov.b16 	%rs2900, 220;
	st.local.u8 	[%rd3+1052], %rs2900;
	add.s64 	%rd3141, %rd119, 1052;
	// begin inline asm
	prefetch.local.L2 [%rd3141];
	// end inline asm
	mov.b16 	%rs2901, 221;
	st.local.u8 	[%rd3+1053], %rs2901;
	add.s64 	%rd3142, %rd119, 1053;
	// begin inline asm
	prefetch.local.L2 [%rd3142];
	// end inline asm
	mov.b16 	%rs2902, 222;
	st.local.u8 	[%rd3+1054], %rs2902;
	add.s64 	%rd3143, %rd119, 1054;
	// begin inline asm
	prefetch.local.L2 [%rd3143];
	// end inline asm
	mov.b16 	%rs2903, 223;
	st.local.u8 	[%rd3+1055], %rs2903;
	add.s64 	%rd3144, %rd119, 1055;
	// begin inline asm
	prefetch.local.L2 [%rd3144];
	// end inline asm
	mov.b16 	%rs2904, 224;
	st.local.u8 	[%rd3+1056], %rs2904;
	add.s64 	%rd3145, %rd119, 1056;
	// begin inline asm
	prefetch.local.L2 [%rd3145];
	// end inline asm
	mov.b16 	%rs2905, 225;
	st.local.u8 	[%rd3+1057], %rs2905;
	add.s64 	%rd3146, %rd119, 1057;
	// begin inline asm
	prefetch.local.L2 [%rd3146];
	// end inline asm
	mov.b16 	%rs2906, 226;
	st.local.u8 	[%rd3+1058], %rs2906;
	add.s64 	%rd3147, %rd119, 1058;
	// begin inline asm
	prefetch.local.L2 [%rd3147];
	// end inline asm
	mov.b16 	%rs2907, 227;
	st.local.u8 	[%rd3+1059], %rs2907;
	add.s64 	%rd3148, %rd119, 1059;
	// begin inline asm
	prefetch.local.L2 [%rd3148];
	// end inline asm
	mov.b16 	%rs2908, 228;
	st.local.u8 	[%rd3+1060], %rs2908;
	add.s64 	%rd3149, %rd119, 1060;
	// begin inline asm
	prefetch.local.L2 [%rd3149];
	// end inline asm
	mov.b16 	%rs2909, 229;
	st.local.u8 	[%rd3+1061], %rs2909;
	add.s64 	%rd3150, %rd119, 1061;
	// begin inline asm
	prefetch.local.L2 [%rd3150];
	// end inline asm
	mov.b16 	%rs2910, 230;
	st.local.u8 	[%rd3+1062], %rs2910;
	add.s64 	%rd3151, %rd119, 1062;
	// begin inline asm
	prefetch.local.L2 [%rd3151];
	// end inline asm
	mov.b16 	%rs2911, 231;
	st.local.u8 	[%rd3+1063], %rs2911;
	add.s64 	%rd3152, %rd119, 1063;
	// begin inline asm
	prefetch.local.L2 [%rd3152];
	// end inline asm
	mov.b16 	%rs2912, 232;
	st.local.u8 	[%rd3+1064], %rs2912;
	add.s64 	%rd3153, %rd119, 1064;
	// begin inline asm
	prefetch.local.L2 [%rd3153];
	// end inline asm
	mov.b16 	%rs2913, 233;
	st.local.u8 	[%rd3+1065], %rs2913;
	add.s64 	%rd3154, %rd119, 1065;
	// begin inline asm
	prefetch.local.L2 [%rd3154];
	// end inline asm
	mov.b16 	%rs2914, 234;
	st.local.u8 	[%rd3+1066], %rs2914;
	add.s64 	%rd3155, %rd119, 1066;
	// begin inline asm
	prefetch.local.L2 [%rd3155];
	// end inline asm
	mov.b16 	%rs2915, 235;
	st.local.u8 	[%rd3+1067], %rs2915;
	add.s64 	%rd3156, %rd119, 1067;
	// begin inline asm
	prefetch.local.L2 [%rd3156];
	// end inline asm
	mov.b16 	%rs2916, 236;
	st.local.u8 	[%rd3+1068], %rs2916;
	add.s64 	%rd3157, %rd119, 1068;
	// begin inline asm
	prefetch.local.L2 [%rd3157];
	// end inline asm
	mov.b16 	%rs2917, 237;
	st.local.u8 	[%rd3+1069], %rs2917;
	add.s64 	%rd3158, %rd119, 1069;
	// begin inline asm
	prefetch.local.L2 [%rd3158];
	// end inline asm
	mov.b16 	%rs2918, 238;
	st.local.u8 	[%rd3+1070], %rs2918;
	add.s64 	%rd3159, %rd119, 1070;
	// begin inline asm
	prefetch.local.L2 [%rd3159];
	// end inline asm
	mov.b16 	%rs2919, 239;
	st.local.u8 	[%rd3+1071], %rs2919;
	add.s64 	%rd3160, %rd119, 1071;
	// begin inline asm
	prefetch.local.L2 [%rd3160];
	// end inline asm
	mov.b16 	%rs2920, 240;
	st.local.u8 	[%rd3+1072], %rs2920;
	add.s64 	%rd3161, %rd119, 1072;
	// begin inline asm
	prefetch.local.L2 [%rd3161];
	// end inline asm
	mov.b16 	%rs2921, 241;
	st.local.u8 	[%rd3+1073], %rs2921;
	add.s64 	%rd3162, %rd119, 1073;
	// begin inline asm
	prefetch.local.L2 [%rd3162];
	// end inline asm
	mov.b16 	%rs2922, 242;
	st.local.u8 	[%rd3+1074], %rs2922;
	add.s64 	%rd3163, %rd119, 1074;
	// begin inline asm
	prefetch.local.L2 [%rd3163];
	// end inline asm
	mov.b16 	%rs2923, 243;
	st.local.u8 	[%rd3+1075], %rs2923;
	add.s64 	%rd3164, %rd119, 1075;
	// begin inline asm
	prefetch.local.L2 [%rd3164];
	// end inline asm
	mov.b16 	%rs2924, 244;
	st.local.u8 	[%rd3+1076], %rs2924;
	add.s64 	%rd3165, %rd119, 1076;
	// begin inline asm
	prefetch.local.L2 [%rd3165];
	// end inline asm
	mov.b16 	%rs2925, 245;
	st.local.u8 	[%rd3+1077], %rs2925;
	add.s64 	%rd3166, %rd119, 1077;
	// begin inline asm
	prefetch.local.L2 [%rd3166];
	// end inline asm
	mov.b16 	%rs2926, 246;
	st.local.u8 	[%rd3+1078], %rs2926;
	add.s64 	%rd3167, %rd119, 1078;
	// begin inline asm
	prefetch.local.L2 [%rd3167];
	// end inline asm
	mov.b16 	%rs2927, 247;
	st.local.u8 	[%rd3+1079], %rs2927;
	add.s64 	%rd3168, %rd119, 1079;
	// begin inline asm
	prefetch.local.L2 [%rd3168];
	// end inline asm
	mov.b16 	%rs2928, 248;
	st.local.u8 	[%rd3+1080], %rs2928;
	add.s64 	%rd3169, %rd119, 1080;
	// begin inline asm
	prefetch.local.L2 [%rd3169];
	// end inline asm
	mov.b16 	%rs2929, 249;
	st.local.u8 	[%rd3+1081], %rs2929;
	add.s64 	%rd3170, %rd119, 1081;
	// begin inline asm
	prefetch.local.L2 [%rd3170];
	// end inline asm
	mov.b16 	%rs2930, 250;
	st.local.u8 	[%rd3+1082], %rs2930;
	add.s64 	%rd3171, %rd119, 1082;
	// begin inline asm
	prefetch.local.L2 [%rd3171];
	// end inline asm
	mov.b16 	%rs2931, 251;
	st.local.u8 	[%rd3+1083], %rs2931;
	add.s64 	%rd3172, %rd119, 1083;
	// begin inline asm
	prefetch.local.L2 [%rd3172];
	// end inline asm
	mov.b16 	%rs2932, 252;
	st.local.u8 	[%rd3+1084], %rs2932;
	add.s64 	%rd3173, %rd119, 1084;
	// begin inline asm
	prefetch.local.L2 [%rd3173];
	// end inline asm
	mov.b16 	%rs2933, 253;
	st.local.u8 	[%rd3+1085], %rs2933;
	add.s64 	%rd3174, %rd119, 1085;
	// begin inline asm
	prefetch.local.L2 [%rd3174];
	// end inline asm
	mov.b16 	%rs2934, 254;
	st.local.u8 	[%rd3+1086], %rs2934;
	add.s64 	%rd3175, %rd119, 1086;
	// begin inline asm
	prefetch.local.L2 [%rd3175];
	// end inline asm
	mov.b16 	%rs2935, 255;
	st.local.u8 	[%rd3+1087], %rs2935;
	add.s64 	%rd3176, %rd119, 1087;
	// begin inline asm
	prefetch.local.L2 [%rd3176];
	// end inline asm
	mov.b32 	%r825, 0;
$L__BB0_127:
	add.s32 	%r75, %r825, 1;
	cvt.u64.u32 	%rd3192, %r825;
	add.s64 	%rd3193, %rd2921, %rd3192;
	add.s64 	%rd3191, %rd3193, 1;
	// begin inline asm
	prefetch.local.L1 [%rd3191];
	// end inline asm
	sub.s32 	%r76, 256, %r825;
	mad.lo.s64 	%rd3194, %rd3811, 25214903917, 11;
	and.b64  	%rd3811, %rd3194, 281474976710655;
	shr.u64 	%rd91, %rd3811, 17;
	cvt.u16.u32 	%rs2936, %r76;
	add.s16 	%rs2937, %rs2936, -1;
	and.b16  	%rs2938, %rs2936, %rs2937;
	setp.eq.s16 	%p113, %rs2938, 0;
	@%p113 bra 	$L__BB0_130;
	sub.s32 	%r77, 255, %r825;
	cvt.u32.u64 	%r350, %rd91;
	rem.u32 	%r826, %r350, %r76;
	sub.s32 	%r351, %r77, %r826;
	add.s32 	%r352, %r351, %r350;
	setp.gt.s32 	%p114, %r352, -1;
	@%p114 bra 	$L__BB0_131;
$L__BB0_129:
	mad.lo.s64 	%rd3195, %rd3811, 25214903917, 11;
	and.b64  	%rd3811, %rd3195, 281474976710655;
	shr.u64 	%rd3196, %rd3811, 17;
	cvt.u32.u64 	%r353, %rd3196;
	rem.u32 	%r826, %r353, %r76;
	sub.s32 	%r354, %r77, %r826;
	add.s32 	%r355, %r354, %r353;
	setp.lt.s32 	%p115, %r355, 0;
	@%p115 bra 	$L__BB0_129;
	bra.uni 	$L__BB0_131;
$L__BB0_130:
	cvt.u64.u32 	%rd3197, %r76;
	mul.lo.s64 	%rd3198, %rd91, %rd3197;
	shr.u64 	%rd3199, %rd3198, 31;
	cvt.u32.u64 	%r826, %rd3199;
$L__BB0_131:
	setp.eq.s32 	%p116, %r826, 0;
	@%p116 bra 	$L__BB0_133;
	add.s64 	%rd3201, %rd3, %rd3192;
	ld.local.u8 	%rs2939, [%rd3201+832];
	add.s32 	%r356, %r826, %r825;
	cvt.u64.u32 	%rd3202, %r356;
	add.s64 	%rd3203, %rd3, %rd3202;
	ld.local.u8 	%rs2940, [%rd3203+832];
	st.local.u8 	[%rd3201+832], %rs2940;
	st.local.u8 	[%rd3203+832], %rs2939;
$L__BB0_133:
	setp.ne.s32 	%p117, %r75, 256;
	mov.u32 	%r825, %r75;
	@%p117 bra 	$L__BB0_127;
	ld.local.v2.f64 	{%fd1069, %fd1070}, [%rd3+816];
	add.f64 	%fd1071, %fd1069, 0d3FAE573AD097B425;
	add.f64 	%fd1072, %fd1070, 0dBFB6C16C1C71C71C;
	add.f64 	%fd1073, %fd1071, %fd1072;
	fma.rn.f64 	%fd1074, %fd1073, 0d3FD76CF5D0B09954, %fd1071;
	cvt.rzi.s32.f64 	%r357, %fd1074;
	fma.rn.f64 	%fd1075, %fd1073, 0d3FD76CF5D0B09954, %fd1072;
	cvt.rzi.s32.f64 	%r358, %fd1075;
	cvt.rn.f64.s32 	%fd1076, %r357;
	setp.lt.f64 	%p118, %fd1074, %fd1076;
	selp.s32 	%r359, -1, 0, %p118;
	add.s32 	%r360, %r357, %r359;
	cvt.rn.f64.s32 	%fd1077, %r358;
	setp.lt.f64 	%p119, %fd1075, %fd1077;
	selp.s32 	%r361, -1, 0, %p119;
	add.s32 	%r362, %r358, %r361;
	and.b32  	%r363, %r362, 255;
	cvt.u64.u32 	%rd3206, %r363;
	add.s64 	%rd3208, %rd119, %rd3206;
	add.s64 	%rd3204, %rd3208, 832;
	// begin inline asm
	prefetch.local.L1 [%rd3204];
	// end inline asm
	add.s64 	%rd3205, %rd3208, 833;
	// begin inline asm
	prefetch.local.L1 [%rd3205];
	// end inline asm
	add.s32 	%r364, %r360, %r362;
	cvt.rn.f64.s32 	%fd1078, %r364;
	mul.f64 	%fd1079, %fd1078, 0d3FCB0CB174DF99C8;
	cvt.rn.f64.s32 	%fd1080, %r360;
	cvt.rn.f64.s32 	%fd1081, %r362;
	sub.f64 	%fd1082, %fd1079, %fd1080;
	add.f64 	%fd145, %fd1071, %fd1082;
	sub.f64 	%fd1083, %fd1079, %fd1081;
	add.f64 	%fd146, %fd1072, %fd1083;
	setp.leu.f64 	%p120, %fd145, %fd146;
	setp.gt.f64 	%p121, %fd145, %fd146;
	selp.u32 	%r365, 1, 0, %p121;
	selp.u32 	%r366, 1, 0, %p120;
	selp.f64 	%fd1084, 0d3FF0000000000000, 0d0000000000000000, %p121;
	sub.f64 	%fd1085, %fd145, %fd1084;
	add.f64 	%fd147, %fd1085, 0d3FCB0CB174DF99C8;
	selp.f64 	%fd1086, 0d3FF0000000000000, 0d0000000000000000, %p120;
	sub.f64 	%fd1087, %fd146, %fd1086;
	add.f64 	%fd148, %fd1087, 0d3FCB0CB174DF99C8;
	add.f64 	%fd1088, %fd145, 0dBFF0000000000000;
	add.f64 	%fd149, %fd1088, 0d3FDB0CB174DF99C8;
	add.f64 	%fd1089, %fd146, 0dBFF0000000000000;
	add.f64 	%fd150, %fd1089, 0d3FDB0CB174DF99C8;
	add.s64 	%rd3209, %rd3, %rd3206;
	ld.local.u8 	%rs2941, [%rd3209+832];
	cvt.u16.u32 	%rs2942, %r360;
	add.s16 	%rs2943, %rs2941, %rs2942;
	cvt.u64.u16 	%rd3210, %rs2943;
	and.b64  	%rd95, %rd3210, 255;
	add.s32 	%r367, %r360, %r365;
	add.s32 	%r368, %r362, %r366;
	and.b32  	%r369, %r368, 255;
	cvt.u64.u32 	%rd3211, %r369;
	add.s64 	%rd3212, %rd3, %rd3211;
	ld.local.u8 	%rs2944, [%rd3212+832];
	cvt.u16.u32 	%rs2945, %r367;
	add.s16 	%rs2946, %rs2944, %rs2945;
	cvt.u64.u16 	%rd3213, %rs2946;
	and.b64  	%rd3214, %rd3213, 255;
	add.s64 	%rd3215, %rd3, %rd3214;
	ld.local.u8 	%rs19, [%rd3215+832];
	add.s32 	%r370, %r362, 1;
	and.b32  	%r371, %r370, 255;
	cvt.u64.u32 	%rd3216, %r371;
	add.s64 	%rd3217, %rd3, %rd3216;
	ld.local.u8 	%rs2947, [%rd3217+832];
	add.s16 	%rs2948, %rs2947, %rs2942;
	add.s16 	%rs2949, %rs2948, 1;
	cvt.u64.u16 	%rd3218, %rs2949;
	and.b64  	%rd3219, %rd3218, 255;
	add.s64 	%rd3220, %rd3, %rd3219;
	ld.local.u8 	%rs20, [%rd3220+832];
	mul.f64 	%fd1090, %fd145, %fd145;
	mov.f64 	%fd1091, 0d3FE0000000000000;
	sub.f64 	%fd1092, %fd1091, %fd1090;
	mul.f64 	%fd1093, %fd146, %fd146;
	sub.f64 	%fd151, %fd1092, %fd1093;
	setp.lt.f64 	%p122, %fd151, 0d0000000000000000;
	mov.f64 	%fd2350, 0d0000000000000000;
	@%p122 bra 	$L__BB0_136;
	add.s64 	%rd3221, %rd3, %rd95;
	ld.local.u8 	%rs2950, [%rd3221+832];
	mul.lo.s16 	%rs2951, %rs2950, 171;
	shr.u16 	%rs2952, %rs2951, 11;
	mul.lo.s16 	%rs2953, %rs2952, 12;
	sub.s16 	%rs2954, %rs2950, %rs2953;
	mul.f64 	%fd1094, %fd151, %fd151;
	mul.f64 	%fd1095, %fd1094, %fd1094;
	cvt.u32.u16 	%r372, %rs2954;
	and.b32  	%r373, %r372, 255;
	mul.wide.u32 	%rd3222, %r373, 2;
	mov.u64 	%rd3223, grad2;
	add.s64 	%rd3224, %rd3223, %rd3222;
	ld.const.s8 	%rs2955, [%rd3224];
	cvt.rn.f64.s16 	%fd1096, %rs2955;
	ld.const.s8 	%rs2956, [%rd3224+1];
	cvt.rn.f64.s16 	%fd1097, %rs2956;
	mul.f64 	%fd1098, %fd146, %fd1097;
	fma.rn.f64 	%fd1099, %fd145, %fd1096, %fd1098;
	mul.f64 	%fd2350, %fd1095, %fd1099;
$L__BB0_136:
	mul.f64 	%fd1101, %fd147, %fd147;
	mov.f64 	%fd1102, 0d3FE0000000000000;
	sub.f64 	%fd1103, %fd1102, %fd1101;
	mul.f64 	%fd1104, %fd148, %fd148;
	sub.f64 	%fd154, %fd1103, %fd1104;
	setp.lt.f64 	%p123, %fd154, 0d0000000000000000;
	mov.f64 	%fd2351, 0d0000000000000000;
	@%p123 bra 	$L__BB0_138;
	mul.f64 	%fd1105, %fd154, %fd154;
	mul.f64 	%fd1106, %fd1105, %fd1105;
	mul.lo.s16 	%rs2958, %rs19, 171;
	shr.u16 	%rs2959, %rs2958, 11;
	mul.lo.s16 	%rs2960, %rs2959, 12;
	sub.s16 	%rs2961, %rs19, %rs2960;
	cvt.u32.u16 	%r374, %rs2961;
	and.b32  	%r375, %r374, 255;
	mul.wide.u32 	%rd3225, %r375, 2;
	mov.u64 	%rd3226, grad2;
	add.s64 	%rd3227, %rd3226, %rd3225;
	ld.const.s8 	%rs2962, [%rd3227];
	cvt.rn.f64.s16 	%fd1107, %rs2962;
	ld.const.s8 	%rs2963, [%rd3227+1];
	cvt.rn.f64.s16 	%fd1108, %rs2963;
	mul.f64 	%fd1109, %fd148, %fd1108;
	fma.rn.f64 	%fd1110, %fd147, %fd1107, %fd1109;
	mul.f64 	%fd2351, %fd1106, %fd1110;
$L__BB0_138:
	mul.f64 	%fd1112, %fd149, %fd149;
	mov.f64 	%fd1113, 0d3FE0000000000000;
	sub.f64 	%fd1114, %fd1113, %fd1112;
	mul.f64 	%fd1115, %fd150, %fd150;
	sub.f64 	%fd157, %fd1114, %fd1115;
	setp.lt.f64 	%p124, %fd157, 0d0000000000000000;
	mov.f64 	%fd2352, 0d0000000000000000;
	@%p124 bra 	$L__BB0_140;
	mul.f64 	%fd1116, %fd157, %fd157;
	mul.f64 	%fd1117, %fd1116, %fd1116;
	mul.lo.s16 	%rs2965, %rs20, 171;
	shr.u16 	%rs2966, %rs2965, 11;
	mul.lo.s16 	%rs2967, %rs2966, 12;
	sub.s16 	%rs2968, %rs20, %rs2967;
	cvt.u32.u16 	%r376, %rs2968;
	and.b32  	%r377, %r376, 255;
	mul.wide.u32 	%rd3228, %r377, 2;
	mov.u64 	%rd3229, grad2;
	add.s64 	%rd3230, %rd3229, %rd3228;
	ld.const.s8 	%rs2969, [%rd3230];
	cvt.rn.f64.s16 	%fd1118, %rs2969;
	ld.const.s8 	%rs2970, [%rd3230+1];
	cvt.rn.f64.s16 	%fd1119, %rs2970;
	mul.f64 	%fd1120, %fd150, %fd1119;
	fma.rn.f64 	%fd1121, %fd149, %fd1118, %fd1120;
	mul.f64 	%fd2352, %fd1117, %fd1121;
$L__BB0_140:
	add.f64 	%fd1122, %fd2350, %fd2351;
	add.f64 	%fd1123, %fd1122, %fd2352;
	mul.f64 	%fd1124, %fd1123, 0d4051800000000000;
	mul.f64 	%fd1125, %fd1124, 0d3FE199999999999A;
	fma.rn.f64 	%fd1126, %fd1125, 0d4020000000000000, %fd144;
	fma.rn.f64 	%fd1127, %fd1126, 0d3FC3333333333333, 0d3FE0000000000000;
	mul.f64 	%fd1128, %fd1127, 0d3FEFEF9DB22D0E56;
	fma.rn.f64 	%fd1129, %fd96, 0d3F60624DD2F1A9FC, %fd1128;
	setp.lt.f64 	%p125, %fd1129, 0d0000000000000000;
	selp.f64 	%fd1130, 0d0000000000000000, %fd1129, %p125;
	setp.gt.f64 	%p126, %fd1130, 0d3FF0000000000000;
	selp.f64 	%fd1131, 0d3FF0000000000000, %fd1130, %p126;
	mul.f64 	%fd1132, %fd1131, 0d404F800000000000;
	cvt.rzi.s32.f64 	%r378, %fd1132;
	add.s32 	%r379, %r378, -30;
	setp.gt.u32 	%p127, %r379, -17;
	@%p127 bra 	$L__BB0_142;
	mov.b64 	%rd3780, 0;
	st.global.u64 	[%rd4], %rd3780;
	bra.uni 	$L__BB0_268;
$L__BB0_142:
	ld.local.v2.f64 	{%fd1134, %fd1135}, [%rd1];
	add.f64 	%fd1136, %fd1134, 0d401F555555555555;
	add.f64 	%fd1137, %fd1135, 0dC028000000000000;
	add.f64 	%fd1138, %fd1136, %fd1137;
	fma.rn.f64 	%fd1139, %fd1138, 0d3FD76CF5D0B09954, %fd1136;
	cvt.rzi.s32.f64 	%r380, %fd1139;
	fma.rn.f64 	%fd1140, %fd1138, 0d3FD76CF5D0B09954, %fd1137;
	cvt.rzi.s32.f64 	%r381, %fd1140;
	cvt.rn.f64.s32 	%fd1141, %r380;
	setp.lt.f64 	%p128, %fd1139, %fd1141;
	selp.s32 	%r382, -1, 0, %p128;
	add.s32 	%r383, %r380, %r382;
	cvt.rn.f64.s32 	%fd1142, %r381;
	setp.lt.f64 	%p129, %fd1140, %fd1142;
	selp.s32 	%r384, -1, 0, %p129;
	add.s32 	%r385, %r381, %r384;
	and.b32  	%r386, %r385, 255;
	cvt.u64.u32 	%rd3233, %r386;
	add.s64 	%rd3235, %rd117, %rd3233;
	add.s64 	%rd3231, %rd3235, 16;
	// begin inline asm
	prefetch.local.L1 [%rd3231];
	// end inline asm
	add.s64 	%rd3232, %rd3235, 17;
	// begin inline asm
	prefetch.local.L1 [%rd3232];
	// end inline asm
	add.s32 	%r387, %r383, %r385;
	cvt.rn.f64.s32 	%fd1143, %r387;
	mul.f64 	%fd1144, %fd1143, 0d3FCB0CB174DF99C8;
	cvt.rn.f64.s32 	%fd1145, %r383;
	cvt.rn.f64.s32 	%fd1146, %r385;
	sub.f64 	%fd1147, %fd1144, %fd1145;
	add.f64 	%fd160, %fd1136, %fd1147;
	sub.f64 	%fd1148, %fd1144, %fd1146;
	add.f64 	%fd161, %fd1137, %fd1148;
	setp.leu.f64 	%p130, %fd160, %fd161;
	setp.gt.f64 	%p131, %fd160, %fd161;
	selp.u32 	%r388, 1, 0, %p131;
	selp.u32 	%r389, 1, 0, %p130;
	selp.f64 	%fd1149, 0d3FF0000000000000, 0d0000000000000000, %p131;
	sub.f64 	%fd1150, %fd160, %fd1149;
	add.f64 	%fd162, %fd1150, 0d3FCB0CB174DF99C8;
	selp.f64 	%fd1151, 0d3FF0000000000000, 0d0000000000000000, %p130;
	sub.f64 	%fd1152, %fd161, %fd1151;
	add.f64 	%fd163, %fd1152, 0d3FCB0CB174DF99C8;
	add.f64 	%fd1153, %fd160, 0dBFF0000000000000;
	add.f64 	%fd164, %fd1153, 0d3FDB0CB174DF99C8;
	add.f64 	%fd1154, %fd161, 0dBFF0000000000000;
	add.f64 	%fd165, %fd1154, 0d3FDB0CB174DF99C8;
	add.s64 	%rd3236, %rd1, %rd3233;
	ld.local.u8 	%rs2971, [%rd3236+16];
	cvt.u16.u32 	%rs2972, %r383;
	add.s16 	%rs2973, %rs2971, %rs2972;
	cvt.u64.u16 	%rd3237, %rs2973;
	and.b64  	%rd96, %rd3237, 255;
	add.s32 	%r390, %r383, %r388;
	add.s32 	%r391, %r385, %r389;
	and.b32  	%r392, %r391, 255;
	cvt.u64.u32 	%rd3238, %r392;
	add.s64 	%rd3239, %rd1, %rd3238;
	ld.local.u8 	%rs2974, [%rd3239+16];
	cvt.u16.u32 	%rs2975, %r390;
	add.s16 	%rs2976, %rs2974, %rs2975;
	cvt.u64.u16 	%rd3240, %rs2976;
	and.b64  	%rd3241, %rd3240, 255;
	add.s64 	%rd3242, %rd1, %rd3241;
	ld.local.u8 	%rs21, [%rd3242+16];
	add.s32 	%r393, %r385, 1;
	and.b32  	%r394, %r393, 255;
	cvt.u64.u32 	%rd3243, %r394;
	add.s64 	%rd3244, %rd1, %rd3243;
	ld.local.u8 	%rs2977, [%rd3244+16];
	add.s16 	%rs2978, %rs2977, %rs2972;
	add.s16 	%rs2979, %rs2978, 1;
	cvt.u64.u16 	%rd3245, %rs2979;
	and.b64  	%rd3246, %rd3245, 255;
	add.s64 	%rd3247, %rd1, %rd3246;
	ld.local.u8 	%rs22, [%rd3247+16];
	mul.f64 	%fd1155, %fd160, %fd160;
	mov.f64 	%fd1156, 0d3FE0000000000000;
	sub.f64 	%fd1157, %fd1156, %fd1155;
	mul.f64 	%fd1158, %fd161, %fd161;
	sub.f64 	%fd166, %fd1157, %fd1158;
	setp.lt.f64 	%p132, %fd166, 0d0000000000000000;
	mov.f64 	%fd2353, 0d0000000000000000;
	@%p132 bra 	$L__BB0_144;
	add.s64 	%rd3248, %rd1, %rd96;
	ld.local.u8 	%rs2980, [%rd3248+16];
	mul.lo.s16 	%rs2981, %rs2980, 171;
	shr.u16 	%rs2982, %rs2981, 11;
	mul.lo.s16 	%rs2983, %rs2982, 12;
	sub.s16 	%rs2984, %rs2980, %rs2983;
	mul.f64 	%fd1159, %fd166, %fd166;
	mul.f64 	%fd1160, %fd1159, %fd1159;
	cvt.u32.u16 	%r395, %rs2984;
	and.b32  	%r396, %r395, 255;
	mul.wide.u32 	%rd3249, %r396, 2;
	mov.u64 	%rd3250, grad2;
	add.s64 	%rd3251, %rd3250, %rd3249;
	ld.const.s8 	%rs2985, [%rd3251];
	cvt.rn.f64.s16 	%fd1161, %rs2985;
	ld.const.s8 	%rs2986, [%rd3251+1];
	cvt.rn.f64.s16 	%fd1162, %rs2986;
	mul.f64 	%fd1163, %fd161, %fd1162;
	fma.rn.f64 	%fd1164, %fd160, %fd1161, %fd1163;
	mul.f64 	%fd2353, %fd1160, %fd1164;
$L__BB0_144:
	mul.f64 	%fd1166, %fd162, %fd162;
	mov.f64 	%fd1167, 0d3FE0000000000000;
	sub.f64 	%fd1168, %fd1167, %fd1166;
	mul.f64 	%fd1169, %fd163, %fd163;
	sub.f64 	%fd169, %fd1168, %fd1169;
	setp.lt.f64 	%p133, %fd169, 0d0000000000000000;
	mov.f64 	%fd2354, 0d0000000000000000;
	@%p133 bra 	$L__BB0_146;
	mul.f64 	%fd1170, %fd169, %fd169;
	mul.f64 	%fd1171, %fd1170, %fd1170;
	mul.lo.s16 	%rs2988, %rs21, 171;
	shr.u16 	%rs2989, %rs2988, 11;
	mul.lo.s16 	%rs2990, %rs2989, 12;
	sub.s16 	%rs2991, %rs21, %rs2990;
	cvt.u32.u16 	%r397, %rs2991;
	and.b32  	%r398, %r397, 255;
	mul.wide.u32 	%rd3252, %r398, 2;
	mov.u64 	%rd3253, grad2;
	add.s64 	%rd3254, %rd3253, %rd3252;
	ld.const.s8 	%rs2992, [%rd3254];
	cvt.rn.f64.s16 	%fd1172, %rs2992;
	ld.const.s8 	%rs2993, [%rd3254+1];
	cvt.rn.f64.s16 	%fd1173, %rs2993;
	mul.f64 	%fd1174, %fd163, %fd1173;
	fma.rn.f64 	%fd1175, %fd162, %fd1172, %fd1174;
	mul.f64 	%fd2354, %fd1171, %fd1175;
$L__BB0_146:
	mul.f64 	%fd1177, %fd164, %fd164;
	mov.f64 	%fd1178, 0d3FE0000000000000;
	sub.f64 	%fd1179, %fd1178, %fd1177;
	mul.f64 	%fd1180, %fd165, %fd165;
	sub.f64 	%fd172, %fd1179, %fd1180;
	setp.lt.f64 	%p134, %fd172, 0d0000000000000000;
	mov.f64 	%fd2355, 0d0000000000000000;
	@%p134 bra 	$L__BB0_148;
	mul.f64 	%fd1181, %fd172, %fd172;
	mul.f64 	%fd1182, %fd1181, %fd1181;
	mul.lo.s16 	%rs2995, %rs22, 171;
	shr.u16 	%rs2996, %rs2995, 11;
	mul.lo.s16 	%rs2997, %rs2996, 12;
	sub.s16 	%rs2998, %rs22, %rs2997;
	cvt.u32.u16 	%r399, %rs2998;
	and.b32  	%r400, %r399, 255;
	mul.wide.u32 	%rd3255, %r400, 2;
	mov.u64 	%rd3256, grad2;
	add.s64 	%rd3257, %rd3256, %rd3255;
	ld.const.s8 	%rs2999, [%rd3257];
	cvt.rn.f64.s16 	%fd1183, %rs2999;
	ld.const.s8 	%rs3000, [%rd3257+1];
	cvt.rn.f64.s16 	%fd1184, %rs3000;
	mul.f64 	%fd1185, %fd165, %fd1184;
	fma.rn.f64 	%fd1186, %fd164, %fd1183, %fd1185;
	mul.f64 	%fd2355, %fd1182, %fd1186;
$L__BB0_148:
	add.f64 	%fd1188, %fd2353, %fd2354;
	add.f64 	%fd1189, %fd1188, %fd2355;
	mul.f64 	%fd1190, %fd1189, 0d4051800000000000;
	fma.rn.f64 	%fd175, %fd1190, 0d3FE199999999999A, 0d0000000000000000;
	ld.local.v2.f64 	{%fd1191, %fd1192}, [%rd1+272];
	add.f64 	%fd1193, %fd1191, 0d40126E6E6E6E6E6E;
	add.f64 	%fd1194, %fd1192, 0dC01C3C3C3C3C3C3C;
	add.f64 	%fd1195, %fd1193, %fd1194;
	fma.rn.f64 	%fd1196, %fd1195, 0d3FD76CF5D0B09954, %fd1193;
	cvt.rzi.s32.f64 	%r401, %fd1196;
	fma.rn.f64 	%fd1197, %fd1195, 0d3FD76CF5D0B09954, %fd1194;
	cvt.rzi.s32.f64 	%r402, %fd1197;
	cvt.rn.f64.s32 	%fd1198, %r401;
	setp.lt.f64 	%p135, %fd1196, %fd1198;
	selp.s32 	%r403, -1, 0, %p135;
	add.s32 	%r404, %r401, %r403;
	cvt.rn.f64.s32 	%fd1199, %r402;
	setp.lt.f64 	%p136, %fd1197, %fd1199;
	selp.s32 	%r405, -1, 0, %p136;
	add.s32 	%r406, %r402, %r405;
	and.b32  	%r407, %r406, 255;
	cvt.u64.u32 	%rd3260, %r407;
	add.s64 	%rd3262, %rd117, %rd3260;
	add.s64 	%rd3258, %rd3262, 288;
	// begin inline asm
	prefetch.local.L1 [%rd3258];
	// end inline asm
	add.s64 	%rd3259, %rd3262, 289;
	// begin inline asm
	prefetch.local.L1 [%rd3259];
	// end inline asm
	add.s32 	%r408, %r404, %r406;
	cvt.rn.f64.s32 	%fd1200, %r408;
	mul.f64 	%fd1201, %fd1200, 0d3FCB0CB174DF99C8;
	cvt.rn.f64.s32 	%fd1202, %r404;
	cvt.rn.f64.s32 	%fd1203, %r406;
	sub.f64 	%fd1204, %fd1201, %fd1202;
	add.f64 	%fd176, %fd1193, %fd1204;
	sub.f64 	%fd1205, %fd1201, %fd1203;
	add.f64 	%fd177, %fd1194, %fd1205;
	setp.leu.f64 	%p137, %fd176, %fd177;
	setp.gt.f64 	%p138, %fd176, %fd177;
	selp.u32 	%r409, 1, 0, %p138;
	selp.u32 	%r410, 1, 0, %p137;
	selp.f64 	%fd1206, 0d3FF0000000000000, 0d0000000000000000, %p138;
	sub.f64 	%fd1207, %fd176, %fd1206;
	add.f64 	%fd178, %fd1207, 0d3FCB0CB174DF99C8;
	selp.f64 	%fd1208, 0d3FF0000000000000, 0d0000000000000000, %p137;
	sub.f64 	%fd1209, %fd177, %fd1208;
	add.f64 	%fd179, %fd1209, 0d3FCB0CB174DF99C8;
	add.f64 	%fd1210, %fd176, 0dBFF0000000000000;
	add.f64 	%fd180, %fd1210, 0d3FDB0CB174DF99C8;
	add.f64 	%fd1211, %fd177, 0dBFF0000000000000;
	add.f64 	%fd181, %fd1211, 0d3FDB0CB174DF99C8;
	add.s64 	%rd3263, %rd1, %rd3260;
	ld.local.u8 	%rs3001, [%rd3263+288];
	cvt.u16.u32 	%rs3002, %r404;
	add.s16 	%rs3003, %rs3001, %rs3002;
	cvt.u64.u16 	%rd3264, %rs3003;
	and.b64  	%rd97, %rd3264, 255;
	add.s32 	%r411, %r404, %r409;
	add.s32 	%r412, %r406, %r410;
	and.b32  	%r413, %r412, 255;
	cvt.u64.u32 	%rd3265, %r413;
	add.s64 	%rd3266, %rd1, %rd3265;
	ld.local.u8 	%rs3004, [%rd3266+288];
	cvt.u16.u32 	%rs3005, %r411;
	add.s16 	%rs3006, %rs3004, %rs3005;
	cvt.u64.u16 	%rd3267, %rs3006;
	and.b64  	%rd3268, %rd3267, 255;
	add.s64 	%rd3269, %rd1, %rd3268;
	ld.local.u8 	%rs23, [%rd3269+288];
	add.s32 	%r414, %r406, 1;
	and.b32  	%r415, %r414, 255;
	cvt.u64.u32 	%rd3270, %r415;
	add.s64 	%rd3271, %rd1, %rd3270;
	ld.local.u8 	%rs3007, [%rd3271+288];
	add.s16 	%rs3008, %rs3007, %rs3002;
	add.s16 	%rs3009, %rs3008, 1;
	cvt.u64.u16 	%rd3272, %rs3009;
	and.b64  	%rd3273, %rd3272, 255;
	add.s64 	%rd3274, %rd1, %rd3273;
	ld.local.u8 	%rs24, [%rd3274+288];
	mul.f64 	%fd1212, %fd176, %fd176;
	mov.f64 	%fd1213, 0d3FE0000000000000;
	sub.f64 	%fd1214, %fd1213, %fd1212;
	mul.f64 	%fd1215, %fd177, %fd177;
	sub.f64 	%fd182, %fd1214, %fd1215;
	setp.lt.f64 	%p139, %fd182, 0d0000000000000000;
	mov.f64 	%fd2356, 0d0000000000000000;
	@%p139 bra 	$L__BB0_150;
	add.s64 	%rd3275, %rd1, %rd97;
	ld.local.u8 	%rs3010, [%rd3275+288];
	mul.lo.s16 	%rs3011, %rs3010, 171;
	shr.u16 	%rs3012, %rs3011, 11;
	mul.lo.s16 	%rs3013, %rs3012, 12;
	sub.s16 	%rs3014, %rs3010, %rs3013;
	mul.f64 	%fd1216, %fd182, %fd182;
	mul.f64 	%fd1217, %fd1216, %fd1216;
	cvt.u32.u16 	%r416, %rs3014;
	and.b32  	%r417, %r416, 255;
	mul.wide.u32 	%rd3276, %r417, 2;
	mov.u64 	%rd3277, grad2;
	add.s64 	%rd3278, %rd3277, %rd3276;
	ld.const.s8 	%rs3015, [%rd3278];
	cvt.rn.f64.s16 	%fd1218, %rs3015;
	ld.const.s8 	%rs3016, [%rd3278+1];
	cvt.rn.f64.s16 	%fd1219, %rs3016;
	mul.f64 	%fd1220, %fd177, %fd1219;
	fma.rn.f64 	%fd1221, %fd176, %fd1218, %fd1220;
	mul.f64 	%fd2356, %fd1217, %fd1221;
$L__BB0_150:
	mul.f64 	%fd1223, %fd178, %fd178;
	mov.f64 	%fd1224, 0d3FE0000000000000;
	sub.f64 	%fd1225, %fd1224, %fd1223;
	mul.f64 	%fd1226, %fd179, %fd179;
	sub.f64 	%fd185, %fd1225, %fd1226;
	setp.lt.f64 	%p140, %fd185, 0d0000000000000000;
	mov.f64 	%fd2357, 0d0000000000000000;
	@%p140 bra 	$L__BB0_152;
	mul.f64 	%fd1227, %fd185, %fd185;
	mul.f64 	%fd1228, %fd1227, %fd1227;
	mul.lo.s16 	%rs3018, %rs23, 171;
	shr.u16 	%rs3019, %rs3018, 11;
	mul.lo.s16 	%rs3020, %rs3019, 12;
	sub.s16 	%rs3021, %rs23, %rs3020;
	cvt.u32.u16 	%r418, %rs3021;
	and.b32  	%r419, %r418, 255;
	mul.wide.u32 	%rd3279, %r419, 2;
	mov.u64 	%rd3280, grad2;
	add.s64 	%rd3281, %rd3280, %rd3279;
	ld.const.s8 	%rs3022, [%rd3281];
	cvt.rn.f64.s16 	%fd1229, %rs3022;
	ld.const.s8 	%rs3023, [%rd3281+1];
	cvt.rn.f64.s16 	%fd1230, %rs3023;
	mul.f64 	%fd1231, %fd179, %fd1230;
	fma.rn.f64 	%fd1232, %fd178, %fd1229, %fd1231;
	mul.f64 	%fd2357, %fd1228, %fd1232;
$L__BB0_152:
	mul.f64 	%fd1234, %fd180, %fd180;
	mov.f64 	%fd1235, 0d3FE0000000000000;
	sub.f64 	%fd1236, %fd1235, %fd1234;
	mul.f64 	%fd1237, %fd181, %fd181;
	sub.f64 	%fd188, %fd1236, %fd1237;
	setp.lt.f64 	%p141, %fd188, 0d0000000000000000;
	mov.f64 	%fd2358, 0d0000000000000000;
	@%p141 bra 	$L__BB0_154;
	mul.f64 	%fd1238, %fd188, %fd188;
	mul.f64 	%fd1239, %fd1238, %fd1238;
	mul.lo.s16 	%rs3025, %rs24, 171;
	shr.u16 	%rs3026, %rs3025, 11;
	mul.lo.s16 	%rs3027, %rs3026, 12;
	sub.s16 	%rs3028, %rs24, %rs3027;
	cvt.u32.u16 	%r420, %rs3028;
	and.b32  	%r421, %r420, 255;
	mul.wide.u32 	%rd3282, %r421, 2;
	mov.u64 	%rd3283, grad2;
	add.s64 	%rd3284, %rd3283, %rd3282;
	ld.const.s8 	%rs3029, [%rd3284];
	cvt.rn.f64.s16 	%fd1240, %rs3029;
	ld.const.s8 	%rs3030, [%rd3284+1];
	cvt.rn.f64.s16 	%fd1241, %rs3030;
	mul.f64 	%fd1242, %fd181, %fd1241;
	fma.rn.f64 	%fd1243, %fd180, %fd1240, %fd1242;
	mul.f64 	%fd2358, %fd1239, %fd1243;
$L__BB0_154:
	add.f64 	%fd1245, %fd2356, %fd2357;
	add.f64 	%fd1246, %fd1245, %fd2358;
	mul.f64 	%fd1247, %fd1246, 0d4051800000000000;
	mul.f64 	%fd1248, %fd1247, 0d3FE199999999999A;
	fma.rn.f64 	%fd191, %fd1248, 0d4000000000000000, %fd175;
	ld.local.v2.f64 	{%fd1249, %fd1250}, [%rd2];
	add.f64 	%fd1251, %fd1249, 0d3FE9111117555555;
	add.f64 	%fd1252, %fd1250, 0dBFF3333338000000;
	add.f64 	%fd1253, %fd1251, %fd1252;
	fma.rn.f64 	%fd1254, %fd1253, 0d3FD76CF5D0B09954, %fd1251;
	cvt.rzi.s32.f64 	%r422, %fd1254;
	fma.rn.f64 	%fd1255, %fd1253, 0d3FD76CF5D0B09954, %fd1252;
	cvt.rzi.s32.f64 	%r423, %fd1255;
	cvt.rn.f64.s32 	%fd1256, %r422;
	setp.lt.f64 	%p142, %fd1254, %fd1256;
	selp.s32 	%r424, -1, 0, %p142;
	add.s32 	%r425, %r422, %r424;
	cvt.rn.f64.s32 	%fd1257, %r423;
	setp.lt.f64 	%p143, %fd1255, %fd1257;
	selp.s32 	%r426, -1, 0, %p143;
	add.s32 	%r427, %r423, %r426;
	and.b32  	%r428, %r427, 255;
	cvt.u64.u32 	%rd3287, %r428;
	add.s64 	%rd3289, %rd118, %rd3287;
	add.s64 	%rd3285, %rd3289, 16;
	// begin inline asm
	prefetch.local.L1 [%rd3285];
	// end inline asm
	add.s64 	%rd3286, %rd3289, 17;
	// begin inline asm
	prefetch.local.L1 [%rd3286];
	// end inline asm
	add.s32 	%r429, %r425, %r427;
	cvt.rn.f64.s32 	%fd1258, %r429;
	mul.f64 	%fd1259, %fd1258, 0d3FCB0CB174DF99C8;
	cvt.rn.f64.s32 	%fd1260, %r425;
	cvt.rn.f64.s32 	%fd1261, %r427;
	sub.f64 	%fd1262, %fd1259, %fd1260;
	add.f64 	%fd192, %fd1251, %fd1262;
	sub.f64 	%fd1263, %fd1259, %fd1261;
	add.f64 	%fd193, %fd1252, %fd1263;
	setp.leu.f64 	%p144, %fd192, %fd193;
	setp.gt.f64 	%p145, %fd192, %fd193;
	selp.u32 	%r430, 1, 0, %p145;
	selp.u32 	%r431, 1, 0, %p144;
	selp.f64 	%fd1264, 0d3FF0000000000000, 0d0000000000000000, %p145;
	sub.f64 	%fd1265, %fd192, %fd1264;
	add.f64 	%fd194, %fd1265, 0d3FCB0CB174DF99C8;
	selp.f64 	%fd1266, 0d3FF0000000000000, 0d0000000000000000, %p144;
	sub.f64 	%fd1267, %fd193, %fd1266;
	add.f64 	%fd195, %fd1267, 0d3FCB0CB174DF99C8;
	add.f64 	%fd1268, %fd192, 0dBFF0000000000000;
	add.f64 	%fd196, %fd1268, 0d3FDB0CB174DF99C8;
	add.f64 	%fd1269, %fd193, 0dBFF0000000000000;
	add.f64 	%fd197, %fd1269, 0d3FDB0CB174DF99C8;
	add.s64 	%rd3290, %rd2, %rd3287;
	ld.local.u8 	%rs3031, [%rd3290+16];
	cvt.u16.u32 	%rs3032, %r425;
	add.s16 	%rs3033, %rs3031, %rs3032;
	cvt.u64.u16 	%rd3291, %rs3033;
	and.b64  	%rd98, %rd3291, 255;
	add.s32 	%r432, %r425, %r430;
	add.s32 	%r433, %r427, %r431;
	and.b32  	%r434, %r433, 255;
	cvt.u64.u32 	%rd3292, %r434;
	add.s64 	%rd3293, %rd2, %rd3292;
	ld.local.u8 	%rs3034, [%rd3293+16];
	cvt.u16.u32 	%rs3035, %r432;
	add.s16 	%rs3036, %rs3034, %rs3035;
	cvt.u64.u16 	%rd3294, %rs3036;
	and.b64  	%rd3295, %rd3294, 255;
	add.s64 	%rd3296, %rd2, %rd3295;
	ld.local.u8 	%rs25, [%rd3296+16];
	add.s32 	%r435, %r427, 1;
	and.b32  	%r436, %r435, 255;
	cvt.u64.u32 	%rd3297, %r436;
	add.s64 	%rd3298, %rd2, %rd3297;
	ld.local.u8 	%rs3037, [%rd3298+16];
	add.s16 	%rs3038, %rs3037, %rs3032;
	add.s16 	%rs3039, %rs3038, 1;
	cvt.u64.u16 	%rd3299, %rs3039;
	and.b64  	%rd3300, %rd3299, 255;
	add.s64 	%rd3301, %rd2, %rd3300;
	ld.local.u8 	%rs26, [%rd3301+16];
	mul.f64 	%fd1270, %fd192, %fd192;
	mov.f64 	%fd1271, 0d3FE0000000000000;
	sub.f64 	%fd1272, %fd1271, %fd1270;
	mul.f64 	%fd1273, %fd193, %fd193;
	sub.f64 	%fd198, %fd1272, %fd1273;
	setp.lt.f64 	%p146, %fd198, 0d0000000000000000;
	mov.f64 	%fd2359, 0d0000000000000000;
	@%p146 bra 	$L__BB0_156;
	add.s64 	%rd3302, %rd2, %rd98;
	ld.local.u8 	%rs3040, [%rd3302+16];
	mul.lo.s16 	%rs3041, %rs3040, 171;
	shr.u16 	%rs3042, %rs3041, 11;
	mul.lo.s16 	%rs3043, %rs3042, 12;
	sub.s16 	%rs3044, %rs3040, %rs3043;
	mul.f64 	%fd1274, %fd198, %fd198;
	mul.f64 	%fd1275, %fd1274, %fd1274;
	cvt.u32.u16 	%r437, %rs3044;
	and.b32  	%r438, %r437, 255;
	mul.wide.u32 	%rd3303, %r438, 2;
	mov.u64 	%rd3304, grad2;
	add.s64 	%rd3305, %rd3304, %rd3303;
	ld.const.s8 	%rs3045, [%rd3305];
	cvt.rn.f64.s16 	%fd1276, %rs3045;
	ld.const.s8 	%rs3046, [%rd3305+1];
	cvt.rn.f64.s16 	%fd1277, %rs3046;
	mul.f64 	%fd1278, %fd193, %fd1277;
	fma.rn.f64 	%fd1279, %fd192, %fd1276, %fd1278;
	mul.f64 	%fd2359, %fd1275, %fd1279;
$L__BB0_156:
	mul.f64 	%fd1281, %fd194, %fd194;
	mov.f64 	%fd1282, 0d3FE0000000000000;
	sub.f64 	%fd1283, %fd1282, %fd1281;
	mul.f64 	%fd1284, %fd195, %fd195;
	sub.f64 	%fd201, %fd1283, %fd1284;
	setp.lt.f64 	%p147, %fd201, 0d0000000000000000;
	mov.f64 	%fd2360, 0d0000000000000000;
	@%p147 bra 	$L__BB0_158;
	mul.f64 	%fd1285, %fd201, %fd201;
	mul.f64 	%fd1286, %fd1285, %fd1285;
	mul.lo.s16 	%rs3048, %rs25, 171;
	shr.u16 	%rs3049, %rs3048, 11;
	mul.lo.s16 	%rs3050, %rs3049, 12;
	sub.s16 	%rs3051, %rs25, %rs3050;
	cvt.u32.u16 	%r439, %rs3051;
	and.b32  	%r440, %r439, 255;
	mul.wide.u32 	%rd3306, %r440, 2;
	mov.u64 	%rd3307, grad2;
	add.s64 	%rd3308, %rd3307, %rd3306;
	ld.const.s8 	%rs3052, [%rd3308];
	cvt.rn.f64.s16 	%fd1287, %rs3052;
	ld.const.s8 	%rs3053, [%rd3308+1];
	cvt.rn.f64.s16 	%fd1288, %rs3053;
	mul.f64 	%fd1289, %fd195, %fd1288;
	fma.rn.f64 	%fd1290, %fd194, %fd1287, %fd1289;
	mul.f64 	%fd2360, %fd1286, %fd1290;
$L__BB0_158:
	mul.f64 	%fd1292, %fd196, %fd196;
	mov.f64 	%fd1293, 0d3FE0000000000000;
	sub.f64 	%fd1294, %fd1293, %fd1292;
	mul.f64 	%fd1295, %fd197, %fd197;
	sub.f64 	%fd204, %fd1294, %fd1295;
	setp.lt.f64 	%p148, %fd204, 0d0000000000000000;
	mov.f64 	%fd2361, 0d0000000000000000;
	@%p148 bra 	$L__BB0_160;
	mul.f64 	%fd1296, %fd204, %fd204;
	mul.f64 	%fd1297, %fd1296, %fd1296;
	mul.lo.s16 	%rs3055, %rs26, 171;
	shr.u16 	%rs3056, %rs3055, 11;
	mul.lo.s16 	%rs3057, %rs3056, 12;
	sub.s16 	%rs3058, %rs26, %rs3057;
	cvt.u32.u16 	%r441, %rs3058;
	and.b32  	%r442, %r441, 255;
	mul.wide.u32 	%rd3309, %r442, 2;
	mov.u64 	%rd3310, grad2;
	add.s64 	%rd3311, %rd3310, %rd3309;
	ld.const.s8 	%rs3059, [%rd3311];
	cvt.rn.f64.s16 	%fd1298, %rs3059;
	ld.const.s8 	%rs3060, [%rd3311+1];
	cvt.rn.f64.s16 	%fd1299, %rs3060;
	mul.f64 	%fd1300, %fd197, %fd1299;
	fma.rn.f64 	%fd1301, %fd196, %fd1298, %fd1300;
	mul.f64 	%fd2361, %fd1297, %fd1301;
$L__BB0_160:
	add.f64 	%fd1303, %fd2359, %fd2360;
	add.f64 	%fd1304, %fd1303, %fd2361;
	mul.f64 	%fd1305, %fd1304, 0d4051800000000000;
	fma.rn.f64 	%fd207, %fd1305, 0d3FE199999999999A, 0d0000000000000000;
	ld.local.v2.f64 	{%fd1306, %fd1307}, [%rd2+272];
	add.f64 	%fd1308, %fd1306, 0d3FC9111117555555;
	add.f64 	%fd1309, %fd1307, 0dBFD3333338000000;
	add.f64 	%fd1310, %fd1308, %fd1309;
	fma.rn.f64 	%fd1311, %fd1310, 0d3FD76CF5D0B09954, %fd1308;
	cvt.rzi.s32.f64 	%r443, %fd1311;
	fma.rn.f64 	%fd1312, %fd1310, 0d3FD76CF5D0B09954, %fd1309;
	cvt.rzi.s32.f64 	%r444, %fd1312;
	cvt.rn.f64.s32 	%fd1313, %r443;
	setp.lt.f64 	%p149, %fd1311, %fd1313;
	selp.s32 	%r445, -1, 0, %p149;
	add.s32 	%r446, %r443, %r445;
	cvt.rn.f64.s32 	%fd1314, %r444;
	setp.lt.f64 	%p150, %fd1312, %fd1314;
	selp.s32 	%r447, -1, 0, %p150;
	add.s32 	%r448, %r444, %r447;
	and.b32  	%r449, %r448, 255;
	cvt.u64.u32 	%rd3314, %r449;
	add.s64 	%rd3316, %rd118, %rd3314;
	add.s64 	%rd3312, %rd3316, 288;
	// begin inline asm
	prefetch.local.L1 [%rd3312];
	// end inline asm
	add.s64 	%rd3313, %rd3316, 289;
	// begin inline asm
	prefetch.local.L1 [%rd3313];
	// end inline asm
	add.s32 	%r450, %r446, %r448;
	cvt.rn.f64.s32 	%fd1315, %r450;
	mul.f64 	%fd1316, %fd1315, 0d3FCB0CB174DF99C8;
	cvt.rn.f64.s32 	%fd1317, %r446;
	cvt.rn.f64.s32 	%fd1318, %r448;
	sub.f64 	%fd1319, %fd1316, %fd1317;
	add.f64 	%fd208, %fd1308, %fd1319;
	sub.f64 	%fd1320, %fd1316, %fd1318;
	add.f64 	%fd209, %fd1309, %fd1320;
	setp.leu.f64 	%p151, %fd208, %fd209;
	setp.gt.f64 	%p152, %fd208, %fd209;
	selp.u32 	%r451, 1, 0, %p152;
	selp.u32 	%r452, 1, 0, %p151;
	selp.f64 	%fd1321, 0d3FF0000000000000, 0d0000000000000000, %p152;
	sub.f64 	%fd1322, %fd208, %fd1321;
	add.f64 	%fd210, %fd1322, 0d3FCB0CB174DF99C8;
	selp.f64 	%fd1323, 0d3FF0000000000000, 0d0000000000000000, %p151;
	sub.f64 	%fd1324, %fd209, %fd1323;
	add.f64 	%fd211, %fd1324, 0d3FCB0CB174DF99C8;
	add.f64 	%fd1325, %fd208, 0dBFF0000000000000;
	add.f64 	%fd212, %fd1325, 0d3FDB0CB174DF99C8;
	add.f64 	%fd1326, %fd209, 0dBFF0000000000000;
	add.f64 	%fd213, %fd1326, 0d3FDB0CB174DF99C8;
	add.s64 	%rd3317, %rd2, %rd3314;
	ld.local.u8 	%rs3061, [%rd3317+288];
	cvt.u16.u32 	%rs3062, %r446;
	add.s16 	%rs3063, %rs3061, %rs3062;
	cvt.u64.u16 	%rd3318, %rs3063;
	and.b64  	%rd99, %rd3318, 255;
	add.s32 	%r453, %r446, %r451;
	add.s32 	%r454, %r448, %r452;
	and.b32  	%r455, %r454, 255;
	cvt.u64.u32 	%rd3319, %r455;
	add.s64 	%rd3320, %rd2, %rd3319;
	ld.local.u8 	%rs3064, [%rd3320+288];
	cvt.u16.u32 	%rs3065, %r453;
	add.s16 	%rs3066, %rs3064, %rs3065;
	cvt.u64.u16 	%rd3321, %rs3066;
	and.b64  	%rd3322, %rd3321, 255;
	add.s64 	%rd3323, %rd2, %rd3322;
	ld.local.u8 	%rs27, [%rd3323+288];
	add.s32 	%r456, %r448, 1;
	and.b32  	%r457, %r456, 255;
	cvt.u64.u32 	%rd3324, %r457;
	add.s64 	%rd3325, %rd2, %rd3324;
	ld.local.u8 	%rs3067, [%rd3325+288];
	add.s16 	%rs3068, %rs3067, %rs3062;
	add.s16 	%rs3069, %rs3068, 1;
	cvt.u64.u16 	%rd3326, %rs3069;
	and.b64  	%rd3327, %rd3326, 255;
	add.s64 	%rd3328, %rd2, %rd3327;
	ld.local.u8 	%rs28, [%rd3328+288];
	mul.f64 	%fd1327, %fd208, %fd208;
	mov.f64 	%fd1328, 0d3FE0000000000000;
	sub.f64 	%fd1329, %fd1328, %fd1327;
	mul.f64 	%fd1330, %fd209, %fd209;
	sub.f64 	%fd214, %fd1329, %fd1330;
	setp.lt.f64 	%p153, %fd214, 0d0000000000000000;
	mov.f64 	%fd2362, 0d0000000000000000;
	@%p153 bra 	$L__BB0_162;
	add.s64 	%rd3329, %rd2, %rd99;
	ld.local.u8 	%rs3070, [%rd3329+288];
	mul.lo.s16 	%rs3071, %rs3070, 171;
	shr.u16 	%rs3072, %rs3071, 11;
	mul.lo.s16 	%rs3073, %rs3072, 12;
	sub.s16 	%rs3074, %rs3070, %rs3073;
	mul.f64 	%fd1331, %fd214, %fd214;
	mul.f64 	%fd1332, %fd1331, %fd1331;
	cvt.u32.u16 	%r458, %rs3074;
	and.b32  	%r459, %r458, 255;
	mul.wide.u32 	%rd3330, %r459, 2;
	mov.u64 	%rd3331, grad2;
	add.s64 	%rd3332, %rd3331, %rd3330;
	ld.const.s8 	%rs3075, [%rd3332];
	cvt.rn.f64.s16 	%fd1333, %rs3075;
	ld.const.s8 	%rs3076, [%rd3332+1];
	cvt.rn.f64.s16 	%fd1334, %rs3076;
	mul.f64 	%fd1335, %fd209, %fd1334;
	fma.rn.f64 	%fd1336, %fd208, %fd1333, %fd1335;
	mul.f64 	%fd2362, %fd1332, %fd1336;
$L__BB0_162:
	mul.f64 	%fd1338, %fd210, %fd210;
	mov.f64 	%fd1339, 0d3FE0000000000000;
	sub.f64 	%fd1340, %fd1339, %fd1338;
	mul.f64 	%fd1341, %fd211, %fd211;
	sub.f64 	%fd217, %fd1340, %fd1341;
	setp.lt.f64 	%p154, %fd217, 0d0000000000000000;
	mov.f64 	%fd2363, 0d0000000000000000;
	@%p154 bra 	$L__BB0_164;
	mul.f64 	%fd1342, %fd217, %fd217;
	mul.f64 	%fd1343, %fd1342, %fd1342;
	mul.lo.s16 	%rs3078, %rs27, 171;
	shr.u16 	%rs3079, %rs3078, 11;
	mul.lo.s16 	%rs3080, %rs3079, 12;
	sub.s16 	%rs3081, %rs27, %rs3080;
	cvt.u32.u16 	%r460, %rs3081;
	and.b32  	%r461, %r460, 255;
	mul.wide.u32 	%rd3333, %r461, 2;
	mov.u64 	%rd3334, grad2;
	add.s64 	%rd3335, %rd3334, %rd3333;
	ld.const.s8 	%rs3082, [%rd3335];
	cvt.rn.f64.s16 	%fd1344, %rs3082;
	ld.const.s8 	%rs3083, [%rd3335+1];
	cvt.rn.f64.s16 	%fd1345, %rs3083;
	mul.f64 	%fd1346, %fd211, %fd1345;
	fma.rn.f64 	%fd1347, %fd210, %fd1344, %fd1346;
	mul.f64 	%fd2363, %fd1343, %fd1347;
$L__BB0_164:
	mul.f64 	%fd1349, %fd212, %fd212;
	mov.f64 	%fd1350, 0d3FE0000000000000;
	sub.f64 	%fd1351, %fd1350, %fd1349;
	mul.f64 	%fd1352, %fd213, %fd213;
	sub.f64 	%fd220, %fd1351, %fd1352;
	setp.lt.f64 	%p155, %fd220, 0d0000000000000000;
	mov.f64 	%fd2364, 0d0000000000000000;
	@%p155 bra 	$L__BB0_166;
	mul.f64 	%fd1353, %fd220, %fd220;
	mul.f64 	%fd1354, %fd1353, %fd1353;
	mul.lo.s16 	%rs3085, %rs28, 171;
	shr.u16 	%rs3086, %rs3085, 11;
	mul.lo.s16 	%rs3087, %rs3086, 12;
	sub.s16 	%rs3088, %rs28, %rs3087;
	cvt.u32.u16 	%r462, %rs3088;
	and.b32  	%r463, %r462, 255;
	mul.wide.u32 	%rd3336, %r463, 2;
	mov.u64 	%rd3337, grad2;
	add.s64 	%rd3338, %rd3337, %rd3336;
	ld.const.s8 	%rs3089, [%rd3338];
	cvt.rn.f64.s16 	%fd1355, %rs3089;
	ld.const.s8 	%rs3090, [%rd3338+1];
	cvt.rn.f64.s16 	%fd1356, %rs3090;
	mul.f64 	%fd1357, %fd213, %fd1356;
	fma.rn.f64 	%fd1358, %fd212, %fd1355, %fd1357;
	mul.f64 	%fd2364, %fd1354, %fd1358;
$L__BB0_166:
	add.f64 	%fd1360, %fd2362, %fd2363;
	add.f64 	%fd1361, %fd1360, %fd2364;
	mul.f64 	%fd1362, %fd1361, 0d4051800000000000;
	mul.f64 	%fd1363, %fd1362, 0d3FE199999999999A;
	fma.rn.f64 	%fd223, %fd1363, 0d4000000000000000, %fd207;
	ld.local.v2.f64 	{%fd1364, %fd1365}, [%rd2+544];
	add.f64 	%fd1366, %fd1364, 0d3FA9111117555555;
	add.f64 	%fd1367, %fd1365, 0dBFB3333338000000;
	add.f64 	%fd1368, %fd1366, %fd1367;
	fma.rn.f64 	%fd1369, %fd1368, 0d3FD76CF5D0B09954, %fd1366;
	cvt.rzi.s32.f64 	%r464, %fd1369;
	fma.rn.f64 	%fd1370, %fd1368, 0d3FD76CF5D0B09954, %fd1367;
	cvt.rzi.s32.f64 	%r465, %fd1370;
	cvt.rn.f64.s32 	%fd1371, %r464;
	setp.lt.f64 	%p156, %fd1369, %fd1371;
	selp.s32 	%r466, -1, 0, %p156;
	add.s32 	%r467, %r464, %r466;
	cvt.rn.f64.s32 	%fd1372, %r465;
	setp.lt.f64 	%p157, %fd1370, %fd1372;
	selp.s32 	%r468, -1, 0, %p157;
	add.s32 	%r469, %r465, %r468;
	and.b32  	%r470, %r469, 255;
	cvt.u64.u32 	%rd3341, %r470;
	add.s64 	%rd3343, %rd118, %rd3341;
	add.s64 	%rd3339, %rd3343, 560;
	// begin inline asm
	prefetch.local.L1 [%rd3339];
	// end inline asm
	add.s64 	%rd3340, %rd3343, 561;
	// begin inline asm
	prefetch.local.L1 [%rd3340];
	// end inline asm
	add.s32 	%r471, %r467, %r469;
	cvt.rn.f64.s32 	%fd1373, %r471;
	mul.f64 	%fd1374, %fd1373, 0d3FCB0CB174DF99C8;
	cvt.rn.f64.s32 	%fd1375, %r467;
	cvt.rn.f64.s32 	%fd1376, %r469;
	sub.f64 	%fd1377, %fd1374, %fd1375;
	add.f64 	%fd224, %fd1366, %fd1377;
	sub.f64 	%fd1378, %fd1374, %fd1376;
	add.f64 	%fd225, %fd1367, %fd1378;
	setp.leu.f64 	%p158, %fd224, %fd225;
	setp.gt.f64 	%p159, %fd224, %fd225;
	selp.u32 	%r472, 1, 0, %p159;
	selp.u32 	%r473, 1, 0, %p158;
	selp.f64 	%fd1379, 0d3FF0000000000000, 0d0000000000000000, %p159;
	sub.f64 	%fd1380, %fd224, %fd1379;
	add.f64 	%fd226, %fd1380, 0d3FCB0CB174DF99C8;
	selp.f64 	%fd1381, 0d3FF0000000000000, 0d0000000000000000, %p158;
	sub.f64 	%fd1382, %fd225, %fd1381;
	add.f64 	%fd227, %fd1382, 0d3FCB0CB174DF99C8;
	add.f64 	%fd1383, %fd224, 0dBFF0000000000000;
	add.f64 	%fd228, %fd1383, 0d3FDB0CB174DF99C8;
	add.f64 	%fd1384, %fd225, 0dBFF0000000000000;
	add.f64 	%fd229, %fd1384, 0d3FDB0CB174DF99C8;
	add.s64 	%rd3344, %rd2, %rd3341;
	ld.local.u8 	%rs3091, [%rd3344+560];
	cvt.u16.u32 	%rs3092, %r467;
	add.s16 	%rs3093, %rs3091, %rs3092;
	cvt.u64.u16 	%rd3345, %rs3093;
	and.b64  	%rd100, %rd3345, 255;
	add.s32 	%r474, %r467, %r472;
	add.s32 	%r475, %r469, %r473;
	and.b32  	%r476, %r475, 255;
	cvt.u64.u32 	%rd3346, %r476;
	add.s64 	%rd3347, %rd2, %rd3346;
	ld.local.u8 	%rs3094, [%rd3347+560];
	cvt.u16.u32 	%rs3095, %r474;
	add.s16 	%rs3096, %rs3094, %rs3095;
	cvt.u64.u16 	%rd3348, %rs3096;
	and.b64  	%rd3349, %rd3348, 255;
	add.s64 	%rd3350, %rd2, %rd3349;
	ld.local.u8 	%rs29, [%rd3350+560];
	add.s32 	%r477, %r469, 1;
	and.b32  	%r478, %r477, 255;
	cvt.u64.u32 	%rd3351, %r478;
	add.s64 	%rd3352, %rd2, %rd3351;
	ld.local.u8 	%rs3097, [%rd3352+560];
	add.s16 	%rs3098, %rs3097, %rs3092;
	add.s16 	%rs3099, %rs3098, 1;
	cvt.u64.u16 	%rd3353, %rs3099;
	and.b64  	%rd3354, %rd3353, 255;
	add.s64 	%rd3355, %rd2, %rd3354;
	ld.local.u8 	%rs30, [%rd3355+560];
	mul.f64 	%fd1385, %fd224, %fd224;
	mov.f64 	%fd1386, 0d3FE0000000000000;
	sub.f64 	%fd1387, %fd1386, %fd1385;
	mul.f64 	%fd1388, %fd225, %fd225;
	sub.f64 	%fd230, %fd1387, %fd1388;
	setp.lt.f64 	%p160, %fd230, 0d0000000000000000;
	mov.f64 	%fd2365, 0d0000000000000000;
	@%p160 bra 	$L__BB0_168;
	add.s64 	%rd3356, %rd2, %rd100;
	ld.local.u8 	%rs3100, [%rd3356+560];
	mul.lo.s16 	%rs3101, %rs3100, 171;
	shr.u16 	%rs3102, %rs3101, 11;
	mul.lo.s16 	%rs3103, %rs3102, 12;
	sub.s16 	%rs3104, %rs3100, %rs3103;
	mul.f64 	%fd1389, %fd230, %fd230;
	mul.f64 	%fd1390, %fd1389, %fd1389;
	cvt.u32.u16 	%r479, %rs3104;
	and.b32  	%r480, %r479, 255;
	mul.wide.u32 	%rd3357, %r480, 2;
	mov.u64 	%rd3358, grad2;
	add.s64 	%rd3359, %rd3358, %rd3357;
	ld.const.s8 	%rs3105, [%rd3359];
	cvt.rn.f64.s16 	%fd1391, %rs3105;
	ld.const.s8 	%rs3106, [%rd3359+1];
	cvt.rn.f64.s16 	%fd1392, %rs3106;
	mul.f64 	%fd1393, %fd225, %fd1392;
	fma.rn.f64 	%fd1394, %fd224, %fd1391, %fd1393;
	mul.f64 	%fd2365, %fd1390, %fd1394;
$L__BB0_168:
	mul.f64 	%fd1396, %fd226, %fd226;
	mov.f64 	%fd1397, 0d3FE0000000000000;
	sub.f64 	%fd1398, %fd1397, %fd1396;
	mul.f64 	%fd1399, %fd227, %fd227;
	sub.f64 	%fd233, %fd1398, %fd1399;
	setp.lt.f64 	%p161, %fd233, 0d0000000000000000;
	mov.f64 	%fd2366, 0d0000000000000000;
	@%p161 bra 	$L__BB0_170;
	mul.f64 	%fd1400, %fd233, %fd233;
	mul.f64 	%fd1401, %fd1400, %fd1400;
	mul.lo.s16 	%rs3108, %rs29, 171;
	shr.u16 	%rs3109, %rs3108, 11;
	mul.lo.s16 	%rs3110, %rs3109, 12;
	sub.s16 	%rs3111, %rs29, %rs3110;
	cvt.u32.u16 	%r481, %rs3111;
	and.b32  	%r482, %r481, 255;
	mul.wide.u32 	%rd3360, %r482, 2;
	mov.u64 	%rd3361, grad2;
	add.s64 	%rd3362, %rd3361, %rd3360;
	ld.const.s8 	%rs3112, [%rd3362];
	cvt.rn.f64.s16 	%fd1402, %rs3112;
	ld.const.s8 	%rs3113, [%rd3362+1];
	cvt.rn.f64.s16 	%fd1403, %rs3113;
	mul.f64 	%fd1404, %fd227, %fd1403;
	fma.rn.f64 	%fd1405, %fd226, %fd1402, %fd1404;
	mul.f64 	%fd2366, %fd1401, %fd1405;
$L__BB0_170:
	mul.f64 	%fd1407, %fd228, %fd228;
	mov.f64 	%fd1408, 0d3FE0000000000000;
	sub.f64 	%fd1409, %fd1408, %fd1407;
	mul.f64 	%fd1410, %fd229, %fd229;
	sub.f64 	%fd236, %fd1409, %fd1410;
	setp.lt.f64 	%p162, %fd236, 0d0000000000000000;
	mov.f64 	%fd2367, 0d0000000000000000;
	@%p162 bra 	$L__BB0_172;
	mul.f64 	%fd1411, %fd236, %fd236;
	mul.f64 	%fd1412, %fd1411, %fd1411;
	mul.lo.s16 	%rs3115, %rs30, 171;
	shr.u16 	%rs3116, %rs3115, 11;
	mul.lo.s16 	%rs3117, %rs3116, 12;
	sub.s16 	%rs3118, %rs30, %rs3117;
	cvt.u32.u16 	%r483, %rs3118;
	and.b32  	%r484, %r483, 255;
	mul.wide.u32 	%rd3363, %r484, 2;
	mov.u64 	%rd3364, grad2;
	add.s64 	%rd3365, %rd3364, %rd3363;
	ld.const.s8 	%rs3119, [%rd3365];
	cvt.rn.f64.s16 	%fd1413, %rs3119;
	ld.const.s8 	%rs3120, [%rd3365+1];
	cvt.rn.f64.s16 	%fd1414, %rs3120;
	mul.f64 	%fd1415, %fd229, %fd1414;
	fma.rn.f64 	%fd1416, %fd228, %fd1413, %fd1415;
	mul.f64 	%fd2367, %fd1412, %fd1416;
$L__BB0_172:
	add.f64 	%fd1418, %fd2365, %fd2366;
	add.f64 	%fd1419, %fd1418, %fd2367;
	mul.f64 	%fd1420, %fd1419, 0d4051800000000000;
	mul.f64 	%fd1421, %fd1420, 0d3FE199999999999A;
	fma.rn.f64 	%fd239, %fd1421, 0d4010000000000000, %fd223;
	ld.local.v2.f64 	{%fd1422, %fd1423}, [%rd2+816];
	add.f64 	%fd1424, %fd1422, 0d3F89111117555555;
	add.f64 	%fd1425, %fd1423, 0dBF93333338000000;
	add.f64 	%fd1426, %fd1424, %fd1425;
	fma.rn.f64 	%fd1427, %fd1426, 0d3FD76CF5D0B09954, %fd1424;
	cvt.rzi.s32.f64 	%r485, %fd1427;
	fma.rn.f64 	%fd1428, %fd1426, 0d3FD76CF5D0B09954, %fd1425;
	cvt.rzi.s32.f64 	%r486, %fd1428;
	cvt.rn.f64.s32 	%fd1429, %r485;
	setp.lt.f64 	%p163, %fd1427, %fd1429;
	selp.s32 	%r487, -1, 0, %p163;
	add.s32 	%r488, %r485, %r487;
	cvt.rn.f64.s32 	%fd1430, %r486;
	setp.lt.f64 	%p164, %fd1428, %fd1430;
	selp.s32 	%r489, -1, 0, %p164;
	add.s32 	%r490, %r486, %r489;
	and.b32  	%r491, %r490, 255;
	cvt.u64.u32 	%rd3368, %r491;
	add.s64 	%rd3370, %rd118, %rd3368;
	add.s64 	%rd3366, %rd3370, 832;
	// begin inline asm
	prefetch.local.L1 [%rd3366];
	// end inline asm
	add.s64 	%rd3367, %rd3370, 833;
	// begin inline asm
	prefetch.local.L1 [%rd3367];
	// end inline asm
	add.s32 	%r492, %r488, %r490;
	cvt.rn.f64.s32 	%fd1431, %r492;
	mul.f64 	%fd1432, %fd1431, 0d3FCB0CB174DF99C8;
	cvt.rn.f64.s32 	%fd1433, %r488;
	cvt.rn.f64.s32 	%fd1434, %r490;
	sub.f64 	%fd1435, %fd1432, %fd1433;
	add.f64 	%fd240, %fd1424, %fd1435;
	sub.f64 	%fd1436, %fd1432, %fd1434;
	add.f64 	%fd241, %fd1425, %fd1436;
	setp.leu.f64 	%p165, %fd240, %fd241;
	setp.gt.f64 	%p166, %fd240, %fd241;
	selp.u32 	%r493, 1, 0, %p166;
	selp.u32 	%r494, 1, 0, %p165;
	selp.f64 	%fd1437, 0d3FF0000000000000, 0d0000000000000000, %p166;
	sub.f64 	%fd1438, %fd240, %fd1437;
	add.f64 	%fd242, %fd1438, 0d3FCB0CB174DF99C8;
	selp.f64 	%fd1439, 0d3FF0000000000000, 0d0000000000000000, %p165;
	sub.f64 	%fd1440, %fd241, %fd1439;
	add.f64 	%fd243, %fd1440, 0d3FCB0CB174DF99C8;
	add.f64 	%fd1441, %fd240, 0dBFF0000000000000;
	add.f64 	%fd244, %fd1441, 0d3FDB0CB174DF99C8;
	add.f64 	%fd1442, %fd241, 0dBFF0000000000000;
	add.f64 	%fd245, %fd1442, 0d3FDB0CB174DF99C8;
	add.s64 	%rd3371, %rd2, %rd3368;
	ld.local.u8 	%rs3121, [%rd3371+832];
	cvt.u16.u32 	%rs3122, %r488;
	add.s16 	%rs3123, %rs3121, %rs3122;
	cvt.u64.u16 	%rd3372, %rs3123;
	and.b64  	%rd101, %rd3372, 255;
	add.s32 	%r495, %r488, %r493;
	add.s32 	%r496, %r490, %r494;
	and.b32  	%r497, %r496, 255;
	cvt.u64.u32 	%rd3373, %r497;
	add.s64 	%rd3374, %rd2, %rd3373;
	ld.local.u8 	%rs3124, [%rd3374+832];
	cvt.u16.u32 	%rs3125, %r495;
	add.s16 	%rs3126, %rs3124, %rs3125;
	cvt.u64.u16 	%rd3375, %rs3126;
	and.b64  	%rd3376, %rd3375, 255;
	add.s64 	%rd3377, %rd2, %rd3376;
	ld.local.u8 	%rs31, [%rd3377+832];
	add.s32 	%r498, %r490, 1;
	and.b32  	%r499, %r498, 255;
	cvt.u64.u32 	%rd3378, %r499;
	add.s64 	%rd3379, %rd2, %rd3378;
	ld.local.u8 	%rs3127, [%rd3379+832];
	add.s16 	%rs3128, %rs3127, %rs3122;
	add.s16 	%rs3129, %rs3128, 1;
	cvt.u64.u16 	%rd3380, %rs3129;
	and.b64  	%rd3381, %rd3380, 255;
	add.s64 	%rd3382, %rd2, %rd3381;
	ld.local.u8 	%rs32, [%rd3382+832];
	mul.f64 	%fd1443, %fd240, %fd240;
	mov.f64 	%fd1444, 0d3FE0000000000000;
	sub.f64 	%fd1445, %fd1444, %fd1443;
	mul.f64 	%fd1446, %fd241, %fd241;
	sub.f64 	%fd246, %fd1445, %fd1446;
	setp.lt.f64 	%p167, %fd246, 0d0000000000000000;
	mov.f64 	%fd2368, 0d0000000000000000;
	@%p167 bra 	$L__BB0_174;
	add.s64 	%rd3383, %rd2, %rd101;
	ld.local.u8 	%rs3130, [%rd3383+832];
	mul.lo.s16 	%rs3131, %rs3130, 171;
	shr.u16 	%rs3132, %rs3131, 11;
	mul.lo.s16 	%rs3133, %rs3132, 12;
	sub.s16 	%rs3134, %rs3130, %rs3133;
	mul.f64 	%fd1447, %fd246, %fd246;
	mul.f64 	%fd1448, %fd1447, %fd1447;
	cvt.u32.u16 	%r500, %rs3134;
	and.b32  	%r501, %r500, 255;
	mul.wide.u32 	%rd3384, %r501, 2;
	mov.u64 	%rd3385, grad2;
	add.s64 	%rd3386, %rd3385, %rd3384;
	ld.const.s8 	%rs3135, [%rd3386];
	cvt.rn.f64.s16 	%fd1449, %rs3135;
	ld.const.s8 	%rs3136, [%rd3386+1];
	cvt.rn.f64.s16 	%fd1450, %rs3136;
	mul.f64 	%fd1451, %fd241, %fd1450;
	fma.rn.f64 	%fd1452, %fd240, %fd1449, %fd1451;
	mul.f64 	%fd2368, %fd1448, %fd1452;
$L__BB0_174:
	mul.f64 	%fd1454, %fd242, %fd242;
	mov.f64 	%fd1455, 0d3FE0000000000000;
	sub.f64 	%fd1456, %fd1455, %fd1454;
	mul.f64 	%fd1457, %fd243, %fd243;
	sub.f64 	%fd249, %fd1456, %fd1457;
	setp.lt.f64 	%p168, %fd249, 0d0000000000000000;
	mov.f64 	%fd2369, 0d0000000000000000;
	@%p168 bra 	$L__BB0_176;
	mul.f64 	%fd1458, %fd249, %fd249;
	mul.f64 	%fd1459, %fd1458, %fd1458;
	mul.lo.s16 	%rs3138, %rs31, 171;
	shr.u16 	%rs3139, %rs3138, 11;
	mul.lo.s16 	%rs3140, %rs3139, 12;
	sub.s16 	%rs3141, %rs31, %rs3140;
	cvt.u32.u16 	%r502, %rs3141;
	and.b32  	%r503, %r502, 255;
	mul.wide.u32 	%rd3387, %r503, 2;
	mov.u64 	%rd3388, grad2;
	add.s64 	%rd3389, %rd3388, %rd3387;
	ld.const.s8 	%rs3142, [%rd3389];
	cvt.rn.f64.s16 	%fd1460, %rs3142;
	ld.const.s8 	%rs3143, [%rd3389+1];
	cvt.rn.f64.s16 	%fd1461, %rs3143;
	mul.f64 	%fd1462, %fd243, %fd1461;
	fma.rn.f64 	%fd1463, %fd242, %fd1460, %fd1462;
	mul.f64 	%fd2369, %fd1459, %fd1463;
$L__BB0_176:
	mul.f64 	%fd1465, %fd244, %fd244;
	mov.f64 	%fd1466, 0d3FE0000000000000;
	sub.f64 	%fd1467, %fd1466, %fd1465;
	mul.f64 	%fd1468, %fd245, %fd245;
	sub.f64 	%fd252, %fd1467, %fd1468;
	setp.lt.f64 	%p169, %fd252, 0d0000000000000000;
	mov.f64 	%fd2370, 0d0000000000000000;
	@%p169 bra 	$L__BB0_178;
	mul.f64 	%fd1469, %fd252, %fd252;
	mul.f64 	%fd1470, %fd1469, %fd1469;
	mul.lo.s16 	%rs3145, %rs32, 171;
	shr.u16 	%rs3146, %rs3145, 11;
	mul.lo.s16 	%rs3147, %rs3146, 12;
	sub.s16 	%rs3148, %rs32, %rs3147;
	cvt.u32.u16 	%r504, %rs3148;
	and.b32  	%r505, %r504, 255;
	mul.wide.u32 	%rd3390, %r505, 2;
	mov.u64 	%rd3391, grad2;
	add.s64 	%rd3392, %rd3391, %rd3390;
	ld.const.s8 	%rs3149, [%rd3392];
	cvt.rn.f64.s16 	%fd1471, %rs3149;
	ld.const.s8 	%rs3150, [%rd3392+1];
	cvt.rn.f64.s16 	%fd1472, %rs3150;
	mul.f64 	%fd1473, %fd245, %fd1472;
	fma.rn.f64 	%fd1474, %fd244, %fd1471, %fd1473;
	mul.f64 	%fd2370, %fd1470, %fd1474;
$L__BB0_178:
	add.f64 	%fd1475, %fd2368, %fd2369;
	add.f64 	%fd1476, %fd1475, %fd2370;
	mul.f64 	%fd1477, %fd1476, 0d4051800000000000;
	mul.f64 	%fd1478, %fd1477, 0d3FE199999999999A;
	fma.rn.f64 	%fd1479, %fd1478, 0d4020000000000000, %fd239;
	fma.rn.f64 	%fd255, %fd191, 0d3FF199999999999A, 0d3FE0000000000000;
	fma.rn.f64 	%fd1480, %fd1479, 0d3FC3333333333333, 0d3FE6666666666666;
	mul.f64 	%fd1481, %fd1480, 0d3FEFAE147AE147AE;
	fma.rn.f64 	%fd1482, %fd255, 0d3F847AE147AE147B, %fd1481;
	mov.f64 	%fd1483, 0d3FF0000000000000;
	sub.f64 	%fd1484, %fd1483, %fd1482;
	mul.f64 	%fd1485, %fd1484, %fd1484;
	sub.f64 	%fd1486, %fd1483, %fd1485;
	setp.lt.f64 	%p170, %fd1486, 0d0000000000000000;
	selp.f64 	%fd1487, 0d0000000000000000, %fd1486, %p170;
	setp.gt.f64 	%p171, %fd1487, 0d3FF0000000000000;
	selp.f64 	%fd1488, 0d3FF0000000000000, %fd1487, %p171;
	mul.f64 	%fd1489, %fd1488, 0d404F800000000000;
	cvt.rzi.s32.f64 	%r82, %fd1489;
	setp.gt.s32 	%p172, %r82, 59;
	@%p172 bra 	$L__BB0_180;
	mov.b64 	%rd3779, 0;
	st.global.u64 	[%rd4], %rd3779;
	bra.uni 	$L__BB0_268;
$L__BB0_180:
	ld.local.v2.f64 	{%fd1491, %fd1492}, [%rd3];
	add.f64 	%fd1493, %fd1491, 0d3FF9111117555555;
	add.f64 	%fd1494, %fd1492, 0dC003333338000000;
	add.f64 	%fd1495, %fd1493, %fd1494;
	fma.rn.f64 	%fd1496, %fd1495, 0d3FD76CF5D0B09954, %fd1493;
	cvt.rzi.s32.f64 	%r506, %fd1496;
	fma.rn.f64 	%fd1497, %fd1495, 0d3FD76CF5D0B09954, %fd1494;
	cvt.rzi.s32.f64 	%r507, %fd1497;
	cvt.rn.f64.s32 	%fd1498, %r506;
	setp.lt.f64 	%p173, %fd1496, %fd1498;
	selp.s32 	%r508, -1, 0, %p173;
	add.s32 	%r509, %r506, %r508;
	cvt.rn.f64.s32 	%fd1499, %r507;
	setp.lt.f64 	%p174, %fd1497, %fd1499;
	selp.s32 	%r510, -1, 0, %p174;
	add.s32 	%r511, %r507, %r510;
	and.b32  	%r512, %r511, 255;
	cvt.u64.u32 	%rd3395, %r512;
	add.s64 	%rd3397, %rd119, %rd3395;
	add.s64 	%rd3393, %rd3397, 16;
	// begin inline asm
	prefetch.local.L1 [%rd3393];
	// end inline asm
	add.s64 	%rd3394, %rd3397, 17;
	// begin inline asm
	prefetch.local.L1 [%rd3394];
	// end inline asm
	add.s32 	%r513, %r509, %r511;
	cvt.rn.f64.s32 	%fd1500, %r513;
	mul.f64 	%fd1501, %fd1500, 0d3FCB0CB174DF99C8;
	cvt.rn.f64.s32 	%fd1502, %r509;
	cvt.rn.f64.s32 	%fd1503, %r511;
	sub.f64 	%fd1504, %fd1501, %fd1502;
	add.f64 	%fd256, %fd1493, %fd1504;
	sub.f64 	%fd1505, %fd1501, %fd1503;
	add.f64 	%fd257, %fd1494, %fd1505;
	setp.leu.f64 	%p175, %fd256, %fd257;
	setp.gt.f64 	%p176, %fd256, %fd257;
	selp.u32 	%r514, 1, 0, %p176;
	selp.u32 	%r515, 1, 0, %p175;
	selp.f64 	%fd1506, 0d3FF0000000000000, 0d0000000000000000, %p176;
	sub.f64 	%fd1507, %fd256, %fd1506;
	add.f64 	%fd258, %fd1507, 0d3FCB0CB174DF99C8;
	selp.f64 	%fd1508, 0d3FF0000000000000, 0d0000000000000000, %p175;
	sub.f64 	%fd1509, %fd257, %fd1508;
	add.f64 	%fd259, %fd1509, 0d3FCB0CB174DF99C8;
	add.f64 	%fd1510, %fd256, 0dBFF0000000000000;
	add.f64 	%fd260, %fd1510, 0d3FDB0CB174DF99C8;
	add.f64 	%fd1511, %fd257, 0dBFF0000000000000;
	add.f64 	%fd261, %fd1511, 0d3FDB0CB174DF99C8;
	add.s64 	%rd3398, %rd3, %rd3395;
	ld.local.u8 	%rs3151, [%rd3398+16];
	cvt.u16.u32 	%rs3152, %r509;
	add.s16 	%rs3153, %rs3151, %rs3152;
	cvt.u64.u16 	%rd3399, %rs3153;
	and.b64  	%rd102, %rd3399, 255;
	add.s32 	%r516, %r509, %r514;
	add.s32 	%r517, %r511, %r515;
	and.b32  	%r518, %r517, 255;
	cvt.u64.u32 	%rd3400, %r518;
	add.s64 	%rd3401, %rd3, %rd3400;
	ld.local.u8 	%rs3154, [%rd3401+16];
	cvt.u16.u32 	%rs3155, %r516;
	add.s16 	%rs3156, %rs3154, %rs3155;
	cvt.u64.u16 	%rd3402, %rs3156;
	and.b64  	%rd3403, %rd3402, 255;
	add.s64 	%rd3404, %rd3, %rd3403;
	ld.local.u8 	%rs33, [%rd3404+16];
	add.s32 	%r519, %r511, 1;
	and.b32  	%r520, %r519, 255;
	cvt.u64.u32 	%rd3405, %r520;
	add.s64 	%rd3406, %rd3, %rd3405;
	ld.local.u8 	%rs3157, [%rd3406+16];
	add.s16 	%rs3158, %rs3157, %rs3152;
	add.s16 	%rs3159, %rs3158, 1;
	cvt.u64.u16 	%rd3407, %rs3159;
	and.b64  	%rd3408, %rd3407, 255;
	add.s64 	%rd3409, %rd3, %rd3408;
	ld.local.u8 	%rs34, [%rd3409+16];
	mul.f64 	%fd1512, %fd256, %fd256;
	mov.f64 	%fd1513, 0d3FE0000000000000;
	sub.f64 	%fd1514, %fd1513, %fd1512;
	mul.f64 	%fd1515, %fd257, %fd257;
	sub.f64 	%fd262, %fd1514, %fd1515;
	setp.lt.f64 	%p177, %fd262, 0d0000000000000000;
	mov.f64 	%fd2371, 0d0000000000000000;
	@%p177 bra 	$L__BB0_182;
	add.s64 	%rd3410, %rd3, %rd102;
	ld.local.u8 	%rs3160, [%rd3410+16];
	mul.lo.s16 	%rs3161, %rs3160, 171;
	shr.u16 	%rs3162, %rs3161, 11;
	mul.lo.s16 	%rs3163, %rs3162, 12;
	sub.s16 	%rs3164, %rs3160, %rs3163;
	mul.f64 	%fd1516, %fd262, %fd262;
	mul.f64 	%fd1517, %fd1516, %fd1516;
	cvt.u32.u16 	%r521, %rs3164;
	and.b32  	%r522, %r521, 255;
	mul.wide.u32 	%rd3411, %r522, 2;
	mov.u64 	%rd3412, grad2;
	add.s64 	%rd3413, %rd3412, %rd3411;
	ld.const.s8 	%rs3165, [%rd3413];
	cvt.rn.f64.s16 	%fd1518, %rs3165;
	ld.const.s8 	%rs3166, [%rd3413+1];
	cvt.rn.f64.s16 	%fd1519, %rs3166;
	mul.f64 	%fd1520, %fd257, %fd1519;
	fma.rn.f64 	%fd1521, %fd256, %fd1518, %fd1520;
	mul.f64 	%fd2371, %fd1517, %fd1521;
$L__BB0_182:
	mul.f64 	%fd1523, %fd258, %fd258;
	mov.f64 	%fd1524, 0d3FE0000000000000;
	sub.f64 	%fd1525, %fd1524, %fd1523;
	mul.f64 	%fd1526, %fd259, %fd259;
	sub.f64 	%fd265, %fd1525, %fd1526;
	setp.lt.f64 	%p178, %fd265, 0d0000000000000000;
	mov.f64 	%fd2372, 0d0000000000000000;
	@%p178 bra 	$L__BB0_184;
	mul.f64 	%fd1527, %fd265, %fd265;
	mul.f64 	%fd1528, %fd1527, %fd1527;
	mul.lo.s16 	%rs3168, %rs33, 171;
	shr.u16 	%rs3169, %rs3168, 11;
	mul.lo.s16 	%rs3170, %rs3169, 12;
	sub.s16 	%rs3171, %rs33, %rs3170;
	cvt.u32.u16 	%r523, %rs3171;
	and.b32  	%r524, %r523, 255;
	mul.wide.u32 	%rd3414, %r524, 2;
	mov.u64 	%rd3415, grad2;
	add.s64 	%rd3416, %rd3415, %rd3414;
	ld.const.s8 	%rs3172, [%rd3416];
	cvt.rn.f64.s16 	%fd1529, %rs3172;
	ld.const.s8 	%rs3173, [%rd3416+1];
	cvt.rn.f64.s16 	%fd1530, %rs3173;
	mul.f64 	%fd1531, %fd259, %fd1530;
	fma.rn.f64 	%fd1532, %fd258, %fd1529, %fd1531;
	mul.f64 	%fd2372, %fd1528, %fd1532;
$L__BB0_184:
	mul.f64 	%fd1534, %fd260, %fd260;
	mov.f64 	%fd1535, 0d3FE0000000000000;
	sub.f64 	%fd1536, %fd1535, %fd1534;
	mul.f64 	%fd1537, %fd261, %fd261;
	sub.f64 	%fd268, %fd1536, %fd1537;
	setp.lt.f64 	%p179, %fd268, 0d0000000000000000;
	mov.f64 	%fd2373, 0d0000000000000000;
	@%p179 bra 	$L__BB0_186;
	mul.f64 	%fd1538, %fd268, %fd268;
	mul.f64 	%fd1539, %fd1538, %fd1538;
	mul.lo.s16 	%rs3175, %rs34, 171;
	shr.u16 	%rs3176, %rs3175, 11;
	mul.lo.s16 	%rs3177, %rs3176, 12;
	sub.s16 	%rs3178, %rs34, %rs3177;
	cvt.u32.u16 	%r525, %rs3178;
	and.b32  	%r526, %r525, 255;
	mul.wide.u32 	%rd3417, %r526, 2;
	mov.u64 	%rd3418, grad2;
	add.s64 	%rd3419, %rd3418, %rd3417;
	ld.const.s8 	%rs3179, [%rd3419];
	cvt.rn.f64.s16 	%fd1540, %rs3179;
	ld.const.s8 	%rs3180, [%rd3419+1];
	cvt.rn.f64.s16 	%fd1541, %rs3180;
	mul.f64 	%fd1542, %fd261, %fd1541;
	fma.rn.f64 	%fd1543, %fd260, %fd1540, %fd1542;
	mul.f64 	%fd2373, %fd1539, %fd1543;
$L__BB0_186:
	add.f64 	%fd1545, %fd2371, %fd2372;
	add.f64 	%fd1546, %fd1545, %fd2373;
	mul.f64 	%fd1547, %fd1546, 0d4051800000000000;
	fma.rn.f64 	%fd271, %fd1547, 0d3FE199999999999A, 0d0000000000000000;
	ld.local.v2.f64 	{%fd1548, %fd1549}, [%rd3+272];
	add.f64 	%fd1550, %fd1548, 0d3FE0B60B64E38E38;
	add.f64 	%fd1551, %fd1549, 0dBFE99999A0000000;
	add.f64 	%fd1552, %fd1550, %fd1551;
	fma.rn.f64 	%fd1553, %fd1552, 0d3FD76CF5D0B09954, %fd1550;
	cvt.rzi.s32.f64 	%r527, %fd1553;
	fma.rn.f64 	%fd1554, %fd1552, 0d3FD76CF5D0B09954, %fd1551;
	cvt.rzi.s32.f64 	%r528, %fd1554;
	cvt.rn.f64.s32 	%fd1555, %r527;
	setp.lt.f64 	%p180, %fd1553, %fd1555;
	selp.s32 	%r529, -1, 0, %p180;
	add.s32 	%r530, %r527, %r529;
	cvt.rn.f64.s32 	%fd1556, %r528;
	setp.lt.f64 	%p181, %fd1554, %fd1556;
	selp.s32 	%r531, -1, 0, %p181;
	add.s32 	%r532, %r528, %r531;
	and.b32  	%r533, %r532, 255;
	cvt.u64.u32 	%rd3422, %r533;
	add.s64 	%rd3424, %rd119, %rd3422;
	add.s64 	%rd3420, %rd3424, 288;
	// begin inline asm
	prefetch.local.L1 [%rd3420];
	// end inline asm
	add.s64 	%rd3421, %rd3424, 289;
	// begin inline asm
	prefetch.local.L1 [%rd3421];
	// end inline asm
	add.s32 	%r534, %r530, %r532;
	cvt.rn.f64.s32 	%fd1557, %r534;
	mul.f64 	%fd1558, %fd1557, 0d3FCB0CB174DF99C8;
	cvt.rn.f64.s32 	%fd1559, %r530;
	cvt.rn.f64.s32 	%fd1560, %r532;
	sub.f64 	%fd1561, %fd1558, %fd1559;
	add.f64 	%fd272, %fd1550, %fd1561;
	sub.f64 	%fd1562, %fd1558, %fd1560;
	add.f64 	%fd273, %fd1551, %fd1562;
	setp.leu.f64 	%p182, %fd272, %fd273;
	setp.gt.f64 	%p183, %fd272, %fd273;
	selp.u32 	%r535, 1, 0, %p183;
	selp.u32 	%r536, 1, 0, %p182;
	selp.f64 	%fd1563, 0d3FF0000000000000, 0d0000000000000000, %p183;
	sub.f64 	%fd1564, %fd272, %fd1563;
	add.f64 	%fd274, %fd1564, 0d3FCB0CB174DF99C8;
	selp.f64 	%fd1565, 0d3FF0000000000000, 0d0000000000000000, %p182;
	sub.f64 	%fd1566, %fd273, %fd1565;
	add.f64 	%fd275, %fd1566, 0d3FCB0CB174DF99C8;
	add.f64 	%fd1567, %fd272, 0dBFF0000000000000;
	add.f64 	%fd276, %fd1567, 0d3FDB0CB174DF99C8;
	add.f64 	%fd1568, %fd273, 0dBFF0000000000000;
	add.f64 	%fd277, %fd1568, 0d3FDB0CB174DF99C8;
	add.s64 	%rd3425, %rd3, %rd3422;
	ld.local.u8 	%rs3181, [%rd3425+288];
	cvt.u16.u32 	%rs3182, %r530;
	add.s16 	%rs3183, %rs3181, %rs3182;
	cvt.u64.u16 	%rd3426, %rs3183;
	and.b64  	%rd103, %rd3426, 255;
	add.s32 	%r537, %r530, %r535;
	add.s32 	%r538, %r532, %r536;
	and.b32  	%r539, %r538, 255;
	cvt.u64.u32 	%rd3427, %r539;
	add.s64 	%rd3428, %rd3, %rd3427;
	ld.local.u8 	%rs3184, [%rd3428+288];
	cvt.u16.u32 	%rs3185, %r537;
	add.s16 	%rs3186, %rs3184, %rs3185;
	cvt.u64.u16 	%rd3429, %rs3186;
	and.b64  	%rd3430, %rd3429, 255;
	add.s64 	%rd3431, %rd3, %rd3430;
	ld.local.u8 	%rs35, [%rd3431+288];
	add.s32 	%r540, %r532, 1;
	and.b32  	%r541, %r540, 255;
	cvt.u64.u32 	%rd3432, %r541;
	add.s64 	%rd3433, %rd3, %rd3432;
	ld.local.u8 	%rs3187, [%rd3433+288];
	add.s16 	%rs3188, %rs3187, %rs3182;
	add.s16 	%rs3189, %rs3188, 1;
	cvt.u64.u16 	%rd3434, %rs3189;
	and.b64  	%rd3435, %rd3434, 255;
	add.s64 	%rd3436, %rd3, %rd3435;
	ld.local.u8 	%rs36, [%rd3436+288];
	mul.f64 	%fd1569, %fd272, %fd272;
	mov.f64 	%fd1570, 0d3FE0000000000000;
	sub.f64 	%fd1571, %fd1570, %fd1569;
	mul.f64 	%fd1572, %fd273, %fd273;
	sub.f64 	%fd278, %fd1571, %fd1572;
	setp.lt.f64 	%p184, %fd278, 0d0000000000000000;
	mov.f64 	%fd2374, 0d0000000000000000;
	@%p184 bra 	$L__BB0_188;
	add.s64 	%rd3437, %rd3, %rd103;
	ld.local.u8 	%rs3190, [%rd3437+288];
	mul.lo.s16 	%rs3191, %rs3190, 171;
	shr.u16 	%rs3192, %rs3191, 11;
	mul.lo.s16 	%rs3193, %rs3192, 12;
	sub.s16 	%rs3194, %rs3190, %rs3193;
	mul.f64 	%fd1573, %fd278, %fd278;
	mul.f64 	%fd1574, %fd1573, %fd1573;
	cvt.u32.u16 	%r542, %rs3194;
	and.b32  	%r543, %r542, 255;
	mul.wide.u32 	%rd3438, %r543, 2;
	mov.u64 	%rd3439, grad2;
	add.s64 	%rd3440, %rd3439, %rd3438;
	ld.const.s8 	%rs3195, [%rd3440];
	cvt.rn.f64.s16 	%fd1575, %rs3195;
	ld.const.s8 	%rs3196, [%rd3440+1];
	cvt.rn.f64.s16 	%fd1576, %rs3196;
	mul.f64 	%fd1577, %fd273, %fd1576;
	fma.rn.f64 	%fd1578, %fd272, %fd1575, %fd1577;
	mul.f64 	%fd2374, %fd1574, %fd1578;
$L__BB0_188:
	mul.f64 	%fd1580, %fd274, %fd274;
	mov.f64 	%fd1581, 0d3FE0000000000000;
	sub.f64 	%fd1582, %fd1581, %fd1580;
	mul.f64 	%fd1583, %fd275, %fd275;
	sub.f64 	%fd281, %fd1582, %fd1583;
	setp.lt.f64 	%p185, %fd281, 0d0000000000000000;
	mov.f64 	%fd2375, 0d0000000000000000;
	@%p185 bra 	$L__BB0_190;
	mul.f64 	%fd1584, %fd281, %fd281;
	mul.f64 	%fd1585, %fd1584, %fd1584;
	mul.lo.s16 	%rs3198, %rs35, 171;
	shr.u16 	%rs3199, %rs3198, 11;
	mul.lo.s16 	%rs3200, %rs3199, 12;
	sub.s16 	%rs3201, %rs35, %rs3200;
	cvt.u32.u16 	%r544, %rs3201;
	and.b32  	%r545, %r544, 255;
	mul.wide.u32 	%rd3441, %r545, 2;
	mov.u64 	%rd3442, grad2;
	add.s64 	%rd3443, %rd3442, %rd3441;
	ld.const.s8 	%rs3202, [%rd3443];
	cvt.rn.f64.s16 	%fd1586, %rs3202;
	ld.const.s8 	%rs3203, [%rd3443+1];
	cvt.rn.f64.s16 	%fd1587, %rs3203;
	mul.f64 	%fd1588, %fd275, %fd1587;
	fma.rn.f64 	%fd1589, %fd274, %fd1586, %fd1588;
	mul.f64 	%fd2375, %fd1585, %fd1589;
$L__BB0_190:
	mul.f64 	%fd1591, %fd276, %fd276;
	mov.f64 	%fd1592, 0d3FE0000000000000;
	sub.f64 	%fd1593, %fd1592, %fd1591;
	mul.f64 	%fd1594, %fd277, %fd277;
	sub.f64 	%fd284, %fd1593, %fd1594;
	setp.lt.f64 	%p186, %fd284, 0d0000000000000000;
	mov.f64 	%fd2376, 0d0000000000000000;
	@%p186 bra 	$L__BB0_192;
	mul.f64 	%fd1595, %fd284, %fd284;
	mul.f64 	%fd1596, %fd1595, %fd1595;
	mul.lo.s16 	%rs3205, %rs36, 171;
	shr.u16 	%rs3206, %rs3205, 11;
	mul.lo.s16 	%rs3207, %rs3206, 12;
	sub.s16 	%rs3208, %rs36, %rs3207;
	cvt.u32.u16 	%r546, %rs3208;
	and.b32  	%r547, %r546, 255;
	mul.wide.u32 	%rd3444, %r547, 2;
	mov.u64 	%rd3445, grad2;
	add.s64 	%rd3446, %rd3445, %rd3444;
	ld.const.s8 	%rs3209, [%rd3446];
	cvt.rn.f64.s16 	%fd1597, %rs3209;
	ld.const.s8 	%rs3210, [%rd3446+1];
	cvt.rn.f64.s16 	%fd1598, %rs3210;
	mul.f64 	%fd1599, %fd277, %fd1598;
	fma.rn.f64 	%fd1600, %fd276, %fd1597, %fd1599;
	mul.f64 	%fd2376, %fd1596, %fd1600;
$L__BB0_192:
	add.f64 	%fd1602, %fd2374, %fd2375;
	add.f64 	%fd1603, %fd1602, %fd2376;
	mul.f64 	%fd1604, %fd1603, 0d4051800000000000;
	mul.f64 	%fd1605, %fd1604, 0d3FE199999999999A;
	fma.rn.f64 	%fd287, %fd1605, 0d4000000000000000, %fd271;
	ld.local.v2.f64 	{%fd1606, %fd1607}, [%rd3+544];
	add.f64 	%fd1608, %fd1606, 0d3FC6480F312F684B;
	add.f64 	%fd1609, %fd1607, 0dBFD1111115555555;
	add.f64 	%fd1610, %fd1608, %fd1609;
	fma.rn.f64 	%fd1611, %fd1610, 0d3FD76CF5D0B09954, %fd1608;
	cvt.rzi.s32.f64 	%r548, %fd1611;
	fma.rn.f64 	%fd1612, %fd1610, 0d3FD76CF5D0B09954, %fd1609;
	cvt.rzi.s32.f64 	%r549, %fd1612;
	cvt.rn.f64.s32 	%fd1613, %r548;
	setp.lt.f64 	%p187, %fd1611, %fd1613;
	selp.s32 	%r550, -1, 0, %p187;
	add.s32 	%r551, %r548, %r550;
	cvt.rn.f64.s32 	%fd1614, %r549;
	setp.lt.f64 	%p188, %fd1612, %fd1614;
	selp.s32 	%r552, -1, 0, %p188;
	add.s32 	%r553, %r549, %r552;
	and.b32  	%r554, %r553, 255;
	cvt.u64.u32 	%rd3449, %r554;
	add.s64 	%rd3451, %rd119, %rd3449;
	add.s64 	%rd3447, %rd3451, 560;
	// begin inline asm
	prefetch.local.L1 [%rd3447];
	// end inline asm
	add.s64 	%rd3448, %rd3451, 561;
	// begin inline asm
	prefetch.local.L1 [%rd3448];
	// end inline asm
	add.s32 	%r555, %r551, %r553;
	cvt.rn.f64.s32 	%fd1615, %r555;
	mul.f64 	%fd1616, %fd1615, 0d3FCB0CB174DF99C8;
	cvt.rn.f64.s32 	%fd1617, %r551;
	cvt.rn.f64.s32 	%fd1618, %r553;
	sub.f64 	%fd1619, %fd1616, %fd1617;
	add.f64 	%fd288, %fd1608, %fd1619;
	sub.f64 	%fd1620, %fd1616, %fd1618;
	add.f64 	%fd289, %fd1609, %fd1620;
	setp.leu.f64 	%p189, %fd288, %fd289;
	setp.gt.f64 	%p190, %fd288, %fd289;
	selp.u32 	%r556, 1, 0, %p190;
	selp.u32 	%r557, 1, 0, %p189;
	selp.f64 	%fd1621, 0d3FF0000000000000, 0d0000000000000000, %p190;
	sub.f64 	%fd1622, %fd288, %fd1621;
	add.f64 	%fd290, %fd1622, 0d3FCB0CB174DF99C8;
	selp.f64 	%fd1623, 0d3FF0000000000000, 0d0000000000000000, %p189;
	sub.f64 	%fd1624, %fd289, %fd1623;
	add.f64 	%fd291, %fd1624, 0d3FCB0CB174DF99C8;
	add.f64 	%fd1625, %fd288, 0dBFF0000000000000;
	add.f64 	%fd292, %fd1625, 0d3FDB0CB174DF99C8;
	add.f64 	%fd1626, %fd289, 0dBFF0000000000000;
	add.f64 	%fd293, %fd1626, 0d3FDB0CB174DF99C8;
	add.s64 	%rd3452, %rd3, %rd3449;
	ld.local.u8 	%rs3211, [%rd3452+560];
	cvt.u16.u32 	%rs3212, %r551;
	add.s16 	%rs3213, %rs3211, %rs3212;
	cvt.u64.u16 	%rd3453, %rs3213;
	and.b64  	%rd104, %rd3453, 255;
	add.s32 	%r558, %r551, %r556;
	add.s32 	%r559, %r553, %r557;
	and.b32  	%r560, %r559, 255;
	cvt.u64.u32 	%rd3454, %r560;
	add.s64 	%rd3455, %rd3, %rd3454;
	ld.local.u8 	%rs3214, [%rd3455+560];
	cvt.u16.u32 	%rs3215, %r558;
	add.s16 	%rs3216, %rs3214, %rs3215;
	cvt.u64.u16 	%rd3456, %rs3216;
	and.b64  	%rd3457, %rd3456, 255;
	add.s64 	%rd3458, %rd3, %rd3457;
	ld.local.u8 	%rs37, [%rd3458+560];
	add.s32 	%r561, %r553, 1;
	and.b32  	%r562, %r561, 255;
	cvt.u64.u32 	%rd3459, %r562;
	add.s64 	%rd3460, %rd3, %rd3459;
	ld.local.u8 	%rs3217, [%rd3460+560];
	add.s16 	%rs3218, %rs3217, %rs3212;
	add.s16 	%rs3219, %rs3218, 1;
	cvt.u64.u16 	%rd3461, %rs3219;
	and.b64  	%rd3462, %rd3461, 255;
	add.s64 	%rd3463, %rd3, %rd3462;
	ld.local.u8 	%rs38, [%rd3463+560];
	mul.f64 	%fd1627, %fd288, %fd288;
	mov.f64 	%fd1628, 0d3FE0000000000000;
	sub.f64 	%fd1629, %fd1628, %fd1627;
	mul.f64 	%fd1630, %fd289, %fd289;
	sub.f64 	%fd294, %fd1629, %fd1630;
	setp.lt.f64 	%p191, %fd294, 0d0000000000000000;
	mov.f64 	%fd2377, 0d0000000000000000;
	@%p191 bra 	$L__BB0_194;
	add.s64 	%rd3464, %rd3, %rd104;
	ld.local.u8 	%rs3220, [%rd3464+560];
	mul.lo.s16 	%rs3221, %rs3220, 171;
	shr.u16 	%rs3222, %rs3221, 11;
	mul.lo.s16 	%rs3223, %rs3222, 12;
	sub.s16 	%rs3224, %rs3220, %rs3223;
	mul.f64 	%fd1631, %fd294, %fd294;
	mul.f64 	%fd1632, %fd1631, %fd1631;
	cvt.u32.u16 	%r563, %rs3224;
	and.b32  	%r564, %r563, 255;
	mul.wide.u32 	%rd3465, %r564, 2;
	mov.u64 	%rd3466, grad2;
	add.s64 	%rd3467, %rd3466, %rd3465;
	ld.const.s8 	%rs3225, [%rd3467];
	cvt.rn.f64.s16 	%fd1633, %rs3225;
	ld.const.s8 	%rs3226, [%rd3467+1];
	cvt.rn.f64.s16 	%fd1634, %rs3226;
	mul.f64 	%fd1635, %fd289, %fd1634;
	fma.rn.f64 	%fd1636, %fd288, %fd1633, %fd1635;
	mul.f64 	%fd2377, %fd1632, %fd1636;
$L__BB0_194:
	mul.f64 	%fd1638, %fd290, %fd290;
	mov.f64 	%fd1639, 0d3FE0000000000000;
	sub.f64 	%fd1640, %fd1639, %fd1638;
	mul.f64 	%fd1641, %fd291, %fd291;
	sub.f64 	%fd297, %fd1640, %fd1641;
	setp.lt.f64 	%p192, %fd297, 0d0000000000000000;
	mov.f64 	%fd2378, 0d0000000000000000;
	@%p192 bra 	$L__BB0_196;
	mul.f64 	%fd1642, %fd297, %fd297;
	mul.f64 	%fd1643, %fd1642, %fd1642;
	mul.lo.s16 	%rs3228, %rs37, 171;
	shr.u16 	%rs3229, %rs3228, 11;
	mul.lo.s16 	%rs3230, %rs3229, 12;
	sub.s16 	%rs3231, %rs37, %rs3230;
	cvt.u32.u16 	%r565, %rs3231;
	and.b32  	%r566, %r565, 255;
	mul.wide.u32 	%rd3468, %r566, 2;
	mov.u64 	%rd3469, grad2;
	add.s64 	%rd3470, %rd3469, %rd3468;
	ld.const.s8 	%rs3232, [%rd3470];
	cvt.rn.f64.s16 	%fd1644, %rs3232;
	ld.const.s8 	%rs3233, [%rd3470+1];
	cvt.rn.f64.s16 	%fd1645, %rs3233;
	mul.f64 	%fd1646, %fd291, %fd1645;
	fma.rn.f64 	%fd1647, %fd290, %fd1644, %fd1646;
	mul.f64 	%fd2378, %fd1643, %fd1647;
$L__BB0_196:
	mul.f64 	%fd1649, %fd292, %fd292;
	mov.f64 	%fd1650, 0d3FE0000000000000;
	sub.f64 	%fd1651, %fd1650, %fd1649;
	mul.f64 	%fd1652, %fd293, %fd293;
	sub.f64 	%fd300, %fd1651, %fd1652;
	setp.lt.f64 	%p193, %fd300, 0d0000000000000000;
	mov.f64 	%fd2379, 0d0000000000000000;
	@%p193 bra 	$L__BB0_198;
	mul.f64 	%fd1653, %fd300, %fd300;
	mul.f64 	%fd1654, %fd1653, %fd1653;
	mul.lo.s16 	%rs3235, %rs38, 171;
	shr.u16 	%rs3236, %rs3235, 11;
	mul.lo.s16 	%rs3237, %rs3236, 12;
	sub.s16 	%rs3238, %rs38, %rs3237;
	cvt.u32.u16 	%r567, %rs3238;
	and.b32  	%r568, %r567, 255;
	mul.wide.u32 	%rd3471, %r568, 2;
	mov.u64 	%rd3472, grad2;
	add.s64 	%rd3473, %rd3472, %rd3471;
	ld.const.s8 	%rs3239, [%rd3473];
	cvt.rn.f64.s16 	%fd1655, %rs3239;
	ld.const.s8 	%rs3240, [%rd3473+1];
	cvt.rn.f64.s16 	%fd1656, %rs3240;
	mul.f64 	%fd1657, %fd293, %fd1656;
	fma.rn.f64 	%fd1658, %fd292, %fd1655, %fd1657;
	mul.f64 	%fd2379, %fd1654, %fd1658;
$L__BB0_198:
	add.f64 	%fd1660, %fd2377, %fd2378;
	add.f64 	%fd1661, %fd1660, %fd2379;
	mul.f64 	%fd1662, %fd1661, 0d4051800000000000;
	mul.f64 	%fd1663, %fd1662, 0d3FE199999999999A;
	fma.rn.f64 	%fd303, %fd1663, 0d4010000000000000, %fd287;
	ld.local.v2.f64 	{%fd1664, %fd1665}, [%rd3+816];
	add.f64 	%fd1666, %fd1664, 0d3FADB56996E9E064;
	add.f64 	%fd1667, %fd1665, 0dBFB6C16C1C71C71C;
	add.f64 	%fd1668, %fd1666, %fd1667;
	fma.rn.f64 	%fd1669, %fd1668, 0d3FD76CF5D0B09954, %fd1666;
	cvt.rzi.s32.f64 	%r569, %fd1669;
	fma.rn.f64 	%fd1670, %fd1668, 0d3FD76CF5D0B09954, %fd1667;
	cvt.rzi.s32.f64 	%r570, %fd1670;
	cvt.rn.f64.s32 	%fd1671, %r569;
	setp.lt.f64 	%p194, %fd1669, %fd1671;
	selp.s32 	%r571, -1, 0, %p194;
	add.s32 	%r572, %r569, %r571;
	cvt.rn.f64.s32 	%fd1672, %r570;
	setp.lt.f64 	%p195, %fd1670, %fd1672;
	selp.s32 	%r573, -1, 0, %p195;
	add.s32 	%r574, %r570, %r573;
	and.b32  	%r575, %r574, 255;
	cvt.u64.u32 	%rd3476, %r575;
	add.s64 	%rd3478, %rd119, %rd3476;
	add.s64 	%rd3474, %rd3478, 832;
	// begin inline asm
	prefetch.local.L1 [%rd3474];
	// end inline asm
	add.s64 	%rd3475, %rd3478, 833;
	// begin inline asm
	prefetch.local.L1 [%rd3475];
	// end inline asm
	add.s32 	%r576, %r572, %r574;
	cvt.rn.f64.s32 	%fd1673, %r576;
	mul.f64 	%fd1674, %fd1673, 0d3FCB0CB174DF99C8;
	cvt.rn.f64.s32 	%fd1675, %r572;
	cvt.rn.f64.s32 	%fd1676, %r574;
	sub.f64 	%fd1677, %fd1674, %fd1675;
	add.f64 	%fd304, %fd1666, %fd1677;
	sub.f64 	%fd1678, %fd1674, %fd1676;
	add.f64 	%fd305, %fd1667, %fd1678;
	setp.leu.f64 	%p196, %fd304, %fd305;
	setp.gt.f64 	%p197, %fd304, %fd305;
	selp.u32 	%r577, 1, 0, %p197;
	selp.u32 	%r578, 1, 0, %p196;
	selp.f64 	%fd1679, 0d3FF0000000000000, 0d0000000000000000, %p197;
	sub.f64 	%fd1680, %fd304, %fd1679;
	add.f64 	%fd306, %fd1680, 0d3FCB0CB174DF99C8;
	selp.f64 	%fd1681, 0d3FF0000000000000, 0d0000000000000000, %p196;
	sub.f64 	%fd1682, %fd305, %fd1681;
	add.f64 	%fd307, %fd1682, 0d3FCB0CB174DF99C8;
	add.f64 	%fd1683, %fd304, 0dBFF0000000000000;
	add.f64 	%fd308, %fd1683, 0d3FDB0CB174DF99C8;
	add.f64 	%fd1684, %fd305, 0dBFF0000000000000;
	add.f64 	%fd309, %fd1684, 0d3FDB0CB174DF99C8;
	add.s64 	%rd3479, %rd3, %rd3476;
	ld.local.u8 	%rs3241, [%rd3479+832];
	cvt.u16.u32 	%rs3242, %r572;
	add.s16 	%rs3243, %rs3241, %rs3242;
	cvt.u64.u16 	%rd3480, %rs3243;
	and.b64  	%rd105, %rd3480, 255;
	add.s32 	%r579, %r572, %r577;
	add.s32 	%r580, %r574, %r578;
	and.b32  	%r581, %r580, 255;
	cvt.u64.u32 	%rd3481, %r581;
	add.s64 	%rd3482, %rd3, %rd3481;
	ld.local.u8 	%rs3244, [%rd3482+832];
	cvt.u16.u32 	%rs3245, %r579;
	add.s16 	%rs3246, %rs3244, %rs3245;
	cvt.u64.u16 	%rd3483, %rs3246;
	and.b64  	%rd3484, %rd3483, 255;
	add.s64 	%rd3485, %rd3, %rd3484;
	ld.local.u8 	%rs39, [%rd3485+832];
	add.s32 	%r582, %r574, 1;
	and.b32  	%r583, %r582, 255;
	cvt.u64.u32 	%rd3486, %r583;
	add.s64 	%rd3487, %rd3, %rd3486;
	ld.local.u8 	%rs3247, [%rd3487+832];
	add.s16 	%rs3248, %rs3247, %rs3242;
	add.s16 	%rs3249, %rs3248, 1;
	cvt.u64.u16 	%rd3488, %rs3249;
	and.b64  	%rd3489, %rd3488, 255;
	add.s64 	%rd3490, %rd3, %rd3489;
	ld.local.u8 	%rs40, [%rd3490+832];
	mul.f64 	%fd1685, %fd304, %fd304;
	mov.f64 	%fd1686, 0d3FE0000000000000;
	sub.f64 	%fd1687, %fd1686, %fd1685;
	mul.f64 	%fd1688, %fd305, %fd305;
	sub.f64 	%fd310, %fd1687, %fd1688;
	setp.lt.f64 	%p198, %fd310, 0d0000000000000000;
	mov.f64 	%fd2380, 0d0000000000000000;
	@%p198 bra 	$L__BB0_200;
	add.s64 	%rd3491, %rd3, %rd105;
	ld.local.u8 	%rs3250, [%rd3491+832];
	mul.lo.s16 	%rs3251, %rs3250, 171;
	shr.u16 	%rs3252, %rs3251, 11;
	mul.lo.s16 	%rs3253, %rs3252, 12;
	sub.s16 	%rs3254, %rs3250, %rs3253;
	mul.f64 	%fd1689, %fd310, %fd310;
	mul.f64 	%fd1690, %fd1689, %fd1689;
	cvt.u32.u16 	%r584, %rs3254;
	and.b32  	%r585, %r584, 255;
	mul.wide.u32 	%rd3492, %r585, 2;
	mov.u64 	%rd3493, grad2;
	add.s64 	%rd3494, %rd3493, %rd3492;
	ld.const.s8 	%rs3255, [%rd3494];
	cvt.rn.f64.s16 	%fd1691, %rs3255;
	ld.const.s8 	%rs3256, [%rd3494+1];
	cvt.rn.f64.s16 	%fd1692, %rs3256;
	mul.f64 	%fd1693, %fd305, %fd1692;
	fma.rn.f64 	%fd1694, %fd304, %fd1691, %fd1693;
	mul.f64 	%fd2380, %fd1690, %fd1694;
$L__BB0_200:
	mul.f64 	%fd1696, %fd306, %fd306;
	mov.f64 	%fd1697, 0d3FE0000000000000;
	sub.f64 	%fd1698, %fd1697, %fd1696;
	mul.f64 	%fd1699, %fd307, %fd307;
	sub.f64 	%fd313, %fd1698, %fd1699;
	setp.lt.f64 	%p199, %fd313, 0d0000000000000000;
	mov.f64 	%fd2381, 0d0000000000000000;
	@%p199 bra 	$L__BB0_202;
	mul.f64 	%fd1700, %fd313, %fd313;
	mul.f64 	%fd1701, %fd1700, %fd1700;
	mul.lo.s16 	%rs3258, %rs39, 171;
	shr.u16 	%rs3259, %rs3258, 11;
	mul.lo.s16 	%rs3260, %rs3259, 12;
	sub.s16 	%rs3261, %rs39, %rs3260;
	cvt.u32.u16 	%r586, %rs3261;
	and.b32  	%r587, %r586, 255;
	mul.wide.u32 	%rd3495, %r587, 2;
	mov.u64 	%rd3496, grad2;
	add.s64 	%rd3497, %rd3496, %rd3495;
	ld.const.s8 	%rs3262, [%rd3497];
	cvt.rn.f64.s16 	%fd1702, %rs3262;
	ld.const.s8 	%rs3263, [%rd3497+1];
	cvt.rn.f64.s16 	%fd1703, %rs3263;
	mul.f64 	%fd1704, %fd307, %fd1703;
	fma.rn.f64 	%fd1705, %fd306, %fd1702, %fd1704;
	mul.f64 	%fd2381, %fd1701, %fd1705;
$L__BB0_202:
	mul.f64 	%fd1707, %fd308, %fd308;
	mov.f64 	%fd1708, 0d3FE0000000000000;
	sub.f64 	%fd1709, %fd1708, %fd1707;
	mul.f64 	%fd1710, %fd309, %fd309;
	sub.f64 	%fd316, %fd1709, %fd1710;
	setp.lt.f64 	%p200, %fd316, 0d0000000000000000;
	mov.f64 	%fd2382, 0d0000000000000000;
	@%p200 bra 	$L__BB0_204;
	mul.f64 	%fd1711, %fd316, %fd316;
	mul.f64 	%fd1712, %fd1711, %fd1711;
	mul.lo.s16 	%rs3265, %rs40, 171;
	shr.u16 	%rs3266, %rs3265, 11;
	mul.lo.s16 	%rs3267, %rs3266, 12;
	sub.s16 	%rs3268, %rs40, %rs3267;
	cvt.u32.u16 	%r588, %rs3268;
	and.b32  	%r589, %r588, 255;
	mul.wide.u32 	%rd3498, %r589, 2;
	mov.u64 	%rd3499, grad2;
	add.s64 	%rd3500, %rd3499, %rd3498;
	ld.const.s8 	%rs3269, [%rd3500];
	cvt.rn.f64.s16 	%fd1713, %rs3269;
	ld.const.s8 	%rs3270, [%rd3500+1];
	cvt.rn.f64.s16 	%fd1714, %rs3270;
	mul.f64 	%fd1715, %fd309, %fd1714;
	fma.rn.f64 	%fd1716, %fd308, %fd1713, %fd1715;
	mul.f64 	%fd2382, %fd1712, %fd1716;
$L__BB0_204:
	add.f64 	%fd1717, %fd2380, %fd2381;
	add.f64 	%fd1718, %fd1717, %fd2382;
	mul.f64 	%fd1719, %fd1718, 0d4051800000000000;
	mul.f64 	%fd1720, %fd1719, 0d3FE199999999999A;
	fma.rn.f64 	%fd1721, %fd1720, 0d4020000000000000, %fd303;
	fma.rn.f64 	%fd1722, %fd1721, 0d3FC3333333333333, 0d3FE0000000000000;
	mul.f64 	%fd1723, %fd1722, 0d3FEFEF9DB22D0E56;
	fma.rn.f64 	%fd1724, %fd255, 0d3F60624DD2F1A9FC, %fd1723;
	setp.lt.f64 	%p201, %fd1724, 0d0000000000000000;
	selp.f64 	%fd1725, 0d0000000000000000, %fd1724, %p201;
	setp.gt.f64 	%p202, %fd1725, 0d3FF0000000000000;
	selp.f64 	%fd1726, 0d3FF0000000000000, %fd1725, %p202;
	mul.f64 	%fd1727, %fd1726, 0d404F800000000000;
	cvt.rzi.s32.f64 	%r590, %fd1727;
	shl.b32 	%r591, %r590, 6;
	add.s32 	%r592, %r591, %r82;
	cvt.s64.s32 	%rd3501, %r592;
	mov.u64 	%rd3502, biomeLookup;
	add.s64 	%rd3503, %rd3502, %rd3501;
	ld.const.u8 	%rs3271, [%rd3503];
	setp.eq.s16 	%p203, %rs3271, 8;
	@%p203 bra 	$L__BB0_206;
	mov.b64 	%rd3504, 0;
	st.global.u64 	[%rd4], %rd3504;
	bra.uni 	$L__BB0_268;
$L__BB0_206:
	ld.local.v2.f64 	{%fd1729, %fd1730}, [%rd1];
	add.f64 	%fd1731, %fd1729, 0d402AAAAAAAAAAAAA;
	add.f64 	%fd1732, %fd1730, 0dC025555555555555;
	add.f64 	%fd1733, %fd1731, %fd1732;
	fma.rn.f64 	%fd1734, %fd1733, 0d3FD76CF5D0B09954, %fd1731;
	cvt.rzi.s32.f64 	%r593, %fd1734;
	fma.rn.f64 	%fd1735, %fd1733, 0d3FD76CF5D0B09954, %fd1732;
	cvt.rzi.s32.f64 	%r594, %fd1735;
	cvt.rn.f64.s32 	%fd1736, %r593;
	setp.lt.f64 	%p204, %fd1734, %fd1736;
	selp.s32 	%r595, -1, 0, %p204;
	add.s32 	%r596, %r593, %r595;
	cvt.rn.f64.s32 	%fd1737, %r594;
	setp.lt.f64 	%p205, %fd1735, %fd1737;
	selp.s32 	%r597, -1, 0, %p205;
	add.s32 	%r598, %r594, %r597;
	and.b32  	%r599, %r598, 255;
	cvt.u64.u32 	%rd3507, %r599;
	add.s64 	%rd3509, %rd117, %rd3507;
	add.s64 	%rd3505, %rd3509, 16;
	// begin inline asm
	prefetch.local.L1 [%rd3505];
	// end inline asm
	add.s64 	%rd3506, %rd3509, 17;
	// begin inline asm
	prefetch.local.L1 [%rd3506];
	// end inline asm
	add.s32 	%r600, %r596, %r598;
	cvt.rn.f64.s32 	%fd1738, %r600;
	mul.f64 	%fd1739, %fd1738, 0d3FCB0CB174DF99C8;
	cvt.rn.f64.s32 	%fd1740, %r596;
	cvt.rn.f64.s32 	%fd1741, %r598;
	sub.f64 	%fd1742, %fd1739, %fd1740;
	add.f64 	%fd319, %fd1731, %fd1742;
	sub.f64 	%fd1743, %fd1739, %fd1741;
	add.f64 	%fd320, %fd1732, %fd1743;
	setp.leu.f64 	%p206, %fd319, %fd320;
	setp.gt.f64 	%p207, %fd319, %fd320;
	selp.u32 	%r601, 1, 0, %p207;
	selp.u32 	%r602, 1, 0, %p206;
	selp.f64 	%fd1744, 0d3FF0000000000000, 0d0000000000000000, %p207;
	sub.f64 	%fd1745, %fd319, %fd1744;
	add.f64 	%fd321, %fd1745, 0d3FCB0CB174DF99C8;
	selp.f64 	%fd1746, 0d3FF0000000000000, 0d0000000000000000, %p206;
	sub.f64 	%fd1747, %fd320, %fd1746;
	add.f64 	%fd322, %fd1747, 0d3FCB0CB174DF99C8;
	add.f64 	%fd1748, %fd319, 0dBFF0000000000000;
	add.f64 	%fd323, %fd1748, 0d3FDB0CB174DF99C8;
	add.f64 	%fd1749, %fd320, 0dBFF0000000000000;
	add.f64 	%fd324, %fd1749, 0d3FDB0CB174DF99C8;
	add.s64 	%rd3510, %rd1, %rd3507;
	ld.local.u8 	%rs3272, [%rd3510+16];
	cvt.u16.u32 	%rs3273, %r596;
	add.s16 	%rs3274, %rs3272, %rs3273;
	cvt.u64.u16 	%rd3511, %rs3274;
	and.b64  	%rd106, %rd3511, 255;
	add.s32 	%r603, %r596, %r601;
	add.s32 	%r604, %r598, %r602;
	and.b32  	%r605, %r604, 255;
	cvt.u64.u32 	%rd3512, %r605;
	add.s64 	%rd3513, %rd1, %rd3512;
	ld.local.u8 	%rs3275, [%rd3513+16];
	cvt.u16.u32 	%rs3276, %r603;
	add.s16 	%rs3277, %rs3275, %rs3276;
	cvt.u64.u16 	%rd3514, %rs3277;
	and.b64  	%rd3515, %rd3514, 255;
	add.s64 	%rd3516, %rd1, %rd3515;
	ld.local.u8 	%rs41, [%rd3516+16];
	add.s32 	%r606, %r598, 1;
	and.b32  	%r607, %r606, 255;
	cvt.u64.u32 	%rd3517, %r607;
	add.s64 	%rd3518, %rd1, %rd3517;
	ld.local.u8 	%rs3278, [%rd3518+16];
	add.s16 	%rs3279, %rs3278, %rs3273;
	add.s16 	%rs3280, %rs3279, 1;
	cvt.u64.u16 	%rd3519, %rs3280;
	and.b64  	%rd3520, %rd3519, 255;
	add.s64 	%rd3521, %rd1, %rd3520;
	ld.local.u8 	%rs42, [%rd3521+16];
	mul.f64 	%fd1750, %fd319, %fd319;
	mov.f64 	%fd1751, 0d3FE0000000000000;
	sub.f64 	%fd1752, %fd1751, %fd1750;
	mul.f64 	%fd1753, %fd320, %fd320;
	sub.f64 	%fd325, %fd1752, %fd1753;
	setp.lt.f64 	%p208, %fd325, 0d0000000000000000;
	mov.f64 	%fd2383, 0d0000000000000000;
	@%p208 bra 	$L__BB0_208;
	add.s64 	%rd3522, %rd1, %rd106;
	ld.local.u8 	%rs3281, [%rd3522+16];
	mul.lo.s16 	%rs3282, %rs3281, 171;
	shr.u16 	%rs3283, %rs3282, 11;
	mul.lo.s16 	%rs3284, %rs3283, 12;
	sub.s16 	%rs3285, %rs3281, %rs3284;
	mul.f64 	%fd1754, %fd325, %fd325;
	mul.f64 	%fd1755, %fd1754, %fd1754;
	cvt.u32.u16 	%r608, %rs3285;
	and.b32  	%r609, %r608, 255;
	mul.wide.u32 	%rd3523, %r609, 2;
	mov.u64 	%rd3524, grad2;
	add.s64 	%rd3525, %rd3524, %rd3523;
	ld.const.s8 	%rs3286, [%rd3525];
	cvt.rn.f64.s16 	%fd1756, %rs3286;
	ld.const.s8 	%rs3287, [%rd3525+1];
	cvt.rn.f64.s16 	%fd1757, %rs3287;
	mul.f64 	%fd1758, %fd320, %fd1757;
	fma.rn.f64 	%fd1759, %fd319, %fd1756, %fd1758;
	mul.f64 	%fd2383, %fd1755, %fd1759;
$L__BB0_208:
	mul.f64 	%fd1761, %fd321, %fd321;
	mov.f64 	%fd1762, 0d3FE0000000000000;
	sub.f64 	%fd1763, %fd1762, %fd1761;
	mul.f64 	%fd1764, %fd322, %fd322;
	sub.f64 	%fd328, %fd1763, %fd1764;
	setp.lt.f64 	%p209, %fd328, 0d0000000000000000;
	mov.f64 	%fd2384, 0d0000000000000000;
	@%p209 bra 	$L__BB0_210;
	mul.f64 	%fd1765, %fd328, %fd328;
	mul.f64 	%fd1766, %fd1765, %fd1765;
	mul.lo.s16 	%rs3289, %rs41, 171;
	shr.u16 	%rs3290, %rs3289, 11;
	mul.lo.s16 	%rs3291, %rs3290, 12;
	sub.s16 	%rs3292, %rs41, %rs3291;
	cvt.u32.u16 	%r610, %rs3292;
	and.b32  	%r611, %r610, 255;
	mul.wide.u32 	%rd3526, %r611, 2;
	mov.u64 	%rd3527, grad2;
	add.s64 	%rd3528, %rd3527, %rd3526;
	ld.const.s8 	%rs3293, [%rd3528];
	cvt.rn.f64.s16 	%fd1767, %rs3293;
	ld.const.s8 	%rs3294, [%rd3528+1];
	cvt.rn.f64.s16 	%fd1768, %rs3294;
	mul.f64 	%fd1769, %fd322, %fd1768;
	fma.rn.f64 	%fd1770, %fd321, %fd1767, %fd1769;
	mul.f64 	%fd2384, %fd1766, %fd1770;
$L__BB0_210:
	mul.f64 	%fd1772, %fd323, %fd323;
	mov.f64 	%fd1773, 0d3FE0000000000000;
	sub.f64 	%fd1774, %fd1773, %fd1772;
	mul.f64 	%fd1775, %fd324, %fd324;
	sub.f64 	%fd331, %fd1774, %fd1775;
	setp.lt.f64 	%p210, %fd331, 0d0000000000000000;
	mov.f64 	%fd2385, 0d0000000000000000;
	@%p210 bra 	$L__BB0_212;
	mul.f64 	%fd1776, %fd331, %fd331;
	mul.f64 	%fd1777, %fd1776, %fd1776;
	mul.lo.s16 	%rs3296, %rs42, 171;
	shr.u16 	%rs3297, %rs3296, 11;
	mul.lo.s16 	%rs3298, %rs3297, 12;
	sub.s16 	%rs3299, %rs42, %rs3298;
	cvt.u32.u16 	%r612, %rs3299;
	and.b32  	%r613, %r612, 255;
	mul.wide.u32 	%rd3529, %r613, 2;
	mov.u64 	%rd3530, grad2;
	add.s64 	%rd3531, %rd3530, %rd3529;
	ld.const.s8 	%rs3300, [%rd3531];
	cvt.rn.f64.s16 	%fd1778, %rs3300;
	ld.const.s8 	%rs3301, [%rd3531+1];
	cvt.rn.f64.s16 	%fd1779, %rs3301;
	mul.f64 	%fd1780, %fd324, %fd1779;
	fma.rn.f64 	%fd1781, %fd323, %fd1778, %fd1780;
	mul.f64 	%fd2385, %fd1777, %fd1781;
$L__BB0_212:
	add.f64 	%fd1783, %fd2383, %fd2384;
	add.f64 	%fd1784, %fd1783, %fd2385;
	mul.f64 	%fd1785, %fd1784, 0d4051800000000000;
	fma.rn.f64 	%fd334, %fd1785, 0d3FE199999999999A, 0d0000000000000000;
	ld.local.v2.f64 	{%fd1786, %fd1787}, [%rd1+272];
	add.f64 	%fd1788, %fd1786, 0d401F5F5F5F5F5F5F;
	add.f64 	%fd1789, %fd1787, 0dC019191919191919;
	add.f64 	%fd1790, %fd1788, %fd1789;
	fma.rn.f64 	%fd1791, %fd1790, 0d3FD76CF5D0B09954, %fd1788;
	cvt.rzi.s32.f64 	%r614, %fd1791;
	fma.rn.f64 	%fd1792, %fd1790, 0d3FD76CF5D0B09954, %fd1789;
	cvt.rzi.s32.f64 	%r615, %fd1792;
	cvt.rn.f64.s32 	%fd1793, %r614;
	setp.lt.f64 	%p211, %fd1791, %fd1793;
	selp.s32 	%r616, -1, 0, %p211;
	add.s32 	%r617, %r614, %r616;
	cvt.rn.f64.s32 	%fd1794, %r615;
	setp.lt.f64 	%p212, %fd1792, %fd1794;
	selp.s32 	%r618, -1, 0, %p212;
	add.s32 	%r619, %r615, %r618;
	and.b32  	%r620, %r619, 255;
	cvt.u64.u32 	%rd3534, %r620;
	add.s64 	%rd3536, %rd117, %rd3534;
	add.s64 	%rd3532, %rd3536, 288;
	// begin inline asm
	prefetch.local.L1 [%rd3532];
	// end inline asm
	add.s64 	%rd3533, %rd3536, 289;
	// begin inline asm
	prefetch.local.L1 [%rd3533];
	// end inline asm
	add.s32 	%r621, %r617, %r619;
	cvt.rn.f64.s32 	%fd1795, %r621;
	mul.f64 	%fd1796, %fd1795, 0d3FCB0CB174DF99C8;
	cvt.rn.f64.s32 	%fd1797, %r617;
	cvt.rn.f64.s32 	%fd1798, %r619;
	sub.f64 	%fd1799, %fd1796, %fd1797;
	add.f64 	%fd335, %fd1788, %fd1799;
	sub.f64 	%fd1800, %fd1796, %fd1798;
	add.f64 	%fd336, %fd1789, %fd1800;
	setp.leu.f64 	%p213, %fd335, %fd336;
	setp.gt.f64 	%p214, %fd335, %fd336;
	selp.u32 	%r622, 1, 0, %p214;
	selp.u32 	%r623, 1, 0, %p213;
	selp.f64 	%fd1801, 0d3FF0000000000000, 0d0000000000000000, %p214;
	sub.f64 	%fd1802, %fd335, %fd1801;
	add.f64 	%fd337, %fd1802, 0d3FCB0CB174DF99C8;
	selp.f64 	%fd1803, 0d3FF0000000000000, 0d0000000000000000, %p213;
	sub.f64 	%fd1804, %fd336, %fd1803;
	add.f64 	%fd338, %fd1804, 0d3FCB0CB174DF99C8;
	add.f64 	%fd1805, %fd335, 0dBFF0000000000000;
	add.f64 	%fd339, %fd1805, 0d3FDB0CB174DF99C8;
	add.f64 	%fd1806, %fd336, 0dBFF0000000000000;
	add.f64 	%fd340, %fd1806, 0d3FDB0CB174DF99C8;
	add.s64 	%rd3537, %rd1, %rd3534;
	ld.local.u8 	%rs3302, [%rd3537+288];
	cvt.u16.u32 	%rs3303, %r617;
	add.s16 	%rs3304, %rs3302, %rs3303;
	cvt.u64.u16 	%rd3538, %rs3304;
	and.b64  	%rd3539, %rd3538, 255;
	add.s64 	%rd107, %rd1, %rd3539;
	add.s32 	%r624, %r617, %r622;
	add.s32 	%r625, %r619, %r623;
	and.b32  	%r626, %r625, 255;
	cvt.u64.u32 	%rd3540, %r626;
	add.s64 	%rd3541, %rd1, %rd3540;
	ld.local.u8 	%rs3305, [%rd3541+288];
	cvt.u16.u32 	%rs3306, %r624;
	add.s16 	%rs3307, %rs3305, %rs3306;
	cvt.u64.u16 	%rd3542, %rs3307;
	and.b64  	%rd3543, %rd3542, 255;
	add.s64 	%rd3544, %rd1, %rd3543;
	ld.local.u8 	%rs43, [%rd3544+288];
	add.s32 	%r627, %r619, 1;
	and.b32  	%r628, %r627, 255;
	cvt.u64.u32 	%rd3545, %r628;
	add.s64 	%rd3546, %rd1, %rd3545;
	ld.local.u8 	%rs3308, [%rd3546+288];
	add.s16 	%rs3309, %rs3308, %rs3303;
	add.s16 	%rs3310, %rs3309, 1;
	cvt.u64.u16 	%rd3547, %rs3310;
	and.b64  	%rd3548, %rd3547, 255;
	add.s64 	%rd3549, %rd1, %rd3548;
	ld.local.u8 	%rs44, [%rd3549+288];
	mul.f64 	%fd1807, %fd335, %fd335;
	mov.f64 	%fd1808, 0d3FE0000000000000;
	sub.f64 	%fd1809, %fd1808, %fd1807;
	mul.f64 	%fd1810, %fd336, %fd336;
	sub.f64 	%fd341, %fd1809, %fd1810;
	setp.lt.f64 	%p215, %fd341, 0d0000000000000000;
	mov.f64 	%fd2386, 0d0000000000000000;
	@%p215 bra 	$L__BB0_214;
	ld.local.u8 	%rs3311, [%rd107+288];
	mul.lo.s16 	%rs3312, %rs3311, 171;
	shr.u16 	%rs3313, %rs3312, 11;
	mul.lo.s16 	%rs3314, %rs3313, 12;
	sub.s16 	%rs3315, %rs3311, %rs3314;
	mul.f64 	%fd1811, %fd341, %fd341;
	mul.f64 	%fd1812, %fd1811, %fd1811;
	cvt.u32.u16 	%r629, %rs3315;
	and.b32  	%r630, %r629, 255;
	mul.wide.u32 	%rd3550, %r630, 2;
	mov.u64 	%rd3551, grad2;
	add.s64 	%rd3552, %rd3551, %rd3550;
	ld.const.s8 	%rs3316, [%rd3552];
	cvt.rn.f64.s16 	%fd1813, %rs3316;
	ld.const.s8 	%rs3317, [%rd3552+1];
	cvt.rn.f64.s16 	%fd1814, %rs3317;
	mul.f64 	%fd1815, %fd336, %fd1814;
	fma.rn.f64 	%fd1816, %fd335, %fd1813, %fd1815;
	mul.f64 	%fd2386, %fd1812, %fd1816;
$L__BB0_214:
	mul.f64 	%fd1818, %fd337, %fd337;
	mov.f64 	%fd1819, 0d3FE0000000000000;
	sub.f64 	%fd1820, %fd1819, %fd1818;
	mul.f64 	%fd1821, %fd338, %fd338;
	sub.f64 	%fd344, %fd1820, %fd1821;
	setp.lt.f64 	%p216, %fd344, 0d0000000000000000;
	mov.f64 	%fd2387, 0d0000000000000000;
	@%p216 bra 	$L__BB0_216;
	mul.f64 	%fd1822, %fd344, %fd344;
	mul.f64 	%fd1823, %fd1822, %fd1822;
	mul.lo.s16 	%rs3319, %rs43, 171;
	shr.u16 	%rs3320, %rs3319, 11;
	mul.lo.s16 	%rs3321, %rs3320, 12;
	sub.s16 	%rs3322, %rs43, %rs3321;
	cvt.u32.u16 	%r631, %rs3322;
	and.b32  	%r632, %r631, 255;
	mul.wide.u32 	%rd3553, %r632, 2;
	mov.u64 	%rd3554, grad2;
	add.s64 	%rd3555, %rd3554, %rd3553;
	ld.const.s8 	%rs3323, [%rd3555];
	cvt.rn.f64.s16 	%fd1824, %rs3323;
	ld.const.s8 	%rs3324, [%rd3555+1];
	cvt.rn.f64.s16 	%fd1825, %rs3324;
	mul.f64 	%fd1826, %fd338, %fd1825;
	fma.rn.f64 	%fd1827, %fd337, %fd1824, %fd1826;
	mul.f64 	%fd2387, %fd1823, %fd1827;
$L__BB0_216:
	mul.f64 	%fd1829, %fd339, %fd339;
	mov.f64 	%fd1830, 0d3FE0000000000000;
	sub.f64 	%fd1831, %fd1830, %fd1829;
	mul.f64 	%fd1832, %fd340, %fd340;
	sub.f64 	%fd347, %fd1831, %fd1832;
	setp.lt.f64 	%p217, %fd347, 0d0000000000000000;
	mov.f64 	%fd2388, 0d0000000000000000;
	@%p217 bra 	$L__BB0_218;
	mul.f64 	%fd1833, %fd347, %fd347;
	mul.f64 	%fd1834, %fd1833, %fd1833;
	mul.lo.s16 	%rs3326, %rs44, 171;
	shr.u16 	%rs3327, %rs3326, 11;
	mul.lo.s16 	%rs3328, %rs3327, 12;
	sub.s16 	%rs3329, %rs44, %rs3328;
	cvt.u32.u16 	%r633, %rs3329;
	and.b32  	%r634, %r633, 255;
	mul.wide.u32 	%rd3556, %r634, 2;
	mov.u64 	%rd3557, grad2;
	add.s64 	%rd3558, %rd3557, %rd3556;
	ld.const.s8 	%rs3330, [%rd3558];
	cvt.rn.f64.s16 	%fd1835, %rs3330;
	ld.const.s8 	%rs3331, [%rd3558+1];
	cvt.rn.f64.s16 	%fd1836, %rs3331;
	mul.f64 	%fd1837, %fd340, %fd1836;
	fma.rn.f64 	%fd1838, %fd339, %fd1835, %fd1837;
	mul.f64 	%fd2388, %fd1834, %fd1838;
$L__BB0_218:
	add.f64 	%fd1840, %fd2386, %fd2387;
	add.f64 	%fd1841, %fd1840, %fd2388;
	mul.f64 	%fd1842, %fd1841, 0d4051800000000000;
	mul.f64 	%fd1843, %fd1842, 0d3FE199999999999A;
	fma.rn.f64 	%fd350, %fd1843, 0d4000000000000000, %fd334;
	ld.local.v2.f64 	{%fd1844, %fd1845}, [%rd2];
	add.f64 	%fd1846, %fd1844, 0d3FF555555AAAAAAA;
	add.f64 	%fd1847, %fd1845, 0dBFF1111115555555;
	add.f64 	%fd1848, %fd1846, %fd1847;
	fma.rn.f64 	%fd1849, %fd1848, 0d3FD76CF5D0B09954, %fd1846;
	cvt.rzi.s32.f64 	%r635, %fd1849;
	fma.rn.f64 	%fd1850, %fd1848, 0d3FD76CF5D0B09954, %fd1847;
	cvt.rzi.s32.f64 	%r636, %fd1850;
	cvt.rn.f64.s32 	%fd1851, %r635;
	setp.lt.f64 	%p218, %fd1849, %fd1851;
	selp.s32 	%r637, -1, 0, %p218;
	add.s32 	%r638, %r635, %r637;
	cvt.rn.f64.s32 	%fd1852, %r636;
	setp.lt.f64 	%p219, %fd1850, %fd1852;
	selp.s32 	%r639, -1, 0, %p219;
	add.s32 	%r640, %r636, %r639;
	and.b32  	%r641, %r640, 255;
	cvt.u64.u32 	%rd3561, %r641;
	add.s64 	%rd3563, %rd118, %rd3561;
	add.s64 	%rd3559, %rd3563, 16;
	// begin inline asm
	prefetch.local.L1 [%rd3559];
	// end inline asm
	add.s64 	%rd3560, %rd3563, 17;
	// begin inline asm
	prefetch.local.L1 [%rd3560];
	// end inline asm
	add.s32 	%r642, %r638, %r640;
	cvt.rn.f64.s32 	%fd1853, %r642;
	mul.f64 	%fd1854, %fd1853, 0d3FCB0CB174DF99C8;
	cvt.rn.f64.s32 	%fd1855, %r638;
	cvt.rn.f64.s32 	%fd1856, %r640;
	sub.f64 	%fd1857, %fd1854, %fd1855;
	add.f64 	%fd351, %fd1846, %fd1857;
	sub.f64 	%fd1858, %fd1854, %fd1856;
	add.f64 	%fd352, %fd1847, %fd1858;
	setp.leu.f64 	%p220, %fd351, %fd352;
	setp.gt.f64 	%p221, %fd351, %fd352;
	selp.u32 	%r643, 1, 0, %p221;
	selp.u32 	%r644, 1, 0, %p220;
	selp.f64 	%fd1859, 0d3FF0000000000000, 0d0000000000000000, %p221;
	sub.f64 	%fd1860, %fd351, %fd1859;
	add.f64 	%fd353, %fd1860, 0d3FCB0CB174DF99C8;
	selp.f64 	%fd1861, 0d3FF0000000000000, 0d0000000000000000, %p220;
	sub.f64 	%fd1862, %fd352, %fd1861;
	add.f64 	%fd354, %fd1862, 0d3FCB0CB174DF99C8;
	add.f64 	%fd1863, %fd351, 0dBFF0000000000000;
	add.f64 	%fd355, %fd1863, 0d3FDB0CB174DF99C8;
	add.f64 	%fd1864, %fd352, 0dBFF0000000000000;
	add.f64 	%fd356, %fd1864, 0d3FDB0CB174DF99C8;
	add.s64 	%rd3564, %rd2, %rd3561;
	ld.local.u8 	%rs3332, [%rd3564+16];
	cvt.u16.u32 	%rs3333, %r638;
	add.s16 	%rs3334, %rs3332, %rs3333;
	cvt.u64.u16 	%rd3565, %rs3334;
	and.b64  	%rd108, %rd3565, 255;
	add.s32 	%r645, %r638, %r643;
	add.s32 	%r646, %r640, %r644;
	and.b32  	%r647, %r646, 255;
	cvt.u64.u32 	%rd3566, %r647;
	add.s64 	%rd3567, %rd2, %rd3566;
	ld.local.u8 	%rs3335, [%rd3567+16];
	cvt.u16.u32 	%rs3336, %r645;
	add.s16 	%rs3337, %rs3335, %rs3336;
	cvt.u64.u16 	%rd3568, %rs3337;
	and.b64  	%rd3569, %rd3568, 255;
	add.s64 	%rd3570, %rd2, %rd3569;
	ld.local.u8 	%rs45, [%rd3570+16];
	add.s32 	%r648, %r640, 1;
	and.b32  	%r649, %r648, 255;
	cvt.u64.u32 	%rd3571, %r649;
	add.s64 	%rd3572, %rd2, %rd3571;
	ld.local.u8 	%rs3338, [%rd3572+16];
	add.s16 	%rs3339, %rs3338, %rs3333;
	add.s16 	%rs3340, %rs3339, 1;
	cvt.u64.u16 	%rd3573, %rs3340;
	and.b64  	%rd3574, %rd3573, 255;
	add.s64 	%rd3575, %rd2, %rd3574;
	ld.local.u8 	%rs46, [%rd3575+16];
	mul.f64 	%fd1865, %fd351, %fd351;
	mov.f64 	%fd1866, 0d3FE0000000000000;
	sub.f64 	%fd1867, %fd1866, %fd1865;
	mul.f64 	%fd1868, %fd352, %fd352;
	sub.f64 	%fd357, %fd1867, %fd1868;
	setp.lt.f64 	%p222, %fd357, 0d0000000000000000;
	mov.f64 	%fd2389, 0d0000000000000000;
	@%p222 bra 	$L__BB0_220;
	add.s64 	%rd3576, %rd2, %rd108;
	ld.local.u8 	%rs3341, [%rd3576+16];
	mul.lo.s16 	%rs3342, %rs3341, 171;
	shr.u16 	%rs3343, %rs3342, 11;
	mul.lo.s16 	%rs3344, %rs3343, 12;
	sub.s16 	%rs3345, %rs3341, %rs3344;
	mul.f64 	%fd1869, %fd357, %fd357;
	mul.f64 	%fd1870, %fd1869, %fd1869;
	cvt.u32.u16 	%r650, %rs3345;
	and.b32  	%r651, %r650, 255;
	mul.wide.u32 	%rd3577, %r651, 2;
	mov.u64 	%rd3578, grad2;
	add.s64 	%rd3579, %rd3578, %rd3577;
	ld.const.s8 	%rs3346, [%rd3579];
	cvt.rn.f64.s16 	%fd1871, %rs3346;
	ld.const.s8 	%rs3347, [%rd3579+1];
	cvt.rn.f64.s16 	%fd1872, %rs3347;
	mul.f64 	%fd1873, %fd352, %fd1872;
	fma.rn.f64 	%fd1874, %fd351, %fd1871, %fd1873;
	mul.f64 	%fd2389, %fd1870, %fd1874;
$L__BB0_220:
	mul.f64 	%fd1876, %fd353, %fd353;
	mov.f64 	%fd1877, 0d3FE0000000000000;
	sub.f64 	%fd1878, %fd1877, %fd1876;
	mul.f64 	%fd1879, %fd354, %fd354;
	sub.f64 	%fd360, %fd1878, %fd1879;
	setp.lt.f64 	%p223, %fd360, 0d0000000000000000;
	mov.f64 	%fd2390, 0d0000000000000000;
	@%p223 bra 	$L__BB0_222;
	mul.f64 	%fd1880, %fd360, %fd360;
	mul.f64 	%fd1881, %fd1880, %fd1880;
	mul.lo.s16 	%rs3349, %rs45, 171;
	shr.u16 	%rs3350, %rs3349, 11;
	mul.lo.s16 	%rs3351, %rs3350, 12;
	sub.s16 	%rs3352, %rs45, %rs3351;
	cvt.u32.u16 	%r652, %rs3352;
	and.b32  	%r653, %r652, 255;
	mul.wide.u32 	%rd3580, %r653, 2;
	mov.u64 	%rd3581, grad2;
	add.s64 	%rd3582, %rd3581, %rd3580;
	ld.const.s8 	%rs3353, [%rd3582];
	cvt.rn.f64.s16 	%fd1882, %rs3353;
	ld.const.s8 	%rs3354, [%rd3582+1];
	cvt.rn.f64.s16 	%fd1883, %rs3354;
	mul.f64 	%fd1884, %fd354, %fd1883;
	fma.rn.f64 	%fd1885, %fd353, %fd1882, %fd1884;
	mul.f64 	%fd2390, %fd1881, %fd1885;
$L__BB0_222:
	mul.f64 	%fd1887, %fd355, %fd355;
	mov.f64 	%fd1888, 0d3FE0000000000000;
	sub.f64 	%fd1889, %fd1888, %fd1887;
	mul.f64 	%fd1890, %fd356, %fd356;
	sub.f64 	%fd363, %fd1889, %fd1890;
	setp.lt.f64 	%p224, %fd363, 0d0000000000000000;
	mov.f64 	%fd2391, 0d0000000000000000;
	@%p224 bra 	$L__BB0_224;
	mul.f64 	%fd1891, %fd363, %fd363;
	mul.f64 	%fd1892, %fd1891, %fd1891;
	mul.lo.s16 	%rs3356, %rs46, 171;
	shr.u16 	%rs3357, %rs3356, 11;
	mul.lo.s16 	%rs3358, %rs3357, 12;
	sub.s16 	%rs3359, %rs46, %rs3358;
	cvt.u32.u16 	%r654, %rs3359;
	and.b32  	%r655, %r654, 255;
	mul.wide.u32 	%rd3583, %r655, 2;
	mov.u64 	%rd3584, grad2;
	add.s64 	%rd3585, %rd3584, %rd3583;
	ld.const.s8 	%rs3360, [%rd3585];
	cvt.rn.f64.s16 	%fd1893, %rs3360;
	ld.const.s8 	%rs3361, [%rd3585+1];
	cvt.rn.f64.s16 	%fd1894, %rs3361;
	mul.f64 	%fd1895, %fd356, %fd1894;
	fma.rn.f64 	%fd1896, %fd355, %fd1893, %fd1895;
	mul.f64 	%fd2391, %fd1892, %fd1896;
$L__BB0_224:
	add.f64 	%fd1898, %fd2389, %fd2390;
	add.f64 	%fd1899, %fd1898, %fd2391;
	mul.f64 	%fd1900, %fd1899, 0d4051800000000000;
	fma.rn.f64 	%fd366, %fd1900, 0d3FE199999999999A, 0d0000000000000000;
	ld.local.v2.f64 	{%fd1901, %fd1902}, [%rd2+272];
	add.f64 	%fd1903, %fd1901, 0d3FD555555AAAAAAA;
	add.f64 	%fd1904, %fd1902, 0dBFD1111115555555;
	add.f64 	%fd1905, %fd1903, %fd1904;
	fma.rn.f64 	%fd1906, %fd1905, 0d3FD76CF5D0B09954, %fd1903;
	cvt.rzi.s32.f64 	%r656, %fd1906;
	fma.rn.f64 	%fd1907, %fd1905, 0d3FD76CF5D0B09954, %fd1904;
	cvt.rzi.s32.f64 	%r657, %fd1907;
	cvt.rn.f64.s32 	%fd1908, %r656;
	setp.lt.f64 	%p225, %fd1906, %fd1908;
	selp.s32 	%r658, -1, 0, %p225;
	add.s32 	%r659, %r656, %r658;
	cvt.rn.f64.s32 	%fd1909, %r657;
	setp.lt.f64 	%p226, %fd1907, %fd1909;
	selp.s32 	%r660, -1, 0, %p226;
	add.s32 	%r661, %r657, %r660;
	and.b32  	%r662, %r661, 255;
	cvt.u64.u32 	%rd3588, %r662;
	add.s64 	%rd3590, %rd118, %rd3588;
	add.s64 	%rd3586, %rd3590, 288;
	// begin inline asm
	prefetch.local.L1 [%rd3586];
	// end inline asm
	add.s64 	%rd3587, %rd3590, 289;
	// begin inline asm
	prefetch.local.L1 [%rd3587];
	// end inline asm
	add.s32 	%r663, %r659, %r661;
	cvt.rn.f64.s32 	%fd1910, %r663;
	mul.f64 	%fd1911, %fd1910, 0d3FCB0CB174DF99C8;
	cvt.rn.f64.s32 	%fd1912, %r659;
	cvt.rn.f64.s32 	%fd1913, %r661;
	sub.f64 	%fd1914, %fd1911, %fd1912;
	add.f64 	%fd367, %fd1903, %fd1914;
	sub.f64 	%fd1915, %fd1911, %fd1913;
	add.f64 	%fd368, %fd1904, %fd1915;
	setp.leu.f64 	%p227, %fd367, %fd368;
	setp.gt.f64 	%p228, %fd367, %fd368;
	selp.u32 	%r664, 1, 0, %p228;
	selp.u32 	%r665, 1, 0, %p227;
	selp.f64 	%fd1916, 0d3FF0000000000000, 0d0000000000000000, %p228;
	sub.f64 	%fd1917, %fd367, %fd1916;
	add.f64 	%fd369, %fd1917, 0d3FCB0CB174DF99C8;
	selp.f64 	%fd1918, 0d3FF0000000000000, 0d0000000000000000, %p227;
	sub.f64 	%fd1919, %fd368, %fd1918;
	add.f64 	%fd370, %fd1919, 0d3FCB0CB174DF99C8;
	add.f64 	%fd1920, %fd367, 0dBFF0000000000000;
	add.f64 	%fd371, %fd1920, 0d3FDB0CB174DF99C8;
	add.f64 	%fd1921, %fd368, 0dBFF0000000000000;
	add.f64 	%fd372, %fd1921, 0d3FDB0CB174DF99C8;
	add.s64 	%rd3591, %rd2, %rd3588;
	ld.local.u8 	%rs3362, [%rd3591+288];
	cvt.u16.u32 	%rs3363, %r659;
	add.s16 	%rs3364, %rs3362, %rs3363;
	cvt.u64.u16 	%rd3592, %rs3364;
	and.b64  	%rd109, %rd3592, 255;
	add.s32 	%r666, %r659, %r664;
	add.s32 	%r667, %r661, %r665;
	and.b32  	%r668, %r667, 255;
	cvt.u64.u32 	%rd3593, %r668;
	add.s64 	%rd3594, %rd2, %rd3593;
	ld.local.u8 	%rs3365, [%rd3594+288];
	cvt.u16.u32 	%rs3366, %r666;
	add.s16 	%rs3367, %rs3365, %rs3366;
	cvt.u64.u16 	%rd3595, %rs3367;
	and.b64  	%rd3596, %rd3595, 255;
	add.s64 	%rd3597, %rd2, %rd3596;
	ld.local.u8 	%rs47, [%rd3597+288];
	add.s32 	%r669, %r661, 1;
	and.b32  	%r670, %r669, 255;
	cvt.u64.u32 	%rd3598, %r670;
	add.s64 	%rd3599, %rd2, %rd3598;
	ld.local.u8 	%rs3368, [%rd3599+288];
	add.s16 	%rs3369, %rs3368, %rs3363;
	add.s16 	%rs3370, %rs3369, 1;
	cvt.u64.u16 	%rd3600, %rs3370;
	and.b64  	%rd3601, %rd3600, 255;
	add.s64 	%rd3602, %rd2, %rd3601;
	ld.local.u8 	%rs48, [%rd3602+288];
	mul.f64 	%fd1922, %fd367, %fd367;
	mov.f64 	%fd1923, 0d3FE0000000000000;
	sub.f64 	%fd1924, %fd1923, %fd1922;
	mul.f64 	%fd1925, %fd368, %fd368;
	sub.f64 	%fd373, %fd1924, %fd1925;
	setp.lt.f64 	%p229, %fd373, 0d0000000000000000;
	mov.f64 	%fd2392, 0d0000000000000000;
	@%p229 bra 	$L__BB0_226;
	add.s64 	%rd3603, %rd2, %rd109;
	ld.local.u8 	%rs3371, [%rd3603+288];
	mul.lo.s16 	%rs3372, %rs3371, 171;
	shr.u16 	%rs3373, %rs3372, 11;
	mul.lo.s16 	%rs3374, %rs3373, 12;
	sub.s16 	%rs3375, %rs3371, %rs3374;
	mul.f64 	%fd1926, %fd373, %fd373;
	mul.f64 	%fd1927, %fd1926, %fd1926;
	cvt.u32.u16 	%r671, %rs3375;
	and.b32  	%r672, %r671, 255;
	mul.wide.u32 	%rd3604, %r672, 2;
	mov.u64 	%rd3605, grad2;
	add.s64 	%rd3606, %rd3605, %rd3604;
	ld.const.s8 	%rs3376, [%rd3606];
	cvt.rn.f64.s16 	%fd1928, %rs3376;
	ld.const.s8 	%rs3377, [%rd3606+1];
	cvt.rn.f64.s16 	%fd1929, %rs3377;
	mul.f64 	%fd1930, %fd368, %fd1929;
	fma.rn.f64 	%fd1931, %fd367, %fd1928, %fd1930;
	mul.f64 	%fd2392, %fd1927, %fd1931;
$L__BB0_226:
	mul.f64 	%fd1933, %fd369, %fd369;
	mov.f64 	%fd1934, 0d3FE0000000000000;
	sub.f64 	%fd1935, %fd1934, %fd1933;
	mul.f64 	%fd1936, %fd370, %fd370;
	sub.f64 	%fd376, %fd1935, %fd1936;
	setp.lt.f64 	%p230, %fd376, 0d0000000000000000;
	mov.f64 	%fd2393, 0d0000000000000000;
	@%p230 bra 	$L__BB0_228;
	mul.f64 	%fd1937, %fd376, %fd376;
	mul.f64 	%fd1938, %fd1937, %fd1937;
	mul.lo.s16 	%rs3379, %rs47, 171;
	shr.u16 	%rs3380, %rs3379, 11;
	mul.lo.s16 	%rs3381, %rs3380, 12;
	sub.s16 	%rs3382, %rs47, %rs3381;
	cvt.u32.u16 	%r673, %rs3382;
	and.b32  	%r674, %r673, 255;
	mul.wide.u32 	%rd3607, %r674, 2;
	mov.u64 	%rd3608, grad2;
	add.s64 	%rd3609, %rd3608, %rd3607;
	ld.const.s8 	%rs3383, [%rd3609];
	cvt.rn.f64.s16 	%fd1939, %rs3383;
	ld.const.s8 	%rs3384, [%rd3609+1];
	cvt.rn.f64.s16 	%fd1940, %rs3384;
	mul.f64 	%fd1941, %fd370, %fd1940;
	fma.rn.f64 	%fd1942, %fd369, %fd1939, %fd1941;
	mul.f64 	%fd2393, %fd1938, %fd1942;
$L__BB0_228:
	mul.f64 	%fd1944, %fd371, %fd371;
	mov.f64 	%fd1945, 0d3FE0000000000000;
	sub.f64 	%fd1946, %fd1945, %fd1944;
	mul.f64 	%fd1947, %fd372, %fd372;
	sub.f64 	%fd379, %fd1946, %fd1947;
	setp.lt.f64 	%p231, %fd379, 0d0000000000000000;
	mov.f64 	%fd2394, 0d0000000000000000;
	@%p231 bra 	$L__BB0_230;
	mul.f64 	%fd1948, %fd379, %fd379;
	mul.f64 	%fd1949, %fd1948, %fd1948;
	mul.lo.s16 	%rs3386, %rs48, 171;
	shr.u16 	%rs3387, %rs3386, 11;
	mul.lo.s16 	%rs3388, %rs3387, 12;
	sub.s16 	%rs3389, %rs48, %rs3388;
	cvt.u32.u16 	%r675, %rs3389;
	and.b32  	%r676, %r675, 255;
	mul.wide.u32 	%rd3610, %r676, 2;
	mov.u64 	%rd3611, grad2;
	add.s64 	%rd3612, %rd3611, %rd3610;
	ld.const.s8 	%rs3390, [%rd3612];
	cvt.rn.f64.s16 	%fd1950, %rs3390;
	ld.const.s8 	%rs3391, [%rd3612+1];
	cvt.rn.f64.s16 	%fd1951, %rs3391;
	mul.f64 	%fd1952, %fd372, %fd1951;
	fma.rn.f64 	%fd1953, %fd371, %fd1950, %fd1952;
	mul.f64 	%fd2394, %fd1949, %fd1953;
$L__BB0_230:
	add.f64 	%fd1955, %fd2392, %fd2393;
	add.f64 	%fd1956, %fd1955, %fd2394;
	mul.f64 	%fd1957, %fd1956, 0d4051800000000000;
	mul.f64 	%fd1958, %fd1957, 0d3FE199999999999A;
	fma.rn.f64 	%fd382, %fd1958, 0d4000000000000000, %fd366;
	ld.local.v2.f64 	{%fd1959, %fd1960}, [%rd2+544];
	add.f64 	%fd1961, %fd1959, 0d3FB555555AAAAAAA;
	add.f64 	%fd1962, %fd1960, 0dBFB1111115555555;
	add.f64 	%fd1963, %fd1961, %fd1962;
	fma.rn.f64 	%fd1964, %fd1963, 0d3FD76CF5D0B09954, %fd1961;
	cvt.rzi.s32.f64 	%r677, %fd1964;
	fma.rn.f64 	%fd1965, %fd1963, 0d3FD76CF5D0B09954, %fd1962;
	cvt.rzi.s32.f64 	%r678, %fd1965;
	cvt.rn.f64.s32 	%fd1966, %r677;
	setp.lt.f64 	%p232, %fd1964, %fd1966;
	selp.s32 	%r679, -1, 0, %p232;
	add.s32 	%r680, %r677, %r679;
	cvt.rn.f64.s32 	%fd1967, %r678;
	setp.lt.f64 	%p233, %fd1965, %fd1967;
	selp.s32 	%r681, -1, 0, %p233;
	add.s32 	%r682, %r678, %r681;
	and.b32  	%r683, %r682, 255;
	cvt.u64.u32 	%rd3615, %r683;
	add.s64 	%rd3617, %rd118, %rd3615;
	add.s64 	%rd3613, %rd3617, 560;
	// begin inline asm
	prefetch.local.L1 [%rd3613];
	// end inline asm
	add.s64 	%rd3614, %rd3617, 561;
	// begin inline asm
	prefetch.local.L1 [%rd3614];
	// end inline asm
	add.s32 	%r684, %r680, %r682;
	cvt.rn.f64.s32 	%fd1968, %r684;
	mul.f64 	%fd1969, %fd1968, 0d3FCB0CB174DF99C8;
	cvt.rn.f64.s32 	%fd1970, %r680;
	cvt.rn.f64.s32 	%fd1971, %r682;
	sub.f64 	%fd1972, %fd1969, %fd1970;
	add.f64 	%fd383, %fd1961, %fd1972;
	sub.f64 	%fd1973, %fd1969, %fd1971;
	add.f64 	%fd384, %fd1962, %fd1973;
	setp.leu.f64 	%p234, %fd383, %fd384;
	setp.gt.f64 	%p235, %fd383, %fd384;
	selp.u32 	%r685, 1, 0, %p235;
	selp.u32 	%r686, 1, 0, %p234;
	selp.f64 	%fd1974, 0d3FF0000000000000, 0d0000000000000000, %p235;
	sub.f64 	%fd1975, %fd383, %fd1974;
	add.f64 	%fd385, %fd1975, 0d3FCB0CB174DF99C8;
	selp.f64 	%fd1976, 0d3FF0000000000000, 0d0000000000000000, %p234;
	sub.f64 	%fd1977, %fd384, %fd1976;
	add.f64 	%fd386, %fd1977, 0d3FCB0CB174DF99C8;
	add.f64 	%fd1978, %fd383, 0dBFF0000000000000;
	add.f64 	%fd387, %fd1978, 0d3FDB0CB174DF99C8;
	add.f64 	%fd1979, %fd384, 0dBFF0000000000000;
	add.f64 	%fd388, %fd1979, 0d3FDB0CB174DF99C8;
	add.s64 	%rd3618, %rd2, %rd3615;
	ld.local.u8 	%rs3392, [%rd3618+560];
	cvt.u16.u32 	%rs3393, %r680;
	add.s16 	%rs3394, %rs3392, %rs3393;
	cvt.u64.u16 	%rd3619, %rs3394;
	and.b64  	%rd110, %rd3619, 255;
	add.s32 	%r687, %r680, %r685;
	add.s32 	%r688, %r682, %r686;
	and.b32  	%r689, %r688, 255;
	cvt.u64.u32 	%rd3620, %r689;
	add.s64 	%rd3621, %rd2, %rd3620;
	ld.local.u8 	%rs3395, [%rd3621+560];
	cvt.u16.u32 	%rs3396, %r687;
	add.s16 	%rs3397, %rs3395, %rs3396;
	cvt.u64.u16 	%rd3622, %rs3397;
	and.b64  	%rd3623, %rd3622, 255;
	add.s64 	%rd3624, %rd2, %rd3623;
	ld.local.u8 	%rs49, [%rd3624+560];
	add.s32 	%r690, %r682, 1;
	and.b32  	%r691, %r690, 255;
	cvt.u64.u32 	%rd3625, %r691;
	add.s64 	%rd3626, %rd2, %rd3625;
	ld.local.u8 	%rs3398, [%rd3626+560];
	add.s16 	%rs3399, %rs3398, %rs3393;
	add.s16 	%rs3400, %rs3399, 1;
	cvt.u64.u16 	%rd3627, %rs3400;
	and.b64  	%rd3628, %rd3627, 255;
	add.s64 	%rd3629, %rd2, %rd3628;
	ld.local.u8 	%rs50, [%rd3629+560];
	mul.f64 	%fd1980, %fd383, %fd383;
	mov.f64 	%fd1981, 0d3FE0000000000000;
	sub.f64 	%fd1982, %fd1981, %fd1980;
	mul.f64 	%fd1983, %fd384, %fd384;
	sub.f64 	%fd389, %fd1982, %fd1983;
	setp.lt.f64 	%p236, %fd389, 0d0000000000000000;
	mov.f64 	%fd2395, 0d0000000000000000;
	@%p236 bra 	$L__BB0_232;
	add.s64 	%rd3630, %rd2, %rd110;
	ld.local.u8 	%rs3401, [%rd3630+560];
	mul.lo.s16 	%rs3402, %rs3401, 171;
	shr.u16 	%rs3403, %rs3402, 11;
	mul.lo.s16 	%rs3404, %rs3403, 12;
	sub.s16 	%rs3405, %rs3401, %rs3404;
	mul.f64 	%fd1984, %fd389, %fd389;
	mul.f64 	%fd1985, %fd1984, %fd1984;
	cvt.u32.u16 	%r692, %rs3405;
	and.b32  	%r693, %r692, 255;
	mul.wide.u32 	%rd3631, %r693, 2;
	mov.u64 	%rd3632, grad2;
	add.s64 	%rd3633, %rd3632, %rd3631;
	ld.const.s8 	%rs3406, [%rd3633];
	cvt.rn.f64.s16 	%fd1986, %rs3406;
	ld.const.s8 	%rs3407, [%rd3633+1];
	cvt.rn.f64.s16 	%fd1987, %rs3407;
	mul.f64 	%fd1988, %fd384, %fd1987;
	fma.rn.f64 	%fd1989, %fd383, %fd1986, %fd1988;
	mul.f64 	%fd2395, %fd1985, %fd1989;
$L__BB0_232:
	mul.f64 	%fd1991, %fd385, %fd385;
	mov.f64 	%fd1992, 0d3FE0000000000000;
	sub.f64 	%fd1993, %fd1992, %fd1991;
	mul.f64 	%fd1994, %fd386, %fd386;
	sub.f64 	%fd392, %fd1993, %fd1994;
	setp.lt.f64 	%p237, %fd392, 0d0000000000000000;
	mov.f64 	%fd2396, 0d0000000000000000;
	@%p237 bra 	$L__BB0_234;
	mul.f64 	%fd1995, %fd392, %fd392;
	mul.f64 	%fd1996, %fd1995, %fd1995;
	mul.lo.s16 	%rs3409, %rs49, 171;
	shr.u16 	%rs3410, %rs3409, 11;
	mul.lo.s16 	%rs3411, %rs3410, 12;
	sub.s16 	%rs3412, %rs49, %rs3411;
	cvt.u32.u16 	%r694, %rs3412;
	and.b32  	%r695, %r694, 255;
	mul.wide.u32 	%rd3634, %r695, 2;
	mov.u64 	%rd3635, grad2;
	add.s64 	%rd3636, %rd3635, %rd3634;
	ld.const.s8 	%rs3413, [%rd3636];
	cvt.rn.f64.s16 	%fd1997, %rs3413;
	ld.const.s8 	%rs3414, [%rd3636+1];
	cvt.rn.f64.s16 	%fd1998, %rs3414;
	mul.f64 	%fd1999, %fd386, %fd1998;
	fma.rn.f64 	%fd2000, %fd385, %fd1997, %fd1999;
	mul.f64 	%fd2396, %fd1996, %fd2000;
$L__BB0_234:
	mul.f64 	%fd2002, %fd387, %fd387;
	mov.f64 	%fd2003, 0d3FE0000000000000;
	sub.f64 	%fd2004, %fd2003, %fd2002;
	mul.f64 	%fd2005, %fd388, %fd388;
	sub.f64 	%fd395, %fd2004, %fd2005;
	setp.lt.f64 	%p238, %fd395, 0d0000000000000000;
	mov.f64 	%fd2397, 0d0000000000000000;
	@%p238 bra 	$L__BB0_236;
	mul.f64 	%fd2006, %fd395, %fd395;
	mul.f64 	%fd2007, %fd2006, %fd2006;
	mul.lo.s16 	%rs3416, %rs50, 171;
	shr.u16 	%rs3417, %rs3416, 11;
	mul.lo.s16 	%rs3418, %rs3417, 12;
	sub.s16 	%rs3419, %rs50, %rs3418;
	cvt.u32.u16 	%r696, %rs3419;
	and.b32  	%r697, %r696, 255;
	mul.wide.u32 	%rd3637, %r697, 2;
	mov.u64 	%rd3638, grad2;
	add.s64 	%rd3639, %rd3638, %rd3637;
	ld.const.s8 	%rs3420, [%rd3639];
	cvt.rn.f64.s16 	%fd2008, %rs3420;
	ld.const.s8 	%rs3421, [%rd3639+1];
	cvt.rn.f64.s16 	%fd2009, %rs3421;
	mul.f64 	%fd2010, %fd388, %fd2009;
	fma.rn.f64 	%fd2011, %fd387, %fd2008, %fd2010;
	mul.f64 	%fd2397, %fd2007, %fd2011;
$L__BB0_236:
	add.f64 	%fd2013, %fd2395, %fd2396;
	add.f64 	%fd2014, %fd2013, %fd2397;
	mul.f64 	%fd2015, %fd2014, 0d4051800000000000;
	mul.f64 	%fd2016, %fd2015, 0d3FE199999999999A;
	fma.rn.f64 	%fd398, %fd2016, 0d4010000000000000, %fd382;
	ld.local.v2.f64 	{%fd2017, %fd2018}, [%rd2+816];
	add.f64 	%fd2019, %fd2017, 0d3F9555555AAAAAAA;
	add.f64 	%fd2020, %fd2018, 0dBF91111115555555;
	add.f64 	%fd2021, %fd2019, %fd2020;
	fma.rn.f64 	%fd2022, %fd2021, 0d3FD76CF5D0B09954, %fd2019;
	cvt.rzi.s32.f64 	%r698, %fd2022;
	fma.rn.f64 	%fd2023, %fd2021, 0d3FD76CF5D0B09954, %fd2020;
	cvt.rzi.s32.f64 	%r699, %fd2023;
	cvt.rn.f64.s32 	%fd2024, %r698;
	setp.lt.f64 	%p239, %fd2022, %fd2024;
	selp.s32 	%r700, -1, 0, %p239;
	add.s32 	%r701, %r698, %r700;
	cvt.rn.f64.s32 	%fd2025, %r699;
	setp.lt.f64 	%p240, %fd2023, %fd2025;
	selp.s32 	%r702, -1, 0, %p240;
	add.s32 	%r703, %r699, %r702;
	and.b32  	%r704, %r703, 255;
	cvt.u64.u32 	%rd3642, %r704;
	add.s64 	%rd3644, %rd118, %rd3642;
	add.s64 	%rd3640, %rd3644, 832;
	// begin inline asm
	prefetch.local.L1 [%rd3640];
	// end inline asm
	add.s64 	%rd3641, %rd3644, 833;
	// begin inline asm
	prefetch.local.L1 [%rd3641];
	// end inline asm
	add.s32 	%r705, %r701, %r703;
	cvt.rn.f64.s32 	%fd2026, %r705;
	mul.f64 	%fd2027, %fd2026, 0d3FCB0CB174DF99C8;
	cvt.rn.f64.s32 	%fd2028, %r701;
	cvt.rn.f64.s32 	%fd2029, %r703;
	sub.f64 	%fd2030, %fd2027, %fd2028;
	add.f64 	%fd399, %fd2019, %fd2030;
	sub.f64 	%fd2031, %fd2027, %fd2029;
	add.f64 	%fd400, %fd2020, %fd2031;
	setp.leu.f64 	%p241, %fd399, %fd400;
	setp.gt.f64 	%p242, %fd399, %fd400;
	selp.u32 	%r706, 1, 0, %p242;
	selp.u32 	%r707, 1, 0, %p241;
	selp.f64 	%fd2032, 0d3FF0000000000000, 0d0000000000000000, %p242;
	sub.f64 	%fd2033, %fd399, %fd2032;
	add.f64 	%fd401, %fd2033, 0d3FCB0CB174DF99C8;
	selp.f64 	%fd2034, 0d3FF0000000000000, 0d0000000000000000, %p241;
	sub.f64 	%fd2035, %fd400, %fd2034;
	add.f64 	%fd402, %fd2035, 0d3FCB0CB174DF99C8;
	add.f64 	%fd2036, %fd399, 0dBFF0000000000000;
	add.f64 	%fd403, %fd2036, 0d3FDB0CB174DF99C8;
	add.f64 	%fd2037, %fd400, 0dBFF0000000000000;
	add.f64 	%fd404, %fd2037, 0d3FDB0CB174DF99C8;
	add.s64 	%rd3645, %rd2, %rd3642;
	ld.local.u8 	%rs3422, [%rd3645+832];
	cvt.u16.u32 	%rs3423, %r701;
	add.s16 	%rs3424, %rs3422, %rs3423;
	cvt.u64.u16 	%rd3646, %rs3424;
	and.b64  	%rd3647, %rd3646, 255;
	add.s64 	%rd111, %rd2, %rd3647;
	add.s32 	%r708, %r701, %r706;
	add.s32 	%r709, %r703, %r707;
	and.b32  	%r710, %r709, 255;
	cvt.u64.u32 	%rd3648, %r710;
	add.s64 	%rd3649, %rd2, %rd3648;
	ld.local.u8 	%rs3425, [%rd3649+832];
	cvt.u16.u32 	%rs3426, %r708;
	add.s16 	%rs3427, %rs3425, %rs3426;
	cvt.u64.u16 	%rd3650, %rs3427;
	and.b64  	%rd3651, %rd3650, 255;
	add.s64 	%rd3652, %rd2, %rd3651;
	ld.local.u8 	%rs51, [%rd3652+832];
	add.s32 	%r711, %r703, 1;
	and.b32  	%r712, %r711, 255;
	cvt.u64.u32 	%rd3653, %r712;
	add.s64 	%rd3654, %rd2, %rd3653;
	ld.local.u8 	%rs3428, [%rd3654+832];
	add.s16 	%rs3429, %rs3428, %rs3423;
	add.s16 	%rs3430, %rs3429, 1;
	cvt.u64.u16 	%rd3655, %rs3430;
	and.b64  	%rd3656, %rd3655, 255;
	add.s64 	%rd3657, %rd2, %rd3656;
	ld.local.u8 	%rs52, [%rd3657+832];
	mul.f64 	%fd2038, %fd399, %fd399;
	mov.f64 	%fd2039, 0d3FE0000000000000;
	sub.f64 	%fd2040, %fd2039, %fd2038;
	mul.f64 	%fd2041, %fd400, %fd400;
	sub.f64 	%fd405, %fd2040, %fd2041;
	setp.lt.f64 	%p243, %fd405, 0d0000000000000000;
	mov.f64 	%fd2398, 0d0000000000000000;
	@%p243 bra 	$L__BB0_238;
	ld.local.u8 	%rs3431, [%rd111+832];
	mul.lo.s16 	%rs3432, %rs3431, 171;
	shr.u16 	%rs3433, %rs3432, 11;
	mul.lo.s16 	%rs3434, %rs3433, 12;
	sub.s16 	%rs3435, %rs3431, %rs3434;
	mul.f64 	%fd2042, %fd405, %fd405;
	mul.f64 	%fd2043, %fd2042, %fd2042;
	cvt.u32.u16 	%r713, %rs3435;
	and.b32  	%r714, %r713, 255;
	mul.wide.u32 	%rd3658, %r714, 2;
	mov.u64 	%rd3659, grad2;
	add.s64 	%rd3660, %rd3659, %rd3658;
	ld.const.s8 	%rs3436, [%rd3660];
	cvt.rn.f64.s16 	%fd2044, %rs3436;
	ld.const.s8 	%rs3437, [%rd3660+1];
	cvt.rn.f64.s16 	%fd2045, %rs3437;
	mul.f64 	%fd2046, %fd400, %fd2045;
	fma.rn.f64 	%fd2047, %fd399, %fd2044, %fd2046;
	mul.f64 	%fd2398, %fd2043, %fd2047;
$L__BB0_238:
	mul.f64 	%fd2049, %fd401, %fd401;
	mov.f64 	%fd2050, 0d3FE0000000000000;
	sub.f64 	%fd2051, %fd2050, %fd2049;
	mul.f64 	%fd2052, %fd402, %fd402;
	sub.f64 	%fd408, %fd2051, %fd2052;
	setp.lt.f64 	%p244, %fd408, 0d0000000000000000;
	mov.f64 	%fd2399, 0d0000000000000000;
	@%p244 bra 	$L__BB0_240;
	mul.f64 	%fd2053, %fd408, %fd408;
	mul.f64 	%fd2054, %fd2053, %fd2053;
	mul.lo.s16 	%rs3439, %rs51, 171;
	shr.u16 	%rs3440, %rs3439, 11;
	mul.lo.s16 	%rs3441, %rs3440, 12;
	sub.s16 	%rs3442, %rs51, %rs3441;
	cvt.u32.u16 	%r715, %rs3442;
	and.b32  	%r716, %r715, 255;
	mul.wide.u32 	%rd3661, %r716, 2;
	mov.u64 	%rd3662, grad2;
	add.s64 	%rd3663, %rd3662, %rd3661;
	ld.const.s8 	%rs3443, [%rd3663];
	cvt.rn.f64.s16 	%fd2055, %rs3443;
	ld.const.s8 	%rs3444, [%rd3663+1];
	cvt.rn.f64.s16 	%fd2056, %rs3444;
	mul.f64 	%fd2057, %fd402, %fd2056;
	fma.rn.f64 	%fd2058, %fd401, %fd2055, %fd2057;
	mul.f64 	%fd2399, %fd2054, %fd2058;
$L__BB0_240:
	mul.f64 	%fd2060, %fd403, %fd403;
	mov.f64 	%fd2061, 0d3FE0000000000000;
	sub.f64 	%fd2062, %fd2061, %fd2060;
	mul.f64 	%fd2063, %fd404, %fd404;
	sub.f64 	%fd411, %fd2062, %fd2063;
	setp.lt.f64 	%p245, %fd411, 0d0000000000000000;
	mov.f64 	%fd2400, 0d0000000000000000;
	@%p245 bra 	$L__BB0_242;
	mul.f64 	%fd2064, %fd411, %fd411;
	mul.f64 	%fd2065, %fd2064, %fd2064;
	mul.lo.s16 	%rs3446, %rs52, 171;
	shr.u16 	%rs3447, %rs3446, 11;
	mul.lo.s16 	%rs3448, %rs3447, 12;
	sub.s16 	%rs3449, %rs52, %rs3448;
	cvt.u32.u16 	%r717, %rs3449;
	and.b32  	%r718, %r717, 255;
	mul.wide.u32 	%rd3664, %r718, 2;
	mov.u64 	%rd3665, grad2;
	add.s64 	%rd3666, %rd3665, %rd3664;
	ld.const.s8 	%rs3450, [%rd3666];
	cvt.rn.f64.s16 	%fd2066, %rs3450;
	ld.const.s8 	%rs3451, [%rd3666+1];
	cvt.rn.f64.s16 	%fd2067, %rs3451;
	mul.f64 	%fd2068, %fd404, %fd2067;
	fma.rn.f64 	%fd2069, %fd403, %fd2066, %fd2068;
	mul.f64 	%fd2400, %fd2065, %fd2069;
$L__BB0_242:
	add.f64 	%fd2071, %fd2398, %fd2399;
	add.f64 	%fd2072, %fd2071, %fd2400;
	mul.f64 	%fd2073, %fd2072, 0d4051800000000000;
	mul.f64 	%fd2074, %fd2073, 0d3FE199999999999A;
	fma.rn.f64 	%fd414, %fd2074, 0d4020000000000000, %fd398;
	ld.local.v2.f64 	{%fd2075, %fd2076}, [%rd3];
	add.f64 	%fd2077, %fd2075, 0d400555555AAAAAAA;
	add.f64 	%fd2078, %fd2076, 0dC001111115555555;
	add.f64 	%fd2079, %fd2077, %fd2078;
	fma.rn.f64 	%fd2080, %fd2079, 0d3FD76CF5D0B09954, %fd2077;
	cvt.rzi.s32.f64 	%r719, %fd2080;
	fma.rn.f64 	%fd2081, %fd2079, 0d3FD76CF5D0B09954, %fd2078;
	cvt.rzi.s32.f64 	%r720, %fd2081;
	cvt.rn.f64.s32 	%fd2082, %r719;
	setp.lt.f64 	%p246, %fd2080, %fd2082;
	selp.s32 	%r721, -1, 0, %p246;
	add.s32 	%r722, %r719, %r721;
	cvt.rn.f64.s32 	%fd2083, %r720;
	setp.lt.f64 	%p247, %fd2081, %fd2083;
	selp.s32 	%r723, -1, 0, %p247;
	add.s32 	%r724, %r720, %r723;
	and.b32  	%r725, %r724, 255;
	cvt.u64.u32 	%rd3669, %r725;
	add.s64 	%rd3671, %rd119, %rd3669;
	add.s64 	%rd3667, %rd3671, 16;
	// begin inline asm
	prefetch.local.L1 [%rd3667];
	// end inline asm
	add.s64 	%rd3668, %rd3671, 17;
	// begin inline asm
	prefetch.local.L1 [%rd3668];
	// end inline asm
	add.s32 	%r726, %r722, %r724;
	cvt.rn.f64.s32 	%fd2084, %r726;
	mul.f64 	%fd2085, %fd2084, 0d3FCB0CB174DF99C8;
	cvt.rn.f64.s32 	%fd2086, %r722;
	cvt.rn.f64.s32 	%fd2087, %r724;
	sub.f64 	%fd2088, %fd2085, %fd2086;
	add.f64 	%fd415, %fd2077, %fd2088;
	sub.f64 	%fd2089, %fd2085, %fd2087;
	add.f64 	%fd416, %fd2078, %fd2089;
	setp.leu.f64 	%p248, %fd415, %fd416;
	setp.gt.f64 	%p249, %fd415, %fd416;
	selp.u32 	%r727, 1, 0, %p249;
	selp.u32 	%r728, 1, 0, %p248;
	selp.f64 	%fd2090, 0d3FF0000000000000, 0d0000000000000000, %p249;
	sub.f64 	%fd2091, %fd415, %fd2090;
	add.f64 	%fd417, %fd2091, 0d3FCB0CB174DF99C8;
	selp.f64 	%fd2092, 0d3FF0000000000000, 0d0000000000000000, %p248;
	sub.f64 	%fd2093, %fd416, %fd2092;
	add.f64 	%fd418, %fd2093, 0d3FCB0CB174DF99C8;
	add.f64 	%fd2094, %fd415, 0dBFF0000000000000;
	add.f64 	%fd419, %fd2094, 0d3FDB0CB174DF99C8;
	add.f64 	%fd2095, %fd416, 0dBFF0000000000000;
	add.f64 	%fd420, %fd2095, 0d3FDB0CB174DF99C8;
	add.s64 	%rd3672, %rd3, %rd3669;
	ld.local.u8 	%rs3452, [%rd3672+16];
	cvt.u16.u32 	%rs3453, %r722;
	add.s16 	%rs3454, %rs3452, %rs3453;
	cvt.u64.u16 	%rd3673, %rs3454;
	and.b64  	%rd112, %rd3673, 255;
	add.s32 	%r729, %r722, %r727;
	add.s32 	%r730, %r724, %r728;
	and.b32  	%r731, %r730, 255;
	cvt.u64.u32 	%rd3674, %r731;
	add.s64 	%rd3675, %rd3, %rd3674;
	ld.local.u8 	%rs3455, [%rd3675+16];
	cvt.u16.u32 	%rs3456, %r729;
	add.s16 	%rs3457, %rs3455, %rs3456;
	cvt.u64.u16 	%rd3676, %rs3457;
	and.b64  	%rd3677, %rd3676, 255;
	add.s64 	%rd3678, %rd3, %rd3677;
	ld.local.u8 	%rs53, [%rd3678+16];
	add.s32 	%r732, %r724, 1;
	and.b32  	%r733, %r732, 255;
	cvt.u64.u32 	%rd3679, %r733;
	add.s64 	%rd3680, %rd3, %rd3679;
	ld.local.u8 	%rs3458, [%rd3680+16];
	add.s16 	%rs3459, %rs3458, %rs3453;
	add.s16 	%rs3460, %rs3459, 1;
	cvt.u64.u16 	%rd3681, %rs3460;
	and.b64  	%rd3682, %rd3681, 255;
	add.s64 	%rd3683, %rd3, %rd3682;
	ld.local.u8 	%rs54, [%rd3683+16];
	mul.f64 	%fd2096, %fd415, %fd415;
	mov.f64 	%fd2097, 0d3FE0000000000000;
	sub.f64 	%fd2098, %fd2097, %fd2096;
	mul.f64 	%fd2099, %fd416, %fd416;
	sub.f64 	%fd421, %fd2098, %fd2099;
	setp.lt.f64 	%p250, %fd421, 0d0000000000000000;
	mov.f64 	%fd2401, 0d0000000000000000;
	@%p250 bra 	$L__BB0_244;
	add.s64 	%rd3684, %rd3, %rd112;
	ld.local.u8 	%rs3461, [%rd3684+16];
	mul.lo.s16 	%rs3462, %rs3461, 171;
	shr.u16 	%rs3463, %rs3462, 11;
	mul.lo.s16 	%rs3464, %rs3463, 12;
	sub.s16 	%rs3465, %rs3461, %rs3464;
	mul.f64 	%fd2100, %fd421, %fd421;
	mul.f64 	%fd2101, %fd2100, %fd2100;
	cvt.u32.u16 	%r734, %rs3465;
	and.b32  	%r735, %r734, 255;
	mul.wide.u32 	%rd3685, %r735, 2;
	mov.u64 	%rd3686, grad2;
	add.s64 	%rd3687, %rd3686, %rd3685;
	ld.const.s8 	%rs3466, [%rd3687];
	cvt.rn.f64.s16 	%fd2102, %rs3466;
	ld.const.s8 	%rs3467, [%rd3687+1];
	cvt.rn.f64.s16 	%fd2103, %rs3467;
	mul.f64 	%fd2104, %fd416, %fd2103;
	fma.rn.f64 	%fd2105, %fd415, %fd2102, %fd2104;
	mul.f64 	%fd2401, %fd2101, %fd2105;
$L__BB0_244:
	mul.f64 	%fd2107, %fd417, %fd417;
	mov.f64 	%fd2108, 0d3FE0000000000000;
	sub.f64 	%fd2109, %fd2108, %fd2107;
	mul.f64 	%fd2110, %fd418, %fd418;
	sub.f64 	%fd424, %fd2109, %fd2110;
	setp.lt.f64 	%p251, %fd424, 0d0000000000000000;
	mov.f64 	%fd2402, 0d0000000000000000;
	@%p251 bra 	$L__BB0_246;
	mul.f64 	%fd2111, %fd424, %fd424;
	mul.f64 	%fd2112, %fd2111, %fd2111;
	mul.lo.s16 	%rs3469, %rs53, 171;
	shr.u16 	%rs3470, %rs3469, 11;
	mul.lo.s16 	%rs3471, %rs3470, 12;
	sub.s16 	%rs3472, %rs53, %rs3471;
	cvt.u32.u16 	%r736, %rs3472;
	and.b32  	%r737, %r736, 255;
	mul.wide.u32 	%rd3688, %r737, 2;
	mov.u64 	%rd3689, grad2;
	add.s64 	%rd3690, %rd3689, %rd3688;
	ld.const.s8 	%rs3473, [%rd3690];
	cvt.rn.f64.s16 	%fd2113, %rs3473;
	ld.const.s8 	%rs3474, [%rd3690+1];
	cvt.rn.f64.s16 	%fd2114, %rs3474;
	mul.f64 	%fd2115, %fd418, %fd2114;
	fma.rn.f64 	%fd2116, %fd417, %fd2113, %fd2115;
	mul.f64 	%fd2402, %fd2112, %fd2116;
$L__BB0_246:
	mul.f64 	%fd2118, %fd419, %fd419;
	mov.f64 	%fd2119, 0d3FE0000000000000;
	sub.f64 	%fd2120, %fd2119, %fd2118;
	mul.f64 	%fd2121, %fd420, %fd420;
	sub.f64 	%fd427, %fd2120, %fd2121;
	setp.lt.f64 	%p252, %fd427, 0d0000000000000000;
	mov.f64 	%fd2403, 0d0000000000000000;
	@%p252 bra 	$L__BB0_248;
	mul.f64 	%fd2122, %fd427, %fd427;
	mul.f64 	%fd2123, %fd2122, %fd2122;
	mul.lo.s16 	%rs3476, %rs54, 171;
	shr.u16 	%rs3477, %rs3476, 11;
	mul.lo.s16 	%rs3478, %rs3477, 12;
	sub.s16 	%rs3479, %rs54, %rs3478;
	cvt.u32.u16 	%r738, %rs3479;
	and.b32  	%r739, %r738, 255;
	mul.wide.u32 	%rd3691, %r739, 2;
	mov.u64 	%rd3692, grad2;
	add.s64 	%rd3693, %rd3692, %rd3691;
	ld.const.s8 	%rs3480, [%rd3693];
	cvt.rn.f64.s16 	%fd2124, %rs3480;
	ld.const.s8 	%rs3481, [%rd3693+1];
	cvt.rn.f64.s16 	%fd2125, %rs3481;
	mul.f64 	%fd2126, %fd420, %fd2125;
	fma.rn.f64 	%fd2127, %fd419, %fd2124, %fd2126;
	mul.f64 	%fd2403, %fd2123, %fd2127;
$L__BB0_248:
	add.f64 	%fd2129, %fd2401, %fd2402;
	add.f64 	%fd2130, %fd2129, %fd2403;
	mul.f64 	%fd2131, %fd2130, 0d4051800000000000;
	fma.rn.f64 	%fd430, %fd2131, 0d3FE199999999999A, 0d0000000000000000;
	ld.local.v2.f64 	{%fd2132, %fd2133}, [%rd3+272];
	add.f64 	%fd2134, %fd2132, 0d3FEC71C7238E38E2;
	add.f64 	%fd2135, %fd2133, 0dBFE6C16C1C71C71C;
	add.f64 	%fd2136, %fd2134, %fd2135;
	fma.rn.f64 	%fd2137, %fd2136, 0d3FD76CF5D0B09954, %fd2134;
	cvt.rzi.s32.f64 	%r740, %fd2137;
	fma.rn.f64 	%fd2138, %fd2136, 0d3FD76CF5D0B09954, %fd2135;
	cvt.rzi.s32.f64 	%r741, %fd2138;
	cvt.rn.f64.s32 	%fd2139, %r740;
	setp.lt.f64 	%p253, %fd2137, %fd2139;
	selp.s32 	%r742, -1, 0, %p253;
	add.s32 	%r743, %r740, %r742;
	cvt.rn.f64.s32 	%fd2140, %r741;
	setp.lt.f64 	%p254, %fd2138, %fd2140;
	selp.s32 	%r744, -1, 0, %p254;
	add.s32 	%r745, %r741, %r744;
	and.b32  	%r746, %r745, 255;
	cvt.u64.u32 	%rd3696, %r746;
	add.s64 	%rd3698, %rd119, %rd3696;
	add.s64 	%rd3694, %rd3698, 288;
	// begin inline asm
	prefetch.local.L1 [%rd3694];
	// end inline asm
	add.s64 	%rd3695, %rd3698, 289;
	// begin inline asm
	prefetch.local.L1 [%rd3695];
	// end inline asm
	add.s32 	%r747, %r743, %r745;
	cvt.rn.f64.s32 	%fd2141, %r747;
	mul.f64 	%fd2142, %fd2141, 0d3FCB0CB174DF99C8;
	cvt.rn.f64.s32 	%fd2143, %r743;
	cvt.rn.f64.s32 	%fd2144, %r745;
	sub.f64 	%fd2145, %fd2142, %fd2143;
	add.f64 	%fd431, %fd2134, %fd2145;
	sub.f64 	%fd2146, %fd2142, %fd2144;
	add.f64 	%fd432, %fd2135, %fd2146;
	setp.leu.f64 	%p255, %fd431, %fd432;
	setp.gt.f64 	%p256, %fd431, %fd432;
	selp.u32 	%r748, 1, 0, %p256;
	selp.u32 	%r749, 1, 0, %p255;
	selp.f64 	%fd2147, 0d3FF0000000000000, 0d0000000000000000, %p256;
	sub.f64 	%fd2148, %fd431, %fd2147;
	add.f64 	%fd433, %fd2148, 0d3FCB0CB174DF99C8;
	selp.f64 	%fd2149, 0d3FF0000000000000, 0d0000000000000000, %p255;
	sub.f64 	%fd2150, %fd432, %fd2149;
	add.f64 	%fd434, %fd2150, 0d3FCB0CB174DF99C8;
	add.f64 	%fd2151, %fd431, 0dBFF0000000000000;
	add.f64 	%fd435, %fd2151, 0d3FDB0CB174DF99C8;
	add.f64 	%fd2152, %fd432, 0dBFF0000000000000;
	add.f64 	%fd436, %fd2152, 0d3FDB0CB174DF99C8;
	add.s64 	%rd3699, %rd3, %rd3696;
	ld.local.u8 	%rs3482, [%rd3699+288];
	cvt.u16.u32 	%rs3483, %r743;
	add.s16 	%rs3484, %rs3482, %rs3483;
	cvt.u64.u16 	%rd3700, %rs3484;
	and.b64  	%rd113, %rd3700, 255;
	add.s32 	%r750, %r743, %r748;
	add.s32 	%r751, %r745, %r749;
	and.b32  	%r752, %r751, 255;
	cvt.u64.u32 	%rd3701, %r752;
	add.s64 	%rd3702, %rd3, %rd3701;
	ld.local.u8 	%rs3485, [%rd3702+288];
	cvt.u16.u32 	%rs3486, %r750;
	add.s16 	%rs3487, %rs3485, %rs3486;
	cvt.u64.u16 	%rd3703, %rs3487;
	and.b64  	%rd3704, %rd3703, 255;
	add.s64 	%rd3705, %rd3, %rd3704;
	ld.local.u8 	%rs55, [%rd3705+288];
	add.s32 	%r753, %r745, 1;
	and.b32  	%r754, %r753, 255;
	cvt.u64.u32 	%rd3706, %r754;
	add.s64 	%rd3707, %rd3, %rd3706;
	ld.local.u8 	%rs3488, [%rd3707+288];
	add.s16 	%rs3489, %rs3488, %rs3483;
	add.s16 	%rs3490, %rs3489, 1;
	cvt.u64.u16 	%rd3708, %rs3490;
	and.b64  	%rd3709, %rd3708, 255;
	add.s64 	%rd3710, %rd3, %rd3709;
	ld.local.u8 	%rs56, [%rd3710+288];
	mul.f64 	%fd2153, %fd431, %fd431;
	mov.f64 	%fd2154, 0d3FE0000000000000;
	sub.f64 	%fd2155, %fd2154, %fd2153;
	mul.f64 	%fd2156, %fd432, %fd432;
	sub.f64 	%fd437, %fd2155, %fd2156;
	setp.lt.f64 	%p257, %fd437, 0d0000000000000000;
	mov.f64 	%fd2404, 0d0000000000000000;
	@%p257 bra 	$L__BB0_250;
	add.s64 	%rd3711, %rd3, %rd113;
	ld.local.u8 	%rs3491, [%rd3711+288];
	mul.lo.s16 	%rs3492, %rs3491, 171;
	shr.u16 	%rs3493, %rs3492, 11;
	mul.lo.s16 	%rs3494, %rs3493, 12;
	sub.s16 	%rs3495, %rs3491, %rs3494;
	mul.f64 	%fd2157, %fd437, %fd437;
	mul.f64 	%fd2158, %fd2157, %fd2157;
	cvt.u32.u16 	%r755, %rs3495;
	and.b32  	%r756, %r755, 255;
	mul.wide.u32 	%rd3712, %r756, 2;
	mov.u64 	%rd3713, grad2;
	add.s64 	%rd3714, %rd3713, %rd3712;
	ld.const.s8 	%rs3496, [%rd3714];
	cvt.rn.f64.s16 	%fd2159, %rs3496;
	ld.const.s8 	%rs3497, [%rd3714+1];
	cvt.rn.f64.s16 	%fd2160, %rs3497;
	mul.f64 	%fd2161, %fd432, %fd2160;
	fma.rn.f64 	%fd2162, %fd431, %fd2159, %fd2161;
	mul.f64 	%fd2404, %fd2158, %fd2162;
$L__BB0_250:
	mul.f64 	%fd2164, %fd433, %fd433;
	mov.f64 	%fd2165, 0d3FE0000000000000;
	sub.f64 	%fd2166, %fd2165, %fd2164;
	mul.f64 	%fd2167, %fd434, %fd434;
	sub.f64 	%fd440, %fd2166, %fd2167;
	setp.lt.f64 	%p258, %fd440, 0d0000000000000000;
	mov.f64 	%fd2405, 0d0000000000000000;
	@%p258 bra 	$L__BB0_252;
	mul.f64 	%fd2168, %fd440, %fd440;
	mul.f64 	%fd2169, %fd2168, %fd2168;
	mul.lo.s16 	%rs3499, %rs55, 171;
	shr.u16 	%rs3500, %rs3499, 11;
	mul.lo.s16 	%rs3501, %rs3500, 12;
	sub.s16 	%rs3502, %rs55, %rs3501;
	cvt.u32.u16 	%r757, %rs3502;
	and.b32  	%r758, %r757, 255;
	mul.wide.u32 	%rd3715, %r758, 2;
	mov.u64 	%rd3716, grad2;
	add.s64 	%rd3717, %rd3716, %rd3715;
	ld.const.s8 	%rs3503, [%rd3717];
	cvt.rn.f64.s16 	%fd2170, %rs3503;
	ld.const.s8 	%rs3504, [%rd3717+1];
	cvt.rn.f64.s16 	%fd2171, %rs3504;
	mul.f64 	%fd2172, %fd434, %fd2171;
	fma.rn.f64 	%fd2173, %fd433, %fd2170, %fd2172;
	mul.f64 	%fd2405, %fd2169, %fd2173;
$L__BB0_252:
	mul.f64 	%fd2175, %fd435, %fd435;
	mov.f64 	%fd2176, 0d3FE0000000000000;
	sub.f64 	%fd2177, %fd2176, %fd2175;
	mul.f64 	%fd2178, %fd436, %fd436;
	sub.f64 	%fd443, %fd2177, %fd2178;
	setp.lt.f64 	%p259, %fd443, 0d0000000000000000;
	mov.f64 	%fd2406, 0d0000000000000000;
	@%p259 bra 	$L__BB0_254;
	mul.f64 	%fd2179, %fd443, %fd443;
	mul.f64 	%fd2180, %fd2179, %fd2179;
	mul.lo.s16 	%rs3506, %rs56, 171;
	shr.u16 	%rs3507, %rs3506, 11;
	mul.lo.s16 	%rs3508, %rs3507, 12;
	sub.s16 	%rs3509, %rs56, %rs3508;
	cvt.u32.u16 	%r759, %rs3509;
	and.b32  	%r760, %r759, 255;
	mul.wide.u32 	%rd3718, %r760, 2;
	mov.u64 	%rd3719, grad2;
	add.s64 	%rd3720, %rd3719, %rd3718;
	ld.const.s8 	%rs3510, [%rd3720];
	cvt.rn.f64.s16 	%fd2181, %rs3510;
	ld.const.s8 	%rs3511, [%rd3720+1];
	cvt.rn.f64.s16 	%fd2182, %rs3511;
	mul.f64 	%fd2183, %fd436, %fd2182;
	fma.rn.f64 	%fd2184, %fd435, %fd2181, %fd2183;
	mul.f64 	%fd2406, %fd2180, %fd2184;
$L__BB0_254:
	add.f64 	%fd2186, %fd2404, %fd2405;
	add.f64 	%fd2187, %fd2186, %fd2406;
	mul.f64 	%fd2188, %fd2187, 0d4051800000000000;
	mul.f64 	%fd2189, %fd2188, 0d3FE199999999999A;
	fma.rn.f64 	%fd446, %fd2189, 0d4000000000000000, %fd430;
	ld.local.v2.f64 	{%fd2190, %fd2191}, [%rd3+544];
	add.f64 	%fd2192, %fd2190, 0d3FD2F684C25ED097;
	add.f64 	%fd2193, %fd2191, 0dBFCE573AD097B425;
	add.f64 	%fd2194, %fd2192, %fd2193;
	fma.rn.f64 	%fd2195, %fd2194, 0d3FD76CF5D0B09954, %fd2192;
	cvt.rzi.s32.f64 	%r761, %fd2195;
	fma.rn.f64 	%fd2196, %fd2194, 0d3FD76CF5D0B09954, %fd2193;
	cvt.rzi.s32.f64 	%r762, %fd2196;
	cvt.rn.f64.s32 	%fd2197, %r761;
	setp.lt.f64 	%p260, %fd2195, %fd2197;
	selp.s32 	%r763, -1, 0, %p260;
	add.s32 	%r764, %r761, %r763;
	cvt.rn.f64.s32 	%fd2198, %r762;
	setp.lt.f64 	%p261, %fd2196, %fd2198;
	selp.s32 	%r765, -1, 0, %p261;
	add.s32 	%r766, %r762, %r765;
	and.b32  	%r767, %r766, 255;
	cvt.u64.u32 	%rd3723, %r767;
	add.s64 	%rd3725, %rd119, %rd3723;
	add.s64 	%rd3721, %rd3725, 560;
	// begin inline asm
	prefetch.local.L1 [%rd3721];
	// end inline asm
	add.s64 	%rd3722, %rd3725, 561;
	// begin inline asm
	prefetch.local.L1 [%rd3722];
	// end inline asm
	add.s32 	%r768, %r764, %r766;
	cvt.rn.f64.s32 	%fd2199, %r768;
	mul.f64 	%fd2200, %fd2199, 0d3FCB0CB174DF99C8;
	cvt.rn.f64.s32 	%fd2201, %r764;
	cvt.rn.f64.s32 	%fd2202, %r766;
	sub.f64 	%fd2203, %fd2200, %fd2201;
	add.f64 	%fd447, %fd2192, %fd2203;
	sub.f64 	%fd2204, %fd2200, %fd2202;
	add.f64 	%fd448, %fd2193, %fd2204;
	setp.leu.f64 	%p262, %fd447, %fd448;
	setp.gt.f64 	%p263, %fd447, %fd448;
	selp.u32 	%r769, 1, 0, %p263;
	selp.u32 	%r770, 1, 0, %p262;
	selp.f64 	%fd2205, 0d3FF0000000000000, 0d0000000000000000, %p263;
	sub.f64 	%fd2206, %fd447, %fd2205;
	add.f64 	%fd449, %fd2206, 0d3FCB0CB174DF99C8;
	selp.f64 	%fd2207, 0d3FF0000000000000, 0d0000000000000000, %p262;
	sub.f64 	%fd2208, %fd448, %fd2207;
	add.f64 	%fd450, %fd2208, 0d3FCB0CB174DF99C8;
	add.f64 	%fd2209, %fd447, 0dBFF0000000000000;
	add.f64 	%fd451, %fd2209, 0d3FDB0CB174DF99C8;
	add.f64 	%fd2210, %fd448, 0dBFF0000000000000;
	add.f64 	%fd452, %fd2210, 0d3FDB0CB174DF99C8;
	add.s64 	%rd3726, %rd3, %rd3723;
	ld.local.u8 	%rs3512, [%rd3726+560];
	cvt.u16.u32 	%rs3513, %r764;
	add.s16 	%rs3514, %rs3512, %rs3513;
	cvt.u64.u16 	%rd3727, %rs3514;
	and.b64  	%rd114, %rd3727, 255;
	add.s32 	%r771, %r764, %r769;
	add.s32 	%r772, %r766, %r770;
	and.b32  	%r773, %r772, 255;
	cvt.u64.u32 	%rd3728, %r773;
	add.s64 	%rd3729, %rd3, %rd3728;
	ld.local.u8 	%rs3515, [%rd3729+560];
	cvt.u16.u32 	%rs3516, %r771;
	add.s16 	%rs3517, %rs3515, %rs3516;
	cvt.u64.u16 	%rd3730, %rs3517;
	and.b64  	%rd3731, %rd3730, 255;
	add.s64 	%rd3732, %rd3, %rd3731;
	ld.local.u8 	%rs57, [%rd3732+560];
	add.s32 	%r774, %r766, 1;
	and.b32  	%r775, %r774, 255;
	cvt.u64.u32 	%rd3733, %r775;
	add.s64 	%rd3734, %rd3, %rd3733;
	ld.local.u8 	%rs3518, [%rd3734+560];
	add.s16 	%rs3519, %rs3518, %rs3513;
	add.s16 	%rs3520, %rs3519, 1;
	cvt.u64.u16 	%rd3735, %rs3520;
	and.b64  	%rd3736, %rd3735, 255;
	add.s64 	%rd3737, %rd3, %rd3736;
	ld.local.u8 	%rs58, [%rd3737+560];
	mul.f64 	%fd2211, %fd447, %fd447;
	mov.f64 	%fd2212, 0d3FE0000000000000;
	sub.f64 	%fd2213, %fd2212, %fd2211;
	mul.f64 	%fd2214, %fd448, %fd448;
	sub.f64 	%fd453, %fd2213, %fd2214;
	setp.lt.f64 	%p264, %fd453, 0d0000000000000000;
	mov.f64 	%fd2407, 0d0000000000000000;
	@%p264 bra 	$L__BB0_256;
	add.s64 	%rd3738, %rd3, %rd114;
	ld.local.u8 	%rs3521, [%rd3738+560];
	mul.lo.s16 	%rs3522, %rs3521, 171;
	shr.u16 	%rs3523, %rs3522, 11;
	mul.lo.s16 	%rs3524, %rs3523, 12;
	sub.s16 	%rs3525, %rs3521, %rs3524;
	mul.f64 	%fd2215, %fd453, %fd453;
	mul.f64 	%fd2216, %fd2215, %fd2215;
	cvt.u32.u16 	%r776, %rs3525;
	and.b32  	%r777, %r776, 255;
	mul.wide.u32 	%rd3739, %r777, 2;
	mov.u64 	%rd3740, grad2;
	add.s64 	%rd3741, %rd3740, %rd3739;
	ld.const.s8 	%rs3526, [%rd3741];
	cvt.rn.f64.s16 	%fd2217, %rs3526;
	ld.const.s8 	%rs3527, [%rd3741+1];
	cvt.rn.f64.s16 	%fd2218, %rs3527;
	mul.f64 	%fd2219, %fd448, %fd2218;
	fma.rn.f64 	%fd2220, %fd447, %fd2217, %fd2219;
	mul.f64 	%fd2407, %fd2216, %fd2220;
$L__BB0_256:
	mul.f64 	%fd2222, %fd449, %fd449;
	mov.f64 	%fd2223, 0d3FE0000000000000;
	sub.f64 	%fd2224, %fd2223, %fd2222;
	mul.f64 	%fd2225, %fd450, %fd450;
	sub.f64 	%fd456, %fd2224, %fd2225;
	setp.lt.f64 	%p265, %fd456, 0d0000000000000000;
	mov.f64 	%fd2408, 0d0000000000000000;
	@%p265 bra 	$L__BB0_258;
	mul.f64 	%fd2226, %fd456, %fd456;
	mul.f64 	%fd2227, %fd2226, %fd2226;
	mul.lo.s16 	%rs3529, %rs57, 171;
	shr.u16 	%rs3530, %rs3529, 11;
	mul.lo.s16 	%rs3531, %rs3530, 12;
	sub.s16 	%rs3532, %rs57, %rs3531;
	cvt.u32.u16 	%r778, %rs3532;
	and.b32  	%r779, %r778, 255;
	mul.wide.u32 	%rd3742, %r779, 2;
	mov.u64 	%rd3743, grad2;
	add.s64 	%rd3744, %rd3743, %rd3742;
	ld.const.s8 	%rs3533, [%rd3744];
	cvt.rn.f64.s16 	%fd2228, %rs3533;
	ld.const.s8 	%rs3534, [%rd3744+1];
	cvt.rn.f64.s16 	%fd2229, %rs3534;
	mul.f64 	%fd2230, %fd450, %fd2229;
	fma.rn.f64 	%fd2231, %fd449, %fd2228, %fd2230;
	mul.f64 	%fd2408, %fd2227, %fd2231;
$L__BB0_258:
	mul.f64 	%fd2233, %fd451, %fd451;
	mov.f64 	%fd2234, 0d3FE0000000000000;
	sub.f64 	%fd2235, %fd2234, %fd2233;
	mul.f64 	%fd2236, %fd452, %fd452;
	sub.f64 	%fd459, %fd2235, %fd2236;
	setp.lt.f64 	%p266, %fd459, 0d0000000000000000;
	mov.f64 	%fd2409, 0d0000000000000000;
	@%p266 bra 	$L__BB0_260;
	mul.f64 	%fd2237, %fd459, %fd459;
	mul.f64 	%fd2238, %fd2237, %fd2237;
	mul.lo.s16 	%rs3536, %rs58, 171;
	shr.u16 	%rs3537, %rs3536, 11;
	mul.lo.s16 	%rs3538, %rs3537, 12;
	sub.s16 	%rs3539, %rs58, %rs3538;
	cvt.u32.u16 	%r780, %rs3539;
	and.b32  	%r781, %r780, 255;
	mul.wide.u32 	%rd3745, %r781, 2;
	mov.u64 	%rd3746, grad2;
	add.s64 	%rd3747, %rd3746, %rd3745;
	ld.const.s8 	%rs3540, [%rd3747];
	cvt.rn.f64.s16 	%fd2239, %rs3540;
	ld.const.s8 	%rs3541, [%rd3747+1];
	cvt.rn.f64.s16 	%fd2240, %rs3541;
	mul.f64 	%fd2241, %fd452, %fd2240;
	fma.rn.f64 	%fd2242, %fd451, %fd2239, %fd2241;
	mul.f64 	%fd2409, %fd2238, %fd2242;
$L__BB0_260:
	add.f64 	%fd2244, %fd2407, %fd2408;
	add.f64 	%fd2245, %fd2244, %fd2409;
	mul.f64 	%fd2246, %fd2245, 0d4051800000000000;
	mul.f64 	%fd2247, %fd2246, 0d3FE199999999999A;
	fma.rn.f64 	%fd462, %fd2247, 0d4010000000000000, %fd446;
	ld.local.v2.f64 	{%fd2248, %fd2249}, [%rd3+816];
	add.f64 	%fd2250, %fd2248, 0d3FB948B10329161E;
	add.f64 	%fd2251, %fd2249, 0dBFB43A2735BA7819;
	add.f64 	%fd2252, %fd2250, %fd2251;
	fma.rn.f64 	%fd2253, %fd2252, 0d3FD76CF5D0B09954, %fd2250;
	cvt.rzi.s32.f64 	%r782, %fd2253;
	fma.rn.f64 	%fd2254, %fd2252, 0d3FD76CF5D0B09954, %fd2251;
	cvt.rzi.s32.f64 	%r783, %fd2254;
	cvt.rn.f64.s32 	%fd2255, %r782;
	setp.lt.f64 	%p267, %fd2253, %fd2255;
	selp.s32 	%r784, -1, 0, %p267;
	add.s32 	%r785, %r782, %r784;
	cvt.rn.f64.s32 	%fd2256, %r783;
	setp.lt.f64 	%p268, %fd2254, %fd2256;
	selp.s32 	%r786, -1, 0, %p268;
	add.s32 	%r787, %r783, %r786;
	and.b32  	%r788, %r787, 255;
	cvt.u64.u32 	%rd3750, %r788;
	add.s64 	%rd3752, %rd119, %rd3750;
	add.s64 	%rd3748, %rd3752, 832;
	// begin inline asm
	prefetch.local.L1 [%rd3748];
	// end inline asm
	add.s64 	%rd3749, %rd3752, 833;
	// begin inline asm
	prefetch.local.L1 [%rd3749];
	// end inline asm
	add.s32 	%r789, %r785, %r787;
	cvt.rn.f64.s32 	%fd2257, %r789;
	mul.f64 	%fd2258, %fd2257, 0d3FCB0CB174DF99C8;
	cvt.rn.f64.s32 	%fd2259, %r785;
	cvt.rn.f64.s32 	%fd2260, %r787;
	sub.f64 	%fd2261, %fd2258, %fd2259;
	add.f64 	%fd463, %fd2250, %fd2261;
	sub.f64 	%fd2262, %fd2258, %fd2260;
	add.f64 	%fd464, %fd2251, %fd2262;
	setp.leu.f64 	%p269, %fd463, %fd464;
	setp.gt.f64 	%p270, %fd463, %fd464;
	selp.u32 	%r790, 1, 0, %p270;
	selp.u32 	%r791, 1, 0, %p269;
	selp.f64 	%fd2263, 0d3FF0000000000000, 0d0000000000000000, %p270;
	sub.f64 	%fd2264, %fd463, %fd2263;
	add.f64 	%fd465, %fd2264, 0d3FCB0CB174DF99C8;
	selp.f64 	%fd2265, 0d3FF0000000000000, 0d0000000000000000, %p269;
	sub.f64 	%fd2266, %fd464, %fd2265;
	add.f64 	%fd466, %fd2266, 0d3FCB0CB174DF99C8;
	add.f64 	%fd2267, %fd463, 0dBFF0000000000000;
	add.f64 	%fd467, %fd2267, 0d3FDB0CB174DF99C8;
	add.f64 	%fd2268, %fd464, 0dBFF0000000000000;
	add.f64 	%fd468, %fd2268, 0d3FDB0CB174DF99C8;
	add.s64 	%rd3753, %rd3, %rd3750;
	ld.local.u8 	%rs3542, [%rd3753+832];
	cvt.u16.u32 	%rs3543, %r785;
	add.s16 	%rs3544, %rs3542, %rs3543;
	cvt.u64.u16 	%rd3754, %rs3544;
	and.b64  	%rd3755, %rd3754, 255;
	add.s64 	%rd115, %rd3, %rd3755;
	add.s32 	%r792, %r785, %r790;
	add.s32 	%r793, %r787, %r791;
	and.b32  	%r794, %r793, 255;
	cvt.u64.u32 	%rd3756, %r794;
	add.s64 	%rd3757, %rd3, %rd3756;
	ld.local.u8 	%rs3545, [%rd3757+832];
	cvt.u16.u32 	%rs3546, %r792;
	add.s16 	%rs3547, %rs3545, %rs3546;
	cvt.u64.u16 	%rd3758, %rs3547;
	and.b64  	%rd3759, %rd3758, 255;
	add.s64 	%rd3760, %rd3, %rd3759;
	ld.local.u8 	%rs59, [%rd3760+832];
	add.s32 	%r795, %r787, 1;
	and.b32  	%r796, %r795, 255;
	cvt.u64.u32 	%rd3761, %r796;
	add.s64 	%rd3762, %rd3, %rd3761;
	ld.local.u8 	%rs3548, [%rd3762+832];
	add.s16 	%rs3549, %rs3548, %rs3543;
	add.s16 	%rs3550, %rs3549, 1;
	cvt.u64.u16 	%rd3763, %rs3550;
	and.b64  	%rd3764, %rd3763, 255;
	add.s64 	%rd3765, %rd3, %rd3764;
	ld.local.u8 	%rs60, [%rd3765+832];
	mul.f64 	%fd2269, %fd463, %fd463;
	mov.f64 	%fd2270, 0d3FE0000000000000;
	sub.f64 	%fd2271, %fd2270, %fd2269;
	mul.f64 	%fd2272, %fd464, %fd464;
	sub.f64 	%fd469, %fd2271, %fd2272;
	setp.lt.f64 	%p271, %fd469, 0d0000000000000000;
	mov.f64 	%fd2410, 0d0000000000000000;
	@%p271 bra 	$L__BB0_262;
	ld.local.u8 	%rs3551, [%rd115+832];
	mul.lo.s16 	%rs3552, %rs3551, 171;
	shr.u16 	%rs3553, %rs3552, 11;
	mul.lo.s16 	%rs3554, %rs3553, 12;
	sub.s16 	%rs3555, %rs3551, %rs3554;
	mul.f64 	%fd2273, %fd469, %fd469;
	mul.f64 	%fd2274, %fd2273, %fd2273;
	cvt.u32.u16 	%r797, %rs3555;
	and.b32  	%r798, %r797, 255;
	mul.wide.u32 	%rd3766, %r798, 2;
	mov.u64 	%rd3767, grad2;
	add.s64 	%rd3768, %rd3767, %rd3766;
	ld.const.s8 	%rs3556, [%rd3768];
	cvt.rn.f64.s16 	%fd2275, %rs3556;
	ld.const.s8 	%rs3557, [%rd3768+1];
	cvt.rn.f64.s16 	%fd2276, %rs3557;
	mul.f64 	%fd2277, %fd464, %fd2276;
	fma.rn.f64 	%fd2278, %fd463, %fd2275, %fd2277;
	mul.f64 	%fd2410, %fd2274, %fd2278;
$L__BB0_262:
	mul.f64 	%fd2280, %fd465, %fd465;
	mov.f64 	%fd2281, 0d3FE0000000000000;
	sub.f64 	%fd2282, %fd2281, %fd2280;
	mul.f64 	%fd2283, %fd466, %fd466;
	sub.f64 	%fd472, %fd2282, %fd2283;
	setp.lt.f64 	%p272, %fd472, 0d0000000000000000;
	mov.f64 	%fd2411, 0d0000000000000000;
	@%p272 bra 	$L__BB0_264;
	mul.f64 	%fd2284, %fd472, %fd472;
	mul.f64 	%fd2285, %fd2284, %fd2284;
	mul.lo.s16 	%rs3559, %rs59, 171;
	shr.u16 	%rs3560, %rs3559, 11;
	mul.lo.s16 	%rs3561, %rs3560, 12;
	sub.s16 	%rs3562, %rs59, %rs3561;
	cvt.u32.u16 	%r799, %rs3562;
	and.b32  	%r800, %r799, 255;
	mul.wide.u32 	%rd3769, %r800, 2;
	mov.u64 	%rd3770, grad2;
	add.s64 	%rd3771, %rd3770, %rd3769;
	ld.const.s8 	%rs3563, [%rd3771];
	cvt.rn.f64.s16 	%fd2286, %rs3563;
	ld.const.s8 	%rs3564, [%rd3771+1];
	cvt.rn.f64.s16 	%fd2287, %rs3564;
	mul.f64 	%fd2288, %fd466, %fd2287;
	fma.rn.f64 	%fd2289, %fd465, %fd2286, %fd2288;
	mul.f64 	%fd2411, %fd2285, %fd2289;
$L__BB0_264:
	mul.f64 	%fd2291, %fd467, %fd467;
	mov.f64 	%fd2292, 0d3FE0000000000000;
	sub.f64 	%fd2293, %fd2292, %fd2291;
	mul.f64 	%fd2294, %fd468, %fd468;
	sub.f64 	%fd475, %fd2293, %fd2294;
	setp.lt.f64 	%p273, %fd475, 0d0000000000000000;
	mov.f64 	%fd2412, 0d0000000000000000;
	@%p273 bra 	$L__BB0_266;
	mul.f64 	%fd2295, %fd475, %fd475;
	mul.f64 	%fd2296, %fd2295, %fd2295;
	mul.lo.s16 	%rs3566, %rs60, 171;
	shr.u16 	%rs3567, %rs3566, 11;
	mul.lo.s16 	%rs3568, %rs3567, 12;
	sub.s16 	%rs3569, %rs60, %rs3568;
	cvt.u32.u16 	%r801, %rs3569;
	and.b32  	%r802, %r801, 255;
	mul.wide.u32 	%rd3772, %r802, 2;
	mov.u64 	%rd3773, grad2;
	add.s64 	%rd3774, %rd3773, %rd3772;
	ld.const.s8 	%rs3570, [%rd3774];
	cvt.rn.f64.s16 	%fd2297, %rs3570;
	ld.const.s8 	%rs3571, [%rd3774+1];
	cvt.rn.f64.s16 	%fd2298, %rs3571;
	mul.f64 	%fd2299, %fd468, %fd2298;
	fma.rn.f64 	%fd2300, %fd467, %fd2297, %fd2299;
	mul.f64 	%fd2412, %fd2296, %fd2300;
$L__BB0_266:
	add.f64 	%fd2301, %fd2410, %fd2411;
	add.f64 	%fd2302, %fd2301, %fd2412;
	mul.f64 	%fd2303, %fd2302, 0d4051800000000000;
	mul.f64 	%fd2304, %fd2303, 0d3FE199999999999A;
	fma.rn.f64 	%fd2305, %fd2304, 0d4020000000000000, %fd462;
	fma.rn.f64 	%fd2306, %fd350, 0d3FF199999999999A, 0d3FE0000000000000;
	fma.rn.f64 	%fd2307, %fd414, 0d3FC3333333333333, 0d3FE6666666666666;
	mul.f64 	%fd2308, %fd2307, 0d3FEFAE147AE147AE;
	fma.rn.f64 	%fd2309, %fd2306, 0d3F847AE147AE147B, %fd2308;
	mov.f64 	%fd2310, 0d3FF0000000000000;
	sub.f64 	%fd2311, %fd2310, %fd2309;
	mul.f64 	%fd2312, %fd2311, %fd2311;
	sub.f64 	%fd2313, %fd2310, %fd2312;
	setp.lt.f64 	%p274, %fd2313, 0d0000000000000000;
	selp.f64 	%fd2314, 0d0000000000000000, %fd2313, %p274;
	setp.gt.f64 	%p275, %fd2314, 0d3FF0000000000000;
	selp.f64 	%fd2315, 0d3FF0000000000000, %fd2314, %p275;
	mul.f64 	%fd2316, %fd2315, 0d404F800000000000;
	cvt.rzi.s32.f64 	%r803, %fd2316;
	fma.rn.f64 	%fd2317, %fd2305, 0d3FC3333333333333, 0d3FE0000000000000;
	mul.f64 	%fd2318, %fd2317, 0d3FEFEF9DB22D0E56;
	fma.rn.f64 	%fd2319, %fd2306, 0d3F60624DD2F1A9FC, %fd2318;
	setp.lt.f64 	%p276, %fd2319, 0d0000000000000000;
	selp.f64 	%fd2320, 0d0000000000000000, %fd2319, %p276;
	setp.gt.f64 	%p277, %fd2320, 0d3FF0000000000000;
	selp.f64 	%fd2321, 0d3FF0000000000000, %fd2320, %p277;
	mul.f64 	%fd2322, %fd2321, 0d404F800000000000;
	cvt.rzi.s32.f64 	%r804, %fd2322;
	shl.b32 	%r805, %r804, 6;
	add.s32 	%r806, %r805, %r803;
	cvt.s64.s32 	%rd3775, %r806;
	add.s64 	%rd3777, %rd3502, %rd3775;
	ld.const.u8 	%rs3572, [%rd3777];
	setp.eq.s16 	%p278, %rs3572, 3;
	@%p278 bra 	$L__BB0_268;
	mov.b64 	%rd3778, 0;
	st.global.u64 	[%rd4], %rd3778;
$L__BB0_268:
	ret;
$L__BB0_269:
	cvt.u64.u32 	%rd401, %r4;
	mul.lo.s64 	%rd402, %rd10, %rd401;
	shr.u64 	%rd403, %rd402, 31;
	cvt.u32.u64 	%r808, %rd403;
	bra.uni 	$L__BB0_5;
$L__BB0_270:
	cvt.u64.u32 	%rd1024, %r20;
	mul.lo.s64 	%rd1025, %rd28, %rd1024;
	shr.u64 	%rd1026, %rd1025, 31;
	cvt.u32.u64 	%r812, %rd1026;
	bra.uni 	$L__BB0_32;
$L__BB0_271:
	cvt.u64.u32 	%rd2267, %r52;
	mul.lo.s64 	%rd2268, %rd64, %rd2267;
	shr.u64 	%rd2269, %rd2268, 31;
	cvt.u32.u64 	%r820, %rd2269;
	bra.uni 	$L__BB0_89;

}
.entry _Z9checkSeedmPmPj(
	.param .u64 _Z9checkSeedmPmPj_param_0,
	.param .u64 .ptr .align 1 _Z9checkSeedmPmPj_param_1,
	.param .u64 .ptr .align 1 _Z9checkSeedmPmPj_param_2
)
.maxntid 256
.minnctapersm 4
{
	.reg .pred 	%p<98>;
	.reg .b16 	%rs<5>;
	.reg .b32 	%r<89>;
	.reg .b64 	%rd<398>;

	ld.param.u64 	%rd97, [_Z9checkSeedmPmPj_param_0];
	ld.param.u64 	%rd95, [_Z9checkSeedmPmPj_param_1];
	ld.param.u64 	%rd96, [_Z9checkSeedmPmPj_param_2];
	mov.u32 	%r8, %ctaid.x;
	mov.u32 	%r9, %ntid.x;
	mov.u32 	%r10, %tid.x;
	mad.lo.s32 	%r11, %r8, %r9, %r10;
	cvt.u64.u32 	%rd98, %r11;
	add.s64 	%rd1, %rd97, %rd98;
	xor.b64  	%rd99, %rd1, 25214903917;
	mad.lo.s64 	%rd100, %rd99, 1652483943104512, 720896;
	and.b64  	%rd101, %rd100, -4294967296;
	mad.lo.s64 	%rd102, %rd99, -4962768464777773056, 18177323374870528;
	shr.s64 	%rd103, %rd102, 32;
	add.s64 	%rd104, %rd101, %rd103;
	shr.u64 	%rd105, %rd104, 63;
	add.s64 	%rd106, %rd104, %rd105;
	mad.lo.s64 	%rd107, %rd99, -3127542087261290496, 767956431948021760;
	and.b64  	%rd108, %rd107, -4294967296;
	mad.lo.s64 	%rd109, %rd99, 3669157353880616960, 3258481619492929536;
	shr.s64 	%rd110, %rd109, 32;
	add.s64 	%rd111, %rd108, %rd110;
	shr.u64 	%rd112, %rd111, 63;
	add.s64 	%rd113, %rd111, %rd112;
	shr.u64 	%rd114, %rd113, 1;
	shl.b64 	%rd115, %rd106, 2;
	and.b64  	%rd116, %rd115, -8;
	mad.lo.s64 	%rd117, %rd114, 281474976710646, %rd116;
	add.s64 	%rd118, %rd117, 281474976710655;
	xor.b64  	%rd119, %rd99, %rd118;
	mad.lo.s64 	%rd2, %rd119, 25214903917, 11;
	and.b64  	%rd384, %rd2, 281474976710655;
	setp.gt.u64 	%p1, %rd384, 70368744177663;
	@%p1 bra 	$L__BB1_2;
	mad.lo.s64 	%rd120, %rd2, 55986898099985, 49720483695876;
	shr.u64 	%rd121, %rd120, 43;
	and.b64  	%rd122, %rd121, 24;
	mov.u64 	%rd123, lake_multipliers;
	add.s64 	%rd124, %rd123, %rd122;
	ld.const.u64 	%rd125, [%rd124];
	mov.u64 	%rd126, lake_addends;
	add.s64 	%rd127, %rd126, %rd122;
	ld.const.u64 	%rd128, [%rd127];
	mad.lo.s64 	%rd129, %rd125, %rd120, %rd128;
	and.b64  	%rd384, %rd129, 281474976710655;
$L__BB1_2:
	mad.lo.s64 	%rd6, %rd384, 25214903917, 11;
	and.b64  	%rd388, %rd6, 281474976710655;
	setp.gt.u64 	%p2, %rd388, 35184372088831;
	@%p2 bra 	$L__BB1_9;
	mad.lo.s64 	%rd130, %rd6, 205749139540585, 277363943098;
	shr.u64 	%rd131, %rd130, 17;
	cvt.u32.u64 	%r12, %rd131;
	and.b32  	%r13, %r12, 2147483647;
	mul.hi.u32 	%r14, %r13, -2004318071;
	shr.u32 	%r15, %r14, 6;
	mul.lo.s32 	%r16, %r15, 120;
	sub.s32 	%r1, %r13, %r16;
	cvt.u16.u32 	%rs2, %r1;
	add.s16 	%rs1, %rs2, 8;
	mad.lo.s64 	%rd132, %rd6, 927975275710039221, 2389171320405252413;
	and.b64  	%rd386, %rd132, 281474976710655;
	shr.u64 	%rd9, %rd386, 17;
	add.s16 	%rs3, %rs2, 7;
	and.b16  	%rs4, %rs1, %rs3;
	setp.eq.s16 	%p3, %rs4, 0;
	@%p3 bra 	$L__BB1_50;
	cvt.u32.u64 	%r17, %rd9;
	cvt.u32.u16 	%r2, %rs1;
	rem.u32 	%r88, %r17, %r2;
	add.s32 	%r4, %r1, 7;
	sub.s32 	%r18, %r4, %r88;
	add.s32 	%r19, %r18, %r17;
	setp.gt.s32 	%p4, %r19, -1;
	@%p4 bra 	$L__BB1_6;
$L__BB1_5:
	mad.lo.s64 	%rd133, %rd386, 25214903917, 11;
	and.b64  	%rd386, %rd133, 281474976710655;
	shr.u64 	%rd134, %rd386, 17;
	cvt.u32.u64 	%r20, %rd134;
	rem.u32 	%r88, %r20, %r2;
	sub.s32 	%r21, %r4, %r88;
	add.s32 	%r22, %r21, %r20;
	setp.lt.s32 	%p5, %r22, 0;
	@%p5 bra 	$L__BB1_5;
$L__BB1_6:
	mad.lo.s64 	%rd13, %rd386, 25214903917, 11;
	and.b64  	%rd388, %rd13, 281474976710655;
	setp.lt.u32 	%p6, %r88, 64;
	@%p6 bra 	$L__BB1_8;
	mad.lo.s64 	%rd138, %rd13, 25214903917, 11;
	and.b64  	%rd388, %rd138, 281474976710655;
	shr.u64 	%rd139, %rd388, 17;
	cvt.u32.u64 	%r23, %rd139;
	mul.lo.s32 	%r24, %r23, -858993459;
	shf.l.wrap.b32 	%r25, %r24, %r24, 31;
	setp.gt.u32 	%p7, %r25, 429496729;
	@%p7 bra 	$L__BB1_9;
$L__BB1_8:
	mad.lo.s64 	%rd140, %rd388, 25214903917, 11;
	shr.u64 	%rd141, %rd140, 43;
	and.b64  	%rd142, %rd141, 24;
	mov.u64 	%rd143, lake_multipliers;
	add.s64 	%rd144, %rd143, %rd142;
	ld.const.u64 	%rd145, [%rd144];
	mov.u64 	%rd146, lake_addends;
	add.s64 	%rd147, %rd146, %rd142;
	ld.const.u64 	%rd148, [%rd147];
	mad.lo.s64 	%rd149, %rd140, %rd145, %rd148;
	and.b64  	%rd388, %rd149, 281474976710655;
$L__BB1_9:
	mad.lo.s64 	%rd150, %rd388, 197183967482637, 56027048355763;
	and.b64  	%rd151, %rd150, 281474976710655;
	mad.lo.s64 	%rd19, %rd151, 25214903917, 11;
	mad.lo.s64 	%rd20, %rd151, 8602081037417187945, 277363943098;
	mad.lo.s64 	%rd21, %rd151, 2360119957213856949, 2389171320405252413;
	shr.u64 	%rd152, %rd21, 17;
	cvt.u32.u64 	%r26, %rd152;
	and.b32  	%r27, %r26, 2147483647;
	mul.lo.s32 	%r28, %r27, -858993459;
	shf.l.wrap.b32 	%r29, %r28, %r28, 31;
	setp.gt.u32 	%p8, %r29, 429496729;
	@%p8 bra 	$L__BB1_11;
	mad.lo.s64 	%rd174, %rd21, 205749139540585, 277363943098;
	and.b64  	%rd389, %rd174, 281474976710655;
	bra.uni 	$L__BB1_13;
$L__BB1_11:
	mad.lo.s64 	%rd23, %rd21, 25214903917, 11;
	and.b64  	%rd389, %rd23, 281474976710655;
	shr.u64 	%rd153, %rd389, 17;
	cvt.u32.u64 	%r30, %rd153;
	and.b64  	%rd154, %rd19, 263882790666240;
	setp.ne.s64 	%p9, %rd154, 123145302310912;
	and.b64  	%rd155, %rd20, 263882790666240;
	setp.ne.s64 	%p10, %rd155, 105553116266496;
	or.pred  	%p11, %p9, %p10;
	mad.lo.s32 	%r31, %r30, -1431655765, -1431655766;
	setp.lt.u32 	%p12, %r31, 1431655765;
	or.pred  	%p13, %p11, %p12;
	@%p13 bra 	$L__BB1_13;
	mad.lo.s64 	%rd156, %rd23, 205749139540585, 277363943098;
	mad.lo.s64 	%rd157, %rd23, -6494069712144973763, -5877094887309122881;
	mad.lo.s64 	%rd158, %rd23, 8686957521892124665, 3897046759840949598;
	mad.lo.s64 	%rd159, %rd23, 4619628600496372485, 4553728152703229201;
	mad.lo.s64 	%rd160, %rd23, -580553922185945311, 4569038961424131656;
	mad.lo.s64 	%rd161, %rd23, -5341373363087972595, -5059645914328023885;
	or.b64  	%rd162, %rd161, %rd160;
	mad.lo.s64 	%rd163, %rd23, -8137703124660547959, 7017862030987438658;
	or.b64  	%rd164, %rd162, %rd163;
	and.b64  	%rd165, %rd164, 140737488355328;
	setp.eq.s64 	%p14, %rd165, 0;
	mad.lo.s64 	%rd166, %rd23, 5778427955641897009, 1600419230436741068;
	and.b64  	%rd167, %rd156, %rd157;
	and.b64  	%rd168, %rd167, %rd158;
	and.b64  	%rd169, %rd168, %rd159;
	and.b64  	%rd170, %rd169, %rd166;
	shr.u64 	%rd171, %rd170, 47;
	and.b64  	%rd172, %rd171, 1;
	setp.eq.b64 	%p15, %rd172, 1;
	mad.lo.s64 	%rd173, %rd23, 5012627066872660545, 6925143159924149648;
	and.b64  	%rd389, %rd173, 281474976710655;
	and.pred  	%p16, %p14, %p15;
	@%p16 bra 	$L__BB1_48;
$L__BB1_13:
	mad.lo.s64 	%rd27, %rd389, 25214903917, 11;
	mad.lo.s64 	%rd28, %rd389, 8602081037417187945, 277363943098;
	mad.lo.s64 	%rd29, %rd389, 2360119957213856949, 2389171320405252413;
	shr.u64 	%rd175, %rd29, 17;
	cvt.u32.u64 	%r32, %rd175;
	and.b32  	%r33, %r32, 2147483647;
	mul.lo.s32 	%r34, %r33, -858993459;
	shf.l.wrap.b32 	%r35, %r34, %r34, 31;
	setp.gt.u32 	%p17, %r35, 429496729;
	@%p17 bra 	$L__BB1_15;
	mad.lo.s64 	%rd197, %rd29, 205749139540585, 277363943098;
	and.b64  	%rd390, %rd197, 281474976710655;
	bra.uni 	$L__BB1_17;
$L__BB1_15:
	mad.lo.s64 	%rd31, %rd29, 25214903917, 11;
	and.b64  	%rd390, %rd31, 281474976710655;
	shr.u64 	%rd176, %rd390, 17;
	cvt.u32.u64 	%r36, %rd176;
	and.b64  	%rd177, %rd27, 263882790666240;
	setp.ne.s64 	%p18, %rd177, 123145302310912;
	and.b64  	%rd178, %rd28, 263882790666240;
	setp.ne.s64 	%p19, %rd178, 105553116266496;
	or.pred  	%p20, %p18, %p19;
	mad.lo.s32 	%r37, %r36, -1431655765, -1431655766;
	setp.lt.u32 	%p21, %r37, 1431655765;
	or.pred  	%p22, %p20, %p21;
	@%p22 bra 	$L__BB1_17;
	mad.lo.s64 	%rd179, %rd31, 205749139540585, 277363943098;
	mad.lo.s64 	%rd180, %rd31, -6494069712144973763, -5877094887309122881;
	mad.lo.s64 	%rd181, %rd31, 8686957521892124665, 3897046759840949598;
	mad.lo.s64 	%rd182, %rd31, 4619628600496372485, 4553728152703229201;
	mad.lo.s64 	%rd183, %rd31, -580553922185945311, 4569038961424131656;
	mad.lo.s64 	%rd184, %rd31, -5341373363087972595, -5059645914328023885;
	or.b64  	%rd185, %rd184, %rd183;
	mad.lo.s64 	%rd186, %rd31, -8137703124660547959, 7017862030987438658;
	or.b64  	%rd187, %rd185, %rd186;
	and.b64  	%rd188, %rd187, 140737488355328;
	setp.eq.s64 	%p23, %rd188, 0;
	mad.lo.s64 	%rd189, %rd31, 5778427955641897009, 1600419230436741068;
	and.b64  	%rd190, %rd179, %rd180;
	and.b64  	%rd191, %rd190, %rd181;
	and.b64  	%rd192, %rd191, %rd182;
	and.b64  	%rd193, %rd192, %rd189;
	shr.u64 	%rd194, %rd193, 47;
	and.b64  	%rd195, %rd194, 1;
	setp.eq.b64 	%p24, %rd195, 1;
	mad.lo.s64 	%rd196, %rd31, 5012627066872660545, 6925143159924149648;
	and.b64  	%rd390, %rd196, 281474976710655;
	and.pred  	%p25, %p23, %p24;
	@%p25 bra 	$L__BB1_48;
$L__BB1_17:
	mad.lo.s64 	%rd35, %rd390, 25214903917, 11;
	mad.lo.s64 	%rd36, %rd390, 8602081037417187945, 277363943098;
	mad.lo.s64 	%rd37, %rd390, 2360119957213856949, 2389171320405252413;
	shr.u64 	%rd198, %rd37, 17;
	cvt.u32.u64 	%r38, %rd198;
	and.b32  	%r39, %r38, 2147483647;
	mul.lo.s32 	%r40, %r39, -858993459;
	shf.l.wrap.b32 	%r41, %r40, %r40, 31;
	setp.gt.u32 	%p26, %r41, 429496729;
	@%p26 bra 	$L__BB1_19;
	mad.lo.s64 	%rd220, %rd37, 205749139540585, 277363943098;
	and.b64  	%rd391, %rd220, 281474976710655;
	bra.uni 	$L__BB1_21;
$L__BB1_19:
	mad.lo.s64 	%rd39, %rd37, 25214903917, 11;
	and.b64  	%rd391, %rd39, 281474976710655;
	shr.u64 	%rd199, %rd391, 17;
	cvt.u32.u64 	%r42, %rd199;
	and.b64  	%rd200, %rd35, 263882790666240;
	setp.ne.s64 	%p27, %rd200, 123145302310912;
	and.b64  	%rd201, %rd36, 263882790666240;
	setp.ne.s64 	%p28, %rd201, 105553116266496;
	or.pred  	%p29, %p27, %p28;
	mad.lo.s32 	%r43, %r42, -1431655765, -1431655766;
	setp.lt.u32 	%p30, %r43, 1431655765;
	or.pred  	%p31, %p29, %p30;
	@%p31 bra 	$L__BB1_21;
	mad.lo.s64 	%rd202, %rd39, 205749139540585, 277363943098;
	mad.lo.s64 	%rd203, %rd39, -6494069712144973763, -5877094887309122881;
	mad.lo.s64 	%rd204, %rd39, 8686957521892124665, 3897046759840949598;
	mad.lo.s64 	%rd205, %rd39, 4619628600496372485, 4553728152703229201;
	mad.lo.s64 	%rd206, %rd39, -580553922185945311, 4569038961424131656;
	mad.lo.s64 	%rd207, %rd39, -5341373363087972595, -5059645914328023885;
	or.b64  	%rd208, %rd207, %rd206;
	mad.lo.s64 	%rd209, %rd39, -8137703124660547959, 7017862030987438658;
	or.b64  	%rd210, %rd208, %rd209;
	and.b64  	%rd211, %rd210, 140737488355328;
	setp.eq.s64 	%p32, %rd211, 0;
	mad.lo.s64 	%rd212, %rd39, 5778427955641897009, 1600419230436741068;
	and.b64  	%rd213, %rd202, %rd203;
	and.b64  	%rd214, %rd213, %rd204;
	and.b64  	%rd215, %rd214, %rd205;
	and.b64  	%rd216, %rd215, %rd212;
	shr.u64 	%rd217, %rd216, 47;
	and.b64  	%rd218, %rd217, 1;
	setp.eq.b64 	%p33, %rd218, 1;
	mad.lo.s64 	%rd219, %rd39, 5012627066872660545, 6925143159924149648;
	and.b64  	%rd391, %rd219, 281474976710655;
	and.pred  	%p34, %p32, %p33;
	@%p34 bra 	$L__BB1_48;
$L__BB1_21:
	mad.lo.s64 	%rd43, %rd391, 25214903917, 11;
	mad.lo.s64 	%rd44, %rd391, 8602081037417187945, 277363943098;
	mad.lo.s64 	%rd45, %rd391, 2360119957213856949, 2389171320405252413;
	shr.u64 	%rd221, %rd45, 17;
	cvt.u32.u64 	%r44, %rd221;
	and.b32  	%r45, %r44, 2147483647;
	mul.lo.s32 	%r46, %r45, -858993459;
	shf.l.wrap.b32 	%r47, %r46, %r46, 31;
	setp.gt.u32 	%p35, %r47, 429496729;
	@%p35 bra 	$L__BB1_23;
	mad.lo.s64 	%rd243, %rd45, 205749139540585, 277363943098;
	and.b64  	%rd392, %rd243, 281474976710655;
	bra.uni 	$L__BB1_25;
$L__BB1_23:
	mad.lo.s64 	%rd47, %rd45, 25214903917, 11;
	and.b64  	%rd392, %rd47, 281474976710655;
	shr.u64 	%rd222, %rd392, 17;
	cvt.u32.u64 	%r48, %rd222;
	and.b64  	%rd223, %rd43, 263882790666240;
	setp.ne.s64 	%p36, %rd223, 123145302310912;
	and.b64  	%rd224, %rd44, 263882790666240;
	setp.ne.s64 	%p37, %rd224, 105553116266496;
	or.pred  	%p38, %p36, %p37;
	mad.lo.s32 	%r49, %r48, -1431655765, -1431655766;
	setp.lt.u32 	%p39, %r49, 1431655765;
	or.pred  	%p40, %p38, %p39;
	@%p40 bra 	$L__BB1_25;
	mad.lo.s64 	%rd225, %rd47, 205749139540585, 277363943098;
	mad.lo.s64 	%rd226, %rd47, -6494069712144973763, -5877094887309122881;
	mad.lo.s64 	%rd227, %rd47, 8686957521892124665, 3897046759840949598;
	mad.lo.s64 	%rd228, %rd47, 4619628600496372485, 4553728152703229201;
	mad.lo.s64 	%rd229, %rd47, -580553922185945311, 4569038961424131656;
	mad.lo.s64 	%rd230, %rd47, -5341373363087972595, -5059645914328023885;
	or.b64  	%rd231, %rd230, %rd229;
	mad.lo.s64 	%rd232, %rd47, -8137703124660547959, 7017862030987438658;
	or.b64  	%rd233, %rd231, %rd232;
	and.b64  	%rd234, %rd233, 140737488355328;
	setp.eq.s64 	%p41, %rd234, 0;
	mad.lo.s64 	%rd235, %rd47, 5778427955641897009, 1600419230436741068;
	and.b64  	%rd236, %rd225, %rd226;
	and.b64  	%rd237, %rd236, %rd227;
	and.b64  	%rd238, %rd237, %rd228;
	and.b64  	%rd239, %rd238, %rd235;
	shr.u64 	%rd240, %rd239, 47;
	and.b64  	%rd241, %rd240, 1;
	setp.eq.b64 	%p42, %rd241, 1;
	mad.lo.s64 	%rd242, %rd47, 5012627066872660545, 6925143159924149648;
	and.b64  	%rd392, %rd242, 281474976710655;
	and.pred  	%p43, %p41, %p42;
	@%p43 bra 	$L__BB1_48;
$L__BB1_25:
	mad.lo.s64 	%rd51, %rd392, 25214903917, 11;
	mad.lo.s64 	%rd52, %rd392, 8602081037417187945, 277363943098;
	mad.lo.s64 	%rd53, %rd392, 2360119957213856949, 2389171320405252413;
	shr.u64 	%rd244, %rd53, 17;
	cvt.u32.u64 	%r50, %rd244;
	and.b32  	%r51, %r50, 2147483647;
	mul.lo.s32 	%r52, %r51, -858993459;
	shf.l.wrap.b32 	%r53, %r52, %r52, 31;
	setp.gt.u32 	%p44, %r53, 429496729;
	@%p44 bra 	$L__BB1_27;
	mad.lo.s64 	%rd266, %rd53, 205749139540585, 277363943098;
	and.b64  	%rd393, %rd266, 281474976710655;
	bra.uni 	$L__BB1_29;
$L__BB1_27:
	mad.lo.s64 	%rd55, %rd53, 25214903917, 11;
	and.b64  	%rd393, %rd55, 281474976710655;
	shr.u64 	%rd245, %rd393, 17;
	cvt.u32.u64 	%r54, %rd245;
	and.b64  	%rd246, %rd51, 263882790666240;
	setp.ne.s64 	%p45, %rd246, 123145302310912;
	and.b64  	%rd247, %rd52, 263882790666240;
	setp.ne.s64 	%p46, %rd247, 105553116266496;
	or.pred  	%p47, %p45, %p46;
	mad.lo.s32 	%r55, %r54, -1431655765, -1431655766;
	setp.lt.u32 	%p48, %r55, 1431655765;
	or.pred  	%p49, %p47, %p48;
	@%p49 bra 	$L__BB1_29;
	mad.lo.s64 	%rd248, %rd55, 205749139540585, 277363943098;
	mad.lo.s64 	%rd249, %rd55, -6494069712144973763, -5877094887309122881;
	mad.lo.s64 	%rd250, %rd55, 8686957521892124665, 3897046759840949598;
	mad.lo.s64 	%rd251, %rd55, 4619628600496372485, 4553728152703229201;
	mad.lo.s64 	%rd252, %rd55, -580553922185945311, 4569038961424131656;
	mad.lo.s64 	%rd253, %rd55, -5341373363087972595, -5059645914328023885;
	or.b64  	%rd254, %rd253, %rd252;
	mad.lo.s64 	%rd255, %rd55, -8137703124660547959, 7017862030987438658;
	or.b64  	%rd256, %rd254, %rd255;
	and.b64  	%rd257, %rd256, 140737488355328;
	setp.eq.s64 	%p50, %rd257, 0;
	mad.lo.s64 	%rd258, %rd55, 5778427955641897009, 1600419230436741068;
	and.b64  	%rd259, %rd248, %rd249;
	and.b64  	%rd260, %rd259, %rd250;
	and.b64  	%rd261, %rd260, %rd251;
	and.b64  	%rd262, %rd261, %rd258;
	shr.u64 	%rd263, %rd262, 47;
	and.b64  	%rd264, %rd263, 1;
	setp.eq.b64 	%p51, %rd264, 1;
	mad.lo.s64 	%rd265, %rd55, 5012627066872660545, 6925143159924149648;
	and.b64  	%rd393, %rd265, 281474976710655;
	and.pred  	%p52, %p50, %p51;
	@%p52 bra 	$L__BB1_48;
$L__BB1_29:
	mad.lo.s64 	%rd59, %rd393, 25214903917, 11;
	mad.lo.s64 	%rd60, %rd393, 8602081037417187945, 277363943098;
	mad.lo.s64 	%rd61, %rd393, 2360119957213856949, 2389171320405252413;
	shr.u64 	%rd267, %rd61, 17;
	cvt.u32.u64 	%r56, %rd267;
	and.b32  	%r57, %r56, 2147483647;
	mul.lo.s32 	%r58, %r57, -858993459;
	shf.l.wrap.b32 	%r59, %r58, %r58, 31;
	setp.gt.u32 	%p53, %r59, 429496729;
	@%p53 bra 	$L__BB1_31;
	mad.lo.s64 	%rd289, %rd61, 205749139540585, 277363943098;
	and.b64  	%rd394, %rd289, 281474976710655;
	bra.uni 	$L__BB1_33;
$L__BB1_31:
	mad.lo.s64 	%rd63, %rd61, 25214903917, 11;
	and.b64  	%rd394, %rd63, 281474976710655;
	shr.u64 	%rd268, %rd394, 17;
	cvt.u32.u64 	%r60, %rd268;
	and.b64  	%rd269, %rd59, 263882790666240;
	setp.ne.s64 	%p54, %rd269, 123145302310912;
	and.b64  	%rd270, %rd60, 263882790666240;
	setp.ne.s64 	%p55, %rd270, 105553116266496;
	or.pred  	%p56, %p54, %p55;
	mad.lo.s32 	%r61, %r60, -1431655765, -1431655766;
	setp.lt.u32 	%p57, %r61, 1431655765;
	or.pred  	%p58, %p56, %p57;
	@%p58 bra 	$L__BB1_33;
	mad.lo.s64 	%rd271, %rd63, 205749139540585, 277363943098;
	mad.lo.s64 	%rd272, %rd63, -6494069712144973763, -5877094887309122881;
	mad.lo.s64 	%rd273, %rd63, 8686957521892124665, 3897046759840949598;
	mad.lo.s64 	%rd274, %rd63, 4619628600496372485, 4553728152703229201;
	mad.lo.s64 	%rd275, %rd63, -580553922185945311, 4569038961424131656;
	mad.lo.s64 	%rd276, %rd63, -5341373363087972595, -5059645914328023885;
	or.b64  	%rd277, %rd276, %rd275;
	mad.lo.s64 	%rd278, %rd63, -8137703124660547959, 7017862030987438658;
	or.b64  	%rd279, %rd277, %rd278;
	and.b64  	%rd280, %rd279, 140737488355328;
	setp.eq.s64 	%p59, %rd280, 0;
	mad.lo.s64 	%rd281, %rd63, 5778427955641897009, 1600419230436741068;
	and.b64  	%rd282, %rd271, %rd272;
	and.b64  	%rd283, %rd282, %rd273;
	and.b64  	%rd284, %rd283, %rd274;
	and.b64  	%rd285, %rd284, %rd281;
	shr.u64 	%rd286, %rd285, 47;
	and.b64  	%rd287, %rd286, 1;
	setp.eq.b64 	%p60, %rd287, 1;
	mad.lo.s64 	%rd288, %rd63, 5012627066872660545, 6925143159924149648;
	and.b64  	%rd394, %rd288, 281474976710655;
	and.pred  	%p61, %p59, %p60;
	@%p61 bra 	$L__BB1_48;
$L__BB1_33:
	mad.lo.s64 	%rd67, %rd394, 25214903917, 11;
	mad.lo.s64 	%rd68, %rd394, 8602081037417187945, 277363943098;
	mad.lo.s64 	%rd69, %rd394, 2360119957213856949, 2389171320405252413;
	shr.u64 	%rd290, %rd69, 17;
	cvt.u32.u64 	%r62, %rd290;
	and.b32  	%r63, %r62, 2147483647;
	mul.lo.s32 	%r64, %r63, -858993459;
	shf.l.wrap.b32 	%r65, %r64, %r64, 31;
	setp.gt.u32 	%p62, %r65, 429496729;
	@%p62 bra 	$L__BB1_35;
	mad.lo.s64 	%rd312, %rd69, 205749139540585, 277363943098;
	and.b64  	%rd395, %rd312, 281474976710655;
	bra.uni 	$L__BB1_37;
$L__BB1_35:
	mad.lo.s64 	%rd71, %rd69, 25214903917, 11;
	and.b64  	%rd395, %rd71, 281474976710655;
	shr.u64 	%rd291, %rd395, 17;
	cvt.u32.u64 	%r66, %rd291;
	and.b64  	%rd292, %rd67, 263882790666240;
	setp.ne.s64 	%p63, %rd292, 123145302310912;
	and.b64  	%rd293, %rd68, 263882790666240;
	setp.ne.s64 	%p64, %rd293, 105553116266496;
	or.pred  	%p65, %p63, %p64;
	mad.lo.s32 	%r67, %r66, -1431655765, -1431655766;
	setp.lt.u32 	%p66, %r67, 1431655765;
	or.pred  	%p67, %p65, %p66;
	@%p67 bra 	$L__BB1_37;
	mad.lo.s64 	%rd294, %rd71, 205749139540585, 277363943098;
	mad.lo.s64 	%rd295, %rd71, -6494069712144973763, -5877094887309122881;
	mad.lo.s64 	%rd296, %rd71, 8686957521892124665, 3897046759840949598;
	mad.lo.s64 	%rd297, %rd71, 4619628600496372485, 4553728152703229201;
	mad.lo.s64 	%rd298, %rd71, -580553922185945311, 4569038961424131656;
	mad.lo.s64 	%rd299, %rd71, -5341373363087972595, -5059645914328023885;
	or.b64  	%rd300, %rd299, %rd298;
	mad.lo.s64 	%rd301, %rd71, -8137703124660547959, 7017862030987438658;
	or.b64  	%rd302, %rd300, %rd301;
	and.b64  	%rd303, %rd302, 140737488355328;
	setp.eq.s64 	%p68, %rd303, 0;
	mad.lo.s64 	%rd304, %rd71, 5778427955641897009, 1600419230436741068;
	and.b64  	%rd305, %rd294, %rd295;
	and.b64  	%rd306, %rd305, %rd296;
	and.b64  	%rd307, %rd306, %rd297;
	and.b64  	%rd308, %rd307, %rd304;
	shr.u64 	%rd309, %rd308, 47;
	and.b64  	%rd310, %rd309, 1;
	setp.eq.b64 	%p69, %rd310, 1;
	mad.lo.s64 	%rd311, %rd71, 5012627066872660545, 6925143159924149648;
	and.b64  	%rd395, %rd311, 281474976710655;
	and.pred  	%p70, %p68, %p69;
	@%p70 bra 	$L__BB1_48;
$L__BB1_37:
	mad.lo.s64 	%rd75, %rd395, 25214903917, 11;
	mad.lo.s64 	%rd76, %rd395, 8602081037417187945, 277363943098;
	mad.lo.s64 	%rd77, %rd395, 2360119957213856949, 2389171320405252413;
	shr.u64 	%rd313, %rd77, 17;
	cvt.u32.u64 	%r68, %rd313;
	and.b32  	%r69, %r68, 2147483647;
	mul.lo.s32 	%r70, %r69, -858993459;
	shf.l.wrap.b32 	%r71, %r70, %r70, 31;
	setp.gt.u32 	%p71, %r71, 429496729;
	@%p71 bra 	$L__BB1_39;
	mad.lo.s64 	%rd335, %rd77, 205749139540585, 277363943098;
	and.b64  	%rd396, %rd335, 281474976710655;
	bra.uni 	$L__BB1_41;
$L__BB1_39:
	mad.lo.s64 	%rd79, %rd77, 25214903917, 11;
	and.b64  	%rd396, %rd79, 281474976710655;
	shr.u64 	%rd314, %rd396, 17;
	cvt.u32.u64 	%r72, %rd314;
	and.b64  	%rd315, %rd75, 263882790666240;
	setp.ne.s64 	%p72, %rd315, 123145302310912;
	and.b64  	%rd316, %rd76, 263882790666240;
	setp.ne.s64 	%p73, %rd316, 105553116266496;
	or.pred  	%p74, %p72, %p73;
	mad.lo.s32 	%r73, %r72, -1431655765, -1431655766;
	setp.lt.u32 	%p75, %r73, 1431655765;
	or.pred  	%p76, %p74, %p75;
	@%p76 bra 	$L__BB1_41;
	mad.lo.s64 	%rd317, %rd79, 205749139540585, 277363943098;
	mad.lo.s64 	%rd318, %rd79, -6494069712144973763, -5877094887309122881;
	mad.lo.s64 	%rd319, %rd79, 8686957521892124665, 3897046759840949598;
	mad.lo.s64 	%rd320, %rd79, 4619628600496372485, 4553728152703229201;
	mad.lo.s64 	%rd321, %rd79, -580553922185945311, 4569038961424131656;
	mad.lo.s64 	%rd322, %rd79, -5341373363087972595, -5059645914328023885;
	or.b64  	%rd323, %rd322, %rd321;
	mad.lo.s64 	%rd324, %rd79, -8137703124660547959, 7017862030987438658;
	or.b64  	%rd325, %rd323, %rd324;
	and.b64  	%rd326, %rd325, 140737488355328;
	setp.eq.s64 	%p77, %rd326, 0;
	mad.lo.s64 	%rd327, %rd79, 5778427955641897009, 1600419230436741068;
	and.b64  	%rd328, %rd317, %rd318;
	and.b64  	%rd329, %rd328, %rd319;
	and.b64  	%rd330, %rd329, %rd320;
	and.b64  	%rd331, %rd330, %rd327;
	shr.u64 	%rd332, %rd331, 47;
	and.b64  	%rd333, %rd332, 1;
	setp.eq.b64 	%p78, %rd333, 1;
	mad.lo.s64 	%rd334, %rd79, 5012627066872660545, 6925143159924149648;
	and.b64  	%rd396, %rd334, 281474976710655;
	and.pred  	%p79, %p77, %p78;
	@%p79 bra 	$L__BB1_48;
$L__BB1_41:
	mad.lo.s64 	%rd83, %rd396, 25214903917, 11;
	mad.lo.s64 	%rd84, %rd396, 8602081037417187945, 277363943098;
	mad.lo.s64 	%rd85, %rd396, 2360119957213856949, 2389171320405252413;
	shr.u64 	%rd336, %rd85, 17;
	cvt.u32.u64 	%r74, %rd336;
	and.b32  	%r75, %r74, 2147483647;
	mul.lo.s32 	%r76, %r75, -858993459;
	shf.l.wrap.b32 	%r77, %r76, %r76, 31;
	setp.gt.u32 	%p80, %r77, 429496729;
	@%p80 bra 	$L__BB1_43;
	mad.lo.s64 	%rd358, %rd85, 205749139540585, 277363943098;
	and.b64  	%rd397, %rd358, 281474976710655;
	bra.uni 	$L__BB1_45;
$L__BB1_43:
	mad.lo.s64 	%rd87, %rd85, 25214903917, 11;
	and.b64  	%rd397, %rd87, 281474976710655;
	shr.u64 	%rd337, %rd397, 17;
	cvt.u32.u64 	%r78, %rd337;
	and.b64  	%rd338, %rd83, 263882790666240;
	setp.ne.s64 	%p81, %rd338, 123145302310912;
	and.b64  	%rd339, %rd84, 263882790666240;
	setp.ne.s64 	%p82, %rd339, 105553116266496;
	or.pred  	%p83, %p81, %p82;
	mad.lo.s32 	%r79, %r78, -1431655765, -1431655766;
	setp.lt.u32 	%p84, %r79, 1431655765;
	or.pred  	%p85, %p83, %p84;
	@%p85 bra 	$L__BB1_45;
	mad.lo.s64 	%rd340, %rd87, 205749139540585, 277363943098;
	mad.lo.s64 	%rd341, %rd87, -6494069712144973763, -5877094887309122881;
	mad.lo.s64 	%rd342, %rd87, 8686957521892124665, 3897046759840949598;
	mad.lo.s64 	%rd343, %rd87, 4619628600496372485, 4553728152703229201;
	mad.lo.s64 	%rd344, %rd87, -580553922185945311, 4569038961424131656;
	mad.lo.s64 	%rd345, %rd87, -5341373363087972595, -5059645914328023885;
	or.b64  	%rd346, %rd345, %rd344;
	mad.lo.s64 	%rd347, %rd87, -8137703124660547959, 7017862030987438658;
	or.b64  	%rd348, %rd346, %rd347;
	and.b64  	%rd349, %rd348, 140737488355328;
	setp.eq.s64 	%p86, %rd349, 0;
	mad.lo.s64 	%rd350, %rd87, 5778427955641897009, 1600419230436741068;
	and.b64  	%rd351, %rd340, %rd341;
	and.b64  	%rd352, %rd351, %rd342;
	and.b64  	%rd353, %rd352, %rd343;
	and.b64  	%rd354, %rd353, %rd350;
	shr.u64 	%rd355, %rd354, 47;
	and.b64  	%rd356, %rd355, 1;
	setp.eq.b64 	%p87, %rd356, 1;
	mad.lo.s64 	%rd357, %rd87, 5012627066872660545, 6925143159924149648;
	and.b64  	%rd397, %rd357, 281474976710655;
	and.pred  	%p88, %p86, %p87;
	@%p88 bra 	$L__BB1_48;
$L__BB1_45:
	mad.lo.s64 	%rd91, %rd397, 25214903917, 11;
	mad.lo.s64 	%rd92, %rd397, 8602081037417187945, 277363943098;
	mad.lo.s64 	%rd93, %rd397, 2360119957213856949, 2389171320405252413;
	shr.u64 	%rd359, %rd93, 17;
	cvt.u32.u64 	%r80, %rd359;
	and.b32  	%r81, %r80, 2147483647;
	mul.lo.s32 	%r82, %r81, -858993459;
	shf.l.wrap.b32 	%r83, %r82, %r82, 31;
	setp.lt.u32 	%p89, %r83, 429496730;
	@%p89 bra 	$L__BB1_49;
	mad.lo.s64 	%rd94, %rd93, 25214903917, 11;
	shr.u64 	%rd360, %rd94, 17;
	cvt.u32.u64 	%r84, %rd360;
	and.b32  	%r85, %r84, 2147483647;
	and.b64  	%rd361, %rd91, 263882790666240;
	setp.ne.s64 	%p90, %rd361, 123145302310912;
	and.b64  	%rd362, %rd92, 263882790666240;
	setp.ne.s64 	%p91, %rd362, 105553116266496;
	or.pred  	%p92, %p90, %p91;
	mad.lo.s32 	%r86, %r85, -1431655765, -1431655766;
	setp.lt.u32 	%p93, %r86, 1431655765;
	or.pred  	%p94, %p92, %p93;
	@%p94 bra 	$L__BB1_49;
	mad.lo.s64 	%rd363, %rd94, 205749139540585, 277363943098;
	mad.lo.s64 	%rd364, %rd94, -6494069712144973763, -5877094887309122881;
	mad.lo.s64 	%rd365, %rd94, 8686957521892124665, 3897046759840949598;
	mad.lo.s64 	%rd366, %rd94, 4619628600496372485, 4553728152703229201;
	mad.lo.s64 	%rd367, %rd94, -580553922185945311, 4569038961424131656;
	mad.lo.s64 	%rd368, %rd94, -5341373363087972595, -5059645914328023885;
	or.b64  	%rd369, %rd368, %rd367;
	mad.lo.s64 	%rd370, %rd94, -8137703124660547959, 7017862030987438658;
	or.b64  	%rd371, %rd369, %rd370;
	shr.u64 	%rd372, %rd371, 47;
	and.b64  	%rd373, %rd372, 1;
	setp.eq.b64 	%p95, %rd373, 1;
	mad.lo.s64 	%rd374, %rd94, 5778427955641897009, 1600419230436741068;
	and.b64  	%rd375, %rd363, %rd374;
	and.b64  	%rd376, %rd375, %rd364;
	and.b64  	%rd377, %rd376, %rd365;
	and.b64  	%rd378, %rd377, %rd366;
	and.b64  	%rd379, %rd378, 140737488355328;
	setp.eq.s64 	%p96, %rd379, 0;
	or.pred  	%p97, %p95, %p96;
	@%p97 bra 	$L__BB1_49;
$L__BB1_48:
	cvta.to.global.u64 	%rd380, %rd96;
	atom.global.add.u32 	%r87, [%rd380], 1;
	cvta.to.global.u64 	%rd381, %rd95;
	mul.wide.u32 	%rd382, %r87, 8;
	add.s64 	%rd383, %rd381, %rd382;
	st.global.u64 	[%rd383], %rd1;
$L__BB1_49:
	ret;
$L__BB1_50:
	cvt.u64.u16 	%rd135, %rs1;
	mul.lo.s64 	%rd136, %rd9, %rd135;
	shr.u64 	%rd137, %rd136, 31;
	cvt.u32.u64 	%r88, %rd137;
	bra.uni 	$L__BB1_6;

}


// ===== COMPILED SASS (sm_100) =====

	.target	sm_100

	.elftype	@"ET_EXEC"


//--------------------- .note.nv.tkinfo           --------------------------
	.section	.note.nv.tkinfo,"",@"SHT_NOTE"
	.sectionflags	@"SHF_NOTE_NV_TKINFO"
	.tkinfo
        /*0018*/ 	.word	0x00000002
        /*0030*/ 	.string	""
        /*0030*/ 	.string	"ptxas"
        /*0030*/ 	.string	"Cuda compilation tools, release 13.0, V13.0.88"
        /*0030*/ 	.string	"Build cuda_13.0.r13.0/compiler.36424714_0"
        /*0030*/ 	.string	"-arch sm_100 -m 64 "



//--------------------- .note.nv.cuinfo           --------------------------
	.section	.note.nv.cuinfo,"",@"SHT_NOTE"
	.sectionflags	@"SHF_NOTE_NV_CUINFO"
        /*0018*/ 	.short	0x0002
        /*001a*/ 	.short	0x0064
        /*001c*/ 	.short	0x0082
	.zero		2


//--------------------- .nv.info                  --------------------------
	.section	.nv.info,"",@"SHT_CUDA_INFO"
	.align	4


	//----- nvinfo : EIATTR_REGCOUNT
	.align		4
        /*0000*/ 	.byte	0x04, 0x2f
        /*0002*/ 	.short	(.L_5 - .L_4)
	.align		4
.L_4:
        /*0004*/ 	.word	index@(_Z15checkSeedBiomesPmj)
        /*0008*/ 	.word	0x00000038


	//----- nvinfo : EIATTR_FRAME_SIZE
	.align		4
.L_5:
        /*000c*/ 	.byte	0x04, 0x11
        /*000e*/ 	.short	(.L_7 - .L_6)
	.align		4
.L_6:
        /*0010*/ 	.word	index@(_Z15checkSeedBiomesPmj)
        /*0014*/ 	.word	0x00000aa0


	//----- nvinfo : EIATTR_REGCOUNT
	.align		4
.L_7:
        /*0018*/ 	.byte	0x04, 0x2f
        /*001a*/ 	.short	(.L_9 - .L_8)
	.align		4
.L_8:
        /*001c*/ 	.word	index@(_Z9checkSeedmPmPj)
        /*0020*/ 	.word	0x0000001e


	//----- nvinfo : EIATTR_FRAME_SIZE
	.align		4
.L_9:
        /*0024*/ 	.byte	0x04, 0x11
        /*0026*/ 	.short	(.L_11 - .L_10)
	.align		4
.L_10:
        /*0028*/ 	.word	index@(_Z9checkSeedmPmPj)
        /*002c*/ 	.word	0x00000000


	//----- nvinfo : EIATTR_MIN_STACK_SIZE
	.align		4
.L_11:
        /*0030*/ 	.byte	0x04, 0x12
        /*0032*/ 	.short	(.L_13 - .L_12)
	.align		4
.L_12:
        /*0034*/ 	.word	index@(_Z9checkSeedmPmPj)
        /*0038*/ 	.word	0x00000000


	//----- nvinfo : EIATTR_MIN_STACK_SIZE
	.align		4
.L_13:
        /*003c*/ 	.byte	0x04, 0x12
        /*003e*/ 	.short	(.L_15 - .L_14)
	.align		4
.L_14:
        /*0040*/ 	.word	index@(_Z15checkSeedBiomesPmj)
        /*0044*/ 	.word	0x00000aa0
.L_15:


//--------------------- .nv.compat                --------------------------
	.section	.nv.compat,"",@"SHT_CUDA_COMPAT_INFO"
	.align	4
        /*0000*/ 	.byte	0x02, 0x09, 0x00, 0x00, 0x02, 0x02, 0x01, 0x00, 0x02, 0x05, 0x05, 0x00, 0x03, 0x07, 0x01, 0x01
        /*0010*/ 	.byte	0x02, 0x03, 0x00, 0x00, 0x02, 0x06, 0x01, 0x00, 0x04, 0x0b, 0x08, 0x00, 0x01, 0x00, 0x00, 0x00
        /*0020*/ 	.byte	0x00, 0x00, 0x00, 0x00


//--------------------- .nv.info._Z9checkSeedmPmPj --------------------------
	.section	.nv.info._Z9checkSeedmPmPj,"",@"SHT_CUDA_INFO"
	.sectionflags	@""
	.align	4


	//----- nvinfo : EIATTR_CUDA_API_VERSION
	.align		4
        /*0000*/ 	.byte	0x04, 0x37
        /*0002*/ 	.short	(.L_17 - .L_16)
.L_16:
        /*0004*/ 	.word	0x00000082


	//----- nvinfo : EIATTR_KPARAM_INFO
	.align		4
.L_17:
        /*0008*/ 	.byte	0x04, 0x17
        /*000a*/ 	.short	(.L_19 - .L_18)
.L_18:
        /*000c*/ 	.word	0x00000000
        /*0010*/ 	.short	0x0002
        /*0012*/ 	.short	0x0010
        /*0014*/ 	.byte	0x00, 0xf5, 0x21, 0x00


	//----- nvinfo : EIATTR_KPARAM_INFO
	.align		4
.L_19:
        /*0018*/ 	.byte	0x04, 0x17
        /*001a*/ 	.short	(.L_21 - .L_20)
.L_20:
        /*001c*/ 	.word	0x00000000
        /*0020*/ 	.short	0x0001
        /*0022*/ 	.short	0x0008
        /*0024*/ 	.byte	0x00, 0xf5, 0x21, 0x00


	//----- nvinfo : EIATTR_KPARAM_INFO
	.align		4
.L_21:
        /*0028*/ 	.byte	0x04, 0x17
        /*002a*/ 	.short	(.L_23 - .L_22)
.L_22:
        /*002c*/ 	.word	0x00000000
        /*0030*/ 	.short	0x0000
        /*0032*/ 	.short	0x0000
        /*0034*/ 	.byte	0x00, 0xf0, 0x21, 0x00


	//----- nvinfo : EIATTR_SPARSE_MMA_MASK
	.align		4
.L_23:
        /*0038*/ 	.byte	0x03, 0x50
        /*003a*/ 	.short	0x0000


	//----- nvinfo : EIATTR_MAXREG_COUNT
	.align		4
        /*003c*/ 	.byte	0x03, 0x1b
        /*003e*/ 	.short	0x0040


	//----- nvinfo : EIATTR_MERCURY_ISA_VERSION
	.align		4
        /*0040*/ 	.byte	0x03, 0x5f
        /*0042*/ 	.short	0x0101


	//----- nvinfo : EIATTR_INT_WARP_WIDE_INSTR_OFFSETS
	.align		4
        /*0044*/ 	.byte	0x04, 0x31
        /*0046*/ 	.short	(.L_25 - .L_24)


	//   ....[0]....
.L_24:
        /*0048*/ 	.word	0x00004e40


	//   ....[1]....
        /*004c*/ 	.word	0x00004ee0


	//----- nvinfo : EIATTR_VRC_CTA_INIT_COUNT
	.align		4
.L_25:
        /*0050*/ 	.byte	0x02, 0x4a
	.zero		1
	.zero		1


	//----- nvinfo : EIATTR_EXIT_INSTR_OFFSETS
	.align		4
        /*0054*/ 	.byte	0x04, 0x1c
        /*0056*/ 	.short	(.L_27 - .L_26)


	//   ....[0]....
.L_26:
        /*0058*/ 	.word	0x00004930


	//   ....[1]....
        /*005c*/ 	.word	0x00004a90


	//   ....[2]....
        /*0060*/ 	.word	0x00004e00


	//   ....[3]....
        /*0064*/ 	.word	0x00004f20


	//----- nvinfo : EIATTR_MAX_THREADS
	.align		4
.L_27:
        /*0068*/ 	.byte	0x04, 0x05
        /*006a*/ 	.short	(.L_29 - .L_28)
.L_28:
        /*006c*/ 	.word	0x00000100
        /*0070*/ 	.word	0x00000001
        /*0074*/ 	.word	0x00000001


	//----- nvinfo : EIATTR_CRS_STACK_SIZE
	.align		4
.L_29:
        /*0078*/ 	.byte	0x04, 0x1e
        /*007a*/ 	.short	(.L_31 - .L_30)
.L_30:
        /*007c*/ 	.word	0x00000000


	//----- nvinfo : EIATTR_CBANK_PARAM_SIZE
	.align		4
.L_31:
        /*0080*/ 	.byte	0x03, 0x19
        /*0082*/ 	.short	0x0018


	//----- nvinfo : EIATTR_PARAM_CBANK
	.align		4
        /*0084*/ 	.byte	0x04, 0x0a
        /*0086*/ 	.short	(.L_33 - .L_32)
	.align		4
.L_32:
        /*0088*/ 	.word	index@(.nv.constant0._Z9checkSeedmPmPj)
        /*008c*/ 	.short	0x0380
        /*008e*/ 	.short	0x0018


	//----- nvinfo : EIATTR_SW_WAR
	.align		4
.L_33:
        /*0090*/ 	.byte	0x04, 0x36
        /*0092*/ 	.short	(.L_35 - .L_34)
.L_34:
        /*0094*/ 	.word	0x00000008
.L_35:


//--------------------- .nv.info._Z15checkSeedBiomesPmj --------------------------
	.section	.nv.info._Z15checkSeedBiomesPmj,"",@"SHT_CUDA_INFO"
	.sectionflags	@""
	.align	4


	//----- nvinfo : EIATTR_CUDA_API_VERSION
	.align		4
        /*0000*/ 	.byte	0x04, 0x37
        /*0002*/ 	.short	(.L_37 - .L_36)
.L_36:
        /*0004*/ 	.word	0x00000082


	//----- nvinfo : EIATTR_KPARAM_INFO
	.align		4
.L_37:
        /*0008*/ 	.byte	0x04, 0x17
        /*000a*/ 	.short	(.L_39 - .L_38)
.L_38:
        /*000c*/ 	.word	0x00000000
        /*0010*/ 	.short	0x0001
        /*0012*/ 	.short	0x0008
        /*0014*/ 	.byte	0x00, 0xf0, 0x11, 0x00


	//----- nvinfo : EIATTR_KPARAM_INFO
	.align		4
.L_39:
        /*0018*/ 	.byte	0x04, 0x17
        /*001a*/ 	.short	(.L_41 - .L_40)
.L_40:
        /*001c*/ 	.word	0x00000000
        /*0020*/ 	.short	0x0000
        /*0022*/ 	.short	0x0000
        /*0024*/ 	.byte	0x00, 0xf5, 0x21, 0x00


	//----- nvinfo : EIATTR_SPARSE_MMA_MASK
	.align		4
.L_41:
        /*0028*/ 	.byte	0x03, 0x50
        /*002a*/ 	.short	0x0000


	//----- nvinfo : EIATTR_MAXREG_COUNT
	.align		4
        /*002c*/ 	.byte	0x03, 0x1b
        /*002e*/ 	.short	0x00ff


	//----- nvinfo : EIATTR_MERCURY_ISA_VERSION
	.align		4
        /*0030*/ 	.byte	0x03, 0x5f
        /*0032*/ 	.short	0x0101


	//----- nvinfo : EIATTR_VRC_CTA_INIT_COUNT
	.align		4
        /*0034*/ 	.byte	0x02, 0x4a
	.zero		1
	.zero		1


	//----- nvinfo : EIATTR_EXIT_INSTR_OFFSETS
	.align		4
        /*0038*/ 	.byte	0x04, 0x1c
        /*003a*/ 	.short	(.L_43 - .L_42)


	//   ....[0]....
.L_42:
        /*003c*/ 	.word	0x00000080


	//   ....[1]....
        /*0040*/ 	.word	0x0001e0c0


	//   ....[2]....
        /*0044*/ 	.word	0x00031db0


	//   ....[3]....
        /*0048*/ 	.word	0x000356d0


	//   ....[4]....
        /*004c*/ 	.word	0x00037cf0


	//   ....[5]....
        /*0050*/ 	.word	0x0003dbb0


	//   ....[6]....
        /*0054*/ 	.word	0x0003dbd0


	//----- nvinfo : EIATTR_MAX_THREADS
	.align		4
.L_43:
        /*0058*/ 	.byte	0x04, 0x05
        /*005a*/ 	.short	(.L_45 - .L_44)
.L_44:
        /*005c*/ 	.word	0x00000080
        /*0060*/ 	.word	0x00000001
        /*0064*/ 	.word	0x00000001


	//----- nvinfo : EIATTR_CRS_STACK_SIZE
	.align		4
.L_45:
        /*0068*/ 	.byte	0x04, 0x1e
        /*006a*/ 	.short	(.L_47 - .L_46)
.L_46:
        /*006c*/ 	.word	0x00000000


	//----- nvinfo : EIATTR_CBANK_PARAM_SIZE
	.align		4
.L_47:
        /*0070*/ 	.byte	0x03, 0x19
        /*0072*/ 	.short	0x000c


	//----- nvinfo : EIATTR_PARAM_CBANK
	.align		4
        /*0074*/ 	.byte	0x04, 0x0a
        /*0076*/ 	.short	(.L_49 - .L_48)
	.align		4
.L_48:
        /*0078*/ 	.word	index@(.nv.constant0._Z15checkSeedBiomesPmj)
        /*007c*/ 	.short	0x0380
        /*007e*/ 	.short	0x000c


	//----- nvinfo : EIATTR_SW_WAR
	.align		4
.L_49:
        /*0080*/ 	.byte	0x04, 0x36
        /*0082*/ 	.short	(.L_51 - .L_50)
.L_50:
        /*0084*/ 	.word	0x00000008
.L_51:


//--------------------- .nv.callgraph             --------------------------
	.section	.nv.callgraph,"",@"SHT_CUDA_CALLGRAPH"
	.align	4
	.sectionentsize	8
	.align		4
        /*0000*/ 	.word	0x00000000
	.align		4
        /*0004*/ 	.word	0xffffffff
	.align		4
        /*0008*/ 	.word	0x00000000
	.align		4
        /*000c*/ 	.word	0xfffffffe
	.align		4
        /*0010*/ 	.word	0x00000000
	.align		4
        /*0014*/ 	.word	0xfffffffd
	.align		4
        /*0018*/ 	.word	0x00000000
	.align		4
        /*001c*/ 	.word	0xfffffffc


//--------------------- .nv.constant3             --------------------------
	.section	.nv.constant3,"a",@progbits
	.align	8
.nv.constant3:
	.type		lake_multipliers,@object
	.size		lake_multipliers,(lake_addends - lake_multipliers)
lake_multipliers:
        /*0000*/ 	.byte	0xc1, 0x36, 0xcf, 0x0a, 0xef, 0x8b, 0x00, 0x00, 0x81, 0xfd, 0xd3, 0xab, 0x5e, 0xaa, 0x00, 0x00
        /*0010*/ 	.byte	0x41, 0x54, 0x9a, 0x47, 0x5e, 0x58, 0x00, 0x00, 0x01, 0x3b, 0xae, 0x33, 0xf2, 0x62, 0x00, 0x00
	.type		lake_addends,@object
	.size		lake_addends,(biomeLookup - lake_addends)
lake_addends:
        /*0020*/ 	.byte	0xb0, 0x74, 0x38, 0x27, 0x29, 0x7f, 0x00, 0x00, 0x60, 0x8d, 0xb5, 0xdb, 0xfa, 0x76, 0x00, 0x00
        /*0030*/ 	.byte	0x10, 0x4a, 0x8a, 0x27, 0x94, 0xf8, 0x00, 0x00, 0xc0, 0xaa, 0x09, 0xa5, 0xd8, 0x5b, 0x00, 0x00
	.type		biomeLookup,@object
	.size		biomeLookup,(grad2 - biomeLookup)
biomeLookup:
        /*0040*/ 	.byte	0x0b, 0x0b, 0x0b, 0x0b, 0x0b, 0x0b, 0x0b, 0x0b, 0x0b, 0x0b, 0x0b, 0x0b, 0x0b, 0x0b, 0x0b, 0x0b
        /* <DEDUP_REMOVED lines=255> */
	.type		grad2,@object
	.size		grad2,(.L_3 - grad2)
grad2:
        /*1040*/ 	.byte	0x01, 0x01, 0xff, 0x01, 0x01, 0xff, 0xff, 0xff, 0x01, 0x00, 0xff, 0x00, 0x01, 0x00, 0xff, 0x00
        /*1050*/ 	.byte	0x00, 0x01, 0x00, 0xff, 0x00, 0x01, 0x00, 0xff
.L_3:


//--------------------- .text._Z9checkSeedmPmPj   --------------------------
	.section	.text._Z9checkSeedmPmPj,"ax",@progbits
	.align	128
.text._Z9checkSeedmPmPj:
        .type           _Z9checkSeedmPmPj,@function
        .size           _Z9checkSeedmPmPj,(.L_x_225 - _Z9checkSeedmPmPj)
        .other          _Z9checkSeedmPmPj,@"STO_CUDA_ENTRY STV_DEFAULT"
_Z9checkSeedmPmPj:
[----:B------:R-:W-:Y:S01]  /*0000*/  LDC R1, c[0x0][0x37c] ;  /* 0x0000df00ff017b82 */ /* 0x000fe20000000800 */
[----:B------:R-:W0:Y:S07]  /*0010*/  S2R R3, SR_TID.X ;  /* 0x0000000000037919 */ /* 0x000e2e0000002100 */
[----:B------:R-:W0:Y:S01]  /*0020*/  S2UR UR4, SR_CTAID.X ;  /* 0x00000000000479c3 */ /* 0x000e220000002500 */
[----:B------:R-:W1:Y:S01]  /*0030*/  LDCU.64 UR6, c[0x0][0x380] ;  /* 0x00007000ff0677ac */ /* 0x000e620008000a00 */
[----:B------:R-:W-:Y:S01]  /*0040*/  HFMA2 R6, -RZ, RZ, -1722, 0 ;  /* 0xe6ba0000ff067431 */ /* 0x000fe200000001ff */
[----:B------:R-:W-:Y:S01]  /*0050*/  MOV R7, 0x40942d ;  /* 0x0040942d00077802 */ /* 0x000fe20000000f00 */
[----:B------:R-:W-:-:S02]  /*0060*/  HFMA2 R5, -RZ, RZ, 0, 0 ;  /* 0x00000000ff057431 */ /* 0x000fc400000001ff */
[----:B------:R-:W-:Y:S02]  /*0070*/  IMAD.MOV.U32 R4, RZ, RZ, 0xb0000 ;  /* 0x000b0000ff047424 */ /* 0x000fe400078e00ff */
[----:B------:R-:W-:Y:S01]  /*0080*/  HFMA2 R9, -RZ, RZ, 0.08154296875, 15904 ;  /* 0x2d3873c4ff097431 */ /* 0x000fe200000001ff */
[----:B------:R-:W-:Y:S01]  /*0090*/  MOV R8, 0xcd040000 ;  /* 0xcd04000000087802 */ /* 0x000fe20000000f00 */
[----:B------:R-:W0:Y:S01]  /*00a0*/  LDC R2, c[0x0][0x360] ;  /* 0x0000d800ff027b82 */ /* 0x000e220000000800 */
[----:B------:R-:W-:Y:S01]  /*00b0*/  BSSY.RECONVERGENT B0, `(.L_x_0) ;  /* 0x0000046000007945 */ /* 0x000fe20003800200 */
[----:B0-----:R-:W-:-:S05]  /*00c0*/  IMAD R2, R2, UR4, R3 ;  /* 0x0000000402027c24 */ /* 0x001fca000f8e0203 */
[----:B-1----:R-:W-:-:S04]  /*00d0*/  IADD3 R2, P0, PT, R2, UR6, RZ ;  /* 0x0000000602027c10 */ /* 0x002fc8000ff1e0ff */
[----:B------:R-:W-:Y:S02]  /*00e0*/  IADD3.X R3, PT, PT, RZ, UR7, RZ, P0, !PT ;  /* 0x00000007ff037c10 */ /* 0x000fe400087fe4ff */
[----:B------:R-:W-:Y:S02]  /*00f0*/  LOP3.LUT R11, R2, 0xdeece66d, RZ, 0x3c, !PT ;  /* 0xdeece66d020b7812 */ /* 0x000fe400078e3cff */
[----:B------:R-:W-:-:S03]  /*0100*/  LOP3.LUT R0, R3, 0x5, RZ, 0x3c, !PT ;  /* 0x0000000503007812 */ /* 0x000fc600078e3cff */
[----:B------:R-:W-:Y:S01]  /*0110*/  IMAD.HI.U32 R12, R11, 0xa690000, R6 ;  /* 0x0a6900000b0c7827 */ /* 0x000fe200078e0006 */
[----:B------:R-:W-:-:S03]  /*0120*/  MOV R7, 0xaa8544e ;  /* 0x0aa8544e00077802 */ /* 0x000fc60000000f00 */
[----:B------:R-:W-:Y:S02]  /*0130*/  IMAD R14, R0, 0xa690000, RZ ;  /* 0x0a690000000e7824 */ /* 0x000fe400078e02ff */
[----:B------:R-:W-:-:S04]  /*0140*/  IMAD.HI.U32 R10, R11, -0x19930000, R4 ;  /* 0xe66d00000b0a7827 */ /* 0x000fc800078e0004 */
[----:B------:R-:W-:Y:S02]  /*0150*/  IMAD.MOV.U32 R6, RZ, RZ, 0x593d0000 ;  /* 0x593d0000ff067424 */ /* 0x000fe400078e00ff */
[----:B------:R-:W-:Y:S02]  /*0160*/  IMAD R16, R0, 0x5f110000, RZ ;  /* 0x5f11000000107824 */ /* 0x000fe400078e02ff */
[C---:B------:R-:W-:Y:S02]  /*0170*/  IMAD R5, R11.reuse, -0x44df4ba0, R14 ;  /* 0xbb20b4600b057824 */ /* 0x040fe400078e020e */
[----:B------:R-:W-:-:S03]  /*0180*/  IMAD.HI.U32 R13, R11, 0x5f110000, R8 ;  /* 0x5f1100000b0d7827 */ /* 0x000fc600078e0008 */
[----:B------:R-:W-:Y:S01]  /*0190*/  IADD3 R4, PT, PT, R12, R5, RZ ;  /* 0x000000050c047210 */ /* 0x000fe20007ffe0ff */
[C---:B------:R-:W-:Y:S02]  /*01a0*/  IMAD R16, R11.reuse, 0x32eb772c, R16 ;  /* 0x32eb772c0b107824 */ /* 0x040fe400078e0210 */
[----:B------:R-:W-:Y:S01]  /*01b0*/  IMAD.HI.U32 R9, R11, -0x3b4b0000, R6 ;  /* 0xc4b500000b097827 */ /* 0x000fe200078e0006 */
[----:B------:R-:W-:Y:S02]  /*01c0*/  SHF.R.S32.HI R5, RZ, 0x1f, R4 ;  /* 0x0000001fff057819 */ /* 0x000fe40000011404 */
[----:B------:R-:W-:Y:S01]  /*01d0*/  IADD3 R7, PT, PT, R13, R16, RZ ;  /* 0x000000100d077210 */ /* 0x000fe20007ffe0ff */
[C---:B------:R-:W-:Y:S01]  /*01e0*/  IMAD R6, R0.reuse, -0x19930000, RZ ;  /* 0xe66d000000067824 */ /* 0x040fe200078e02ff */
[----:B------:R-:W-:Y:S01]  /*01f0*/  IADD3 R4, P0, PT, RZ, R4, RZ ;  /* 0x00000004ff047210 */ /* 0x000fe20007f1e0ff */
[----:B------:R-:W-:Y:S02]  /*0200*/  IMAD R8, R0, -0x3b4b0000, RZ ;  /* 0xc4b5000000087824 */ /* 0x000fe400078e02ff */
[C---:B------:R-:W-:Y:S01]  /*0210*/  IMAD R0, R11.reuse, 0x5deec, R6 ;  /* 0x0005deec0b007824 */ /* 0x040fe200078e0206 */
[----:B------:R-:W-:Y:S01]  /*0220*/  SHF.R.S32.HI R6, RZ, 0x1f, R7 ;  /* 0x0000001fff067819 */ /* 0x000fe20000011407 */
[----:B------:R-:W-:Y:S01]  /*0230*/  IMAD R8, R11, -0x2b6742f6, R8 ;  /* 0xd498bd0a0b087824 */ /* 0x000fe200078e0208 */
[----:B------:R-:W-:-:S02]  /*0240*/  IADD3 R7, P1, PT, RZ, R7, RZ ;  /* 0x00000007ff077210 */ /* 0x000fc40007f3e0ff */
[----:B------:R-:W-:Y:S02]  /*0250*/  IADD3.X R5, PT, PT, R5, R10, R0, P0, !PT ;  /* 0x0000000a05057210 */ /* 0x000fe400007fe400 */
[----:B------:R-:W-:Y:S02]  /*0260*/  IADD3.X R6, PT, PT, R6, R9, R8, P1, !PT ;  /* 0x0000000906067210 */ /* 0x000fe40000ffe408 */
[----:B------:R-:W-:Y:S02]  /*0270*/  LEA.HI R4, P0, R5, R4, RZ, 0x1 ;  /* 0x0000000405047211 */ /* 0x000fe400078108ff */
[----:B------:R-:W-:Y:S02]  /*0280*/  LEA.HI R7, P1, R6, R7, RZ, 0x1 ;  /* 0x0000000706077211 */ /* 0x000fe400078308ff */
[----:B------:R-:W-:Y:S01]  /*0290*/  SHF.L.U32 R0, R4, 0x2, RZ ;  /* 0x0000000204007819 */ /* 0x000fe200000006ff */
[----:B------:R-:W-:Y:S01]  /*02a0*/  IMAD.X R5, RZ, RZ, R5, P0 ;  /* 0x000000ffff057224 */ /* 0x000fe200000e0605 */
[----:B------:R-:W-:-:S04]  /*02b0*/  IADD3.X R6, PT, PT, RZ, R6, RZ, P1, !PT ;  /* 0x00000006ff067210 */ /* 0x000fc80000ffe4ff */
[----:B------:R-:W-:Y:S02]  /*02c0*/  SHF.L.U64.HI R5, R4, 0x2, R5 ;  /* 0x0000000204057819 */ /* 0x000fe40000010205 */
[----:B------:R-:W-:Y:S02]  /*02d0*/  LOP3.LUT R4, R0, 0xfffffff8, RZ, 0xc0, !PT ;  /* 0xfffffff800047812 */ /* 0x000fe400078ec0ff */
[--C-:B------:R-:W-:Y:S02]  /*02e0*/  SHF.R.U32.HI R0, RZ, 0x1, R6.reuse ;  /* 0x00000001ff007819 */ /* 0x100fe40000011606 */
[----:B------:R-:W-:-:S03]  /*02f0*/  SHF.R.U64 R7, R7, 0x1, R6 ;  /* 0x0000000107077819 */ /* 0x000fc60000001206 */
[----:B------:R-:W-:Y:S02]  /*0300*/  IMAD R0, R0, -0xa, RZ ;  /* 0xfffffff600007824 */ /* 0x000fe400078e02ff */
[----:B------:R-:W-:-:S04]  /*0310*/  IMAD.WIDE.U32 R4, R7, -0xa, R4 ;  /* 0xfffffff607047825 */ /* 0x000fc800078e0004 */
[----:B------:R-:W-:Y:S01]  /*0320*/  IMAD R7, R7, 0xffff, R0 ;  /* 0x0000ffff07077824 */ /* 0x000fe200078e0200 */
[----:B------:R-:W-:Y:S01]  /*0330*/  IADD3 R9, P0, PT, R4, -0x1, RZ ;  /* 0xffffffff04097810 */ /* 0x000fe20007f1e0ff */
[----:B------:R-:W-:-:S03]  /*0340*/  HFMA2 R4, -RZ, RZ, 0, 6.55651092529296875e-07 ;  /* 0x0000000bff047431 */ /* 0x000fc600000001ff */
[----:B------:R-:W-:Y:S02]  /*0350*/  IADD3.X R5, PT, PT, R5, 0xffff, R7, P0, !PT ;  /* 0x0000ffff05057810 */ /* 0x000fe400007fe407 */
[----:B------:R-:W-:Y:S02]  /*0360*/  LOP3.LUT R9, R9, 0xdeece66d, R2, 0x96, !PT ;  /* 0xdeece66d09097812 */ /* 0x000fe400078e9602 */
[----:B------:R-:W-:Y:S01]  /*0370*/  LOP3.LUT R0, R5, 0x5, R3, 0x96, !PT ;  /* 0x0000000505007812 */ /* 0x000fe200078e9603 */
[----:B------:R-:W-:-:S04]  /*0380*/  IMAD.MOV.U32 R5, RZ, RZ, 0x0 ;  /* 0x00000000ff057424 */ /* 0x000fc800078e00ff */
[----:B------:R-:W-:Y:S02]  /*0390*/  IMAD R0, R0, -0x21131993, RZ ;  /* 0xdeece66d00007824 */ /* 0x000fe400078e02ff */
[----:B------:R-:W-:-:S04]  /*03a0*/  IMAD.WIDE.U32 R6, R9, -0x21131993, R4 ;  /* 0xdeece66d09067825 */ /* 0x000fc800078e0004 */
[----:B------:R-:W-:Y:S01]  /*03b0*/  IMAD R9, R9, 0x5, R0 ;  /* 0x0000000509097824 */ /* 0x000fe200078e0200 */
[----:B------:R-:W-:Y:S02]  /*03c0*/  ISETP.GT.U32.AND P0, PT, R6, -0x1, PT ;  /* 0xffffffff0600780c */ /* 0x000fe40003f04070 */
[----:B------:R-:W-:Y:S02]  /*03d0*/  MOV R8, R6 ;  /* 0x0000000600087202 */ /* 0x000fe40000000f00 */
[----:B------:R-:W-:-:S04]  /*03e0*/  IADD3 R9, PT, PT, R7, R9, RZ ;  /* 0x0000000907097210 */ /* 0x000fc80007ffe0ff */
[----:B------:R-:W-:-:S04]  /*03f0*/  LOP3.LUT R0, R9, 0xffff, RZ, 0xc0, !PT ;  /* 0x0000ffff09007812 */ /* 0x000fc800078ec0ff */
[----:B------:R-:W-:-:S13]  /*0400*/  ISETP.GT.U32.AND.EX P0, PT, R0, 0x3fff, PT, P0 ;  /* 0x00003fff0000780c */ /* 0x000fda0003f04100 */
[----:B------:R-:W-:Y:S05]  /*0410*/  @P0 BRA `(.L_x_1) ;  /* 0x00000000003c0947 */ /* 0x000fea0003800000 */
[----:B------:R-:W-:Y:S01]  /*0420*/  MOV R10, 0x73c4cd04 ;  /* 0x73c4cd04000a7802 */ /* 0x000fe20000000f00 */
[----:B------:R-:W-:Y:S02]  /*0430*/  IMAD.MOV.U32 R11, RZ, RZ, 0x2d38 ;  /* 0x00002d38ff0b7424 */ /* 0x000fe400078e00ff */
[----:B------:R-:W-:Y:S02]  /*0440*/  IMAD R9, R9, 0x772c5f11, RZ ;  /* 0x772c5f1109097824 */ /* 0x000fe400078e02ff */
[----:B------:R-:W-:-:S04]  /*0450*/  IMAD.WIDE.U32 R10, R6, 0x772c5f11, R10 ;  /* 0x772c5f11060a7825 */ /* 0x000fc800078e000a */
[----:B------:R-:W-:-:S05]  /*0460*/  IMAD R9, R6, 0x32eb, R9 ;  /* 0x000032eb06097824 */ /* 0x000fca00078e0209 */
[----:B------:R-:W-:-:S04]  /*0470*/  IADD3 R13, PT, PT, R11, R9, RZ ;  /* 0x000000090b0d7210 */ /* 0x000fc80007ffe0ff */
[----:B------:R-:W-:-:S04]  /*0480*/  SHF.R.U32.HI R11, RZ, 0xb, R13 ;  /* 0x0000000bff0b7819 */ /* 0x000fc8000001160d */
[----:B------:R-:W-:-:S04]  /*0490*/  LOP3.LUT R11, R11, 0x18, RZ, 0xc0, !PT ;  /* 0x000000180b0b7812 */ /* 0x000fc800078ec0ff */
[----:B------:R-:W0:Y:S08]  /*04a0*/  LDC.64 R6, c[0x3][R11] ;  /* 0x00c000000b067b82 */ /* 0x000e300000000a00 */
[----:B------:R-:W1:Y:S01]  /*04b0*/  LDC.64 R8, c[0x3][R11+0x20] ;  /* 0x00c008000b087b82 */ /* 0x000e620000000a00 */
[----:B0-----:R-:W-:-:S04]  /*04c0*/  IMAD R0, R7, R10, RZ ;  /* 0x0000000a07007224 */ /* 0x001fc800078e02ff */
[C---:B------:R-:W-:Y:S02]  /*04d0*/  IMAD R7, R6.reuse, R13, R0 ;  /* 0x0000000d06077224 */ /* 0x040fe400078e0200 */
[----:B-1----:R-:W-:-:S05]  /*04e0*/  IMAD.WIDE.U32 R8, R6, R10, R8 ;  /* 0x0000000a06087225 */ /* 0x002fca00078e0008 */
[----:B------:R-:W-:-:S04]  /*04f0*/  IADD3 R0, PT, PT, R9, R7, RZ ;  /* 0x0000000709007210 */ /* 0x000fc80007ffe0ff */
[----:B------:R-:W-:-:S07]  /*0500*/  LOP3.LUT R0, R0, 0xffff, RZ, 0xc0, !PT ;  /* 0x0000ffff00007812 */ /* 0x000fce00078ec0ff */
.L_x_1:
[----:B------:R-:W-:Y:S05]  /*0510*/  BSYNC.RECONVERGENT B0 ;  /* 0x0000000000007941 */ /* 0x000fea0003800200 */
.L_x_0:
[----:B------:R-:W-:Y:S01]  /*0520*/  IMAD R9, R0, -0x21131993, RZ ;  /* 0xdeece66d00097824 */ /* 0x000fe200078e02ff */
[----:B------:R-:W-:Y:S01]  /*0530*/  BSSY.RECONVERGENT B0, `(.L_x_2) ;  /* 0x0000079000007945 */ /* 0x000fe20003800200 */
[----:B------:R-:W-:-:S04]  /*0540*/  IMAD.WIDE.U32 R6, R8, -0x21131993, R4 ;  /* 0xdeece66d08067825 */ /* 0x000fc800078e0004 */
[----:B------:R-:W-:Y:S01]  /*0550*/  IMAD R9, R8, 0x5, R9 ;  /* 0x0000000508097824 */ /* 0x000fe200078e0209 */
[----:B------:R-:W-:Y:S01]  /*0560*/  ISETP.GT.U32.AND P0, PT, R6, -0x1, PT ;  /* 0xffffffff0600780c */ /* 0x000fe20003f04070 */
[----:B------:R-:W-:-:S03]  /*0570*/  IMAD.MOV.U32 R13, RZ, RZ, R6 ;  /* 0x000000ffff0d7224 */ /* 0x000fc600078e0006 */
[----:B------:R-:W-:-:S04]  /*0580*/  IADD3 R11, PT, PT, R7, R9, RZ ;  /* 0x00000009070b7210 */ /* 0x000fc80007ffe0ff */
[----:B------:R-:W-:-:S04]  /*0590*/  LOP3.LUT R15, R11, 0xffff, RZ, 0xc0, !PT ;  /* 0x0000ffff0b0f7812 */ /* 0x000fc800078ec0ff */
[----:B------:R-:W-:-:S13]  /*05a0*/  ISETP.GT.U32.AND.EX P0, PT, R15, 0x1fff, PT, P0 ;  /* 0x00001fff0f00780c */ /* 0x000fda0003f04100 */
[----:B------:R-:W-:Y:S05]  /*05b0*/  @P0 BRA `(.L_x_3) ;  /* 0x0000000400c00947 */ /* 0x000fea0003800000 */
[----:B------:R-:W-:Y:S01]  /*05c0*/  HFMA2 R8, -RZ, RZ, -0.00101947784423828125, -1722 ;  /* 0x942de6baff087431 */ /* 0x000fe200000001ff */
[----:B------:R-:W-:Y:S01]  /*05d0*/  MOV R9, 0x40 ;  /* 0x0000004000097802 */ /* 0x000fe20000000f00 */
[C---:B------:R-:W-:Y:S01]  /*05e0*/  IMAD R7, R11.reuse, -0x4b9ff597, RZ ;  /* 0xb4600a690b077824 */ /* 0x040fe200078e02ff */
[----:B------:R-:W-:Y:S01]  /*05f0*/  BSSY.RECONVERGENT B1, `(.L_x_4) ;  /* 0x0000048000017945 */ /* 0x000fe20003800200 */
[----:B------:R-:W-:Y:S02]  /*0600*/  IMAD R11, R11, -0x42f53b4b, RZ ;  /* 0xbd0ac4b50b0b7824 */ /* 0x000fe400078e02ff */
[C---:B------:R-:W-:Y:S02]  /*0610*/  IMAD R7, R6.reuse, 0xbb20, R7 ;  /* 0x0000bb2006077824 */ /* 0x040fe400078e0207 */
[C---:B------:R-:W-:Y:S02]  /*0620*/  IMAD R11, R6.reuse, 0xce0d498, R11 ;  /* 0x0ce0d498060b7824 */ /* 0x040fe400078e020b */
[----:B------:R-:W-:-:S05]  /*0630*/  IMAD.WIDE.U32 R8, R6, -0x4b9ff597, R8 ;  /* 0xb4600a6906087825 */ /* 0x000fca00078e0008 */
[----:B------:R-:W-:Y:S02]  /*0640*/  IADD3 R7, PT, PT, R9, R7, RZ ;  /* 0x0000000709077210 */ /* 0x000fe40007ffe0ff */
[----:B------:R-:W-:Y:S02]  /*0650*/  MOV R9, 0x21280aa8 ;  /* 0x21280aa800097802 */ /* 0x000fe40000000f00 */
[----:B------:R-:W-:-:S04]  /*0660*/  SHF.R.U64 R0, R8, 0x11, R7 ;  /* 0x0000001108007819 */ /* 0x000fc80000001207 */
[----:B------:R-:W-:-:S05]  /*0670*/  LOP3.LUT R0, R0, 0x7fffffff, RZ, 0xc0, !PT ;  /* 0x7fffffff00007812 */ /* 0x000fca00078ec0ff */
[----:B------:R-:W-:-:S05]  /*0680*/  IMAD.HI.U32 R7, R0, -0x77777777, RZ ;  /* 0x8888888900077827 */ /* 0x000fca00078e00ff */
[----:B------:R-:W-:-:S05]  /*0690*/  SHF.R.U32.HI R7, RZ, 0x6, R7 ;  /* 0x00000006ff077819 */ /* 0x000fca0000011607 */
[----:B------:R-:W-:-:S04]  /*06a0*/  IMAD R0, R7, -0x78, R0 ;  /* 0xffffff8807007824 */ /* 0x000fc800078e0200 */
[C---:B------:R-:W-:Y:S01]  /*06b0*/  VIADD R7, R0.reuse, 0x8 ;  /* 0x0000000800077836 */ /* 0x040fe20000000000 */
[----:B------:R-:W-:-:S04]  /*06c0*/  IADD3 R0, PT, PT, R0, 0x7, RZ ;  /* 0x0000000700007810 */ /* 0x000fc80007ffe0ff */
[----:B------:R-:W-:-:S04]  /*06d0*/  LOP3.LUT R8, R7, R0, RZ, 0xc0, !PT ;  /* 0x0000000007087212 */ /* 0x000fc800078ec0ff */
[----:B------:R-:W-:Y:S01]  /*06e0*/  PRMT R10, R8, 0x9910, RZ ;  /* 0x00009910080a7816 */ /* 0x000fe200000000ff */
[----:B------:R-:W-:-:S03]  /*06f0*/  HFMA2 R8, -RZ, RZ, 68.875, 167.625 ;  /* 0x544e593dff087431 */ /* 0x000fc600000001ff */
[----:B------:R-:W-:Y:S02]  /*0700*/  ISETP.NE.AND P0, PT, R10, RZ, PT ;  /* 0x000000ff0a00720c */ /* 0x000fe40003f05270 */
[----:B------:R-:W-:-:S04]  /*0710*/  IMAD.WIDE.U32 R8, R6, -0x42f53b4b, R8 ;  /* 0xbd0ac4b506087825 */ /* 0x000fc800078e0008 */
[----:B------:R-:W-:-:S07]  /*0720*/  IMAD.IADD R6, R9, 0x1, R11 ;  /* 0x0000000109067824 */ /* 0x000fce00078e020b */
[----:B------:R-:W-:Y:S02]  /*0730*/  @!P0 LOP3.LUT R10, R7, 0xffff, RZ, 0xc0, !PT ;  /* 0x0000ffff070a8812 */ /* 0x000fe400078ec0ff */
[----:B------:R-:W-:-:S04]  /*0740*/  LOP3.LUT R6, R6, 0xffff, RZ, 0xc0, !PT ;  /* 0x0000ffff06067812 */ /* 0x000fc800078ec0ff */
[--C-:B------:R-:W-:Y:S02]  /*0750*/  SHF.R.U32.HI R13, RZ, 0x11, R6.reuse ;  /* 0x00000011ff0d7819 */ /* 0x100fe40000011606 */
[----:B------:R-:W-:-:S03]  /*0760*/  SHF.R.U64 R9, R8, 0x11, R6 ;  /* 0x0000001108097819 */ /* 0x000fc60000001206 */
[-C--:B------:R-:W-:Y:S02]  /*0770*/  @!P0 IMAD R13, R13, R10.reuse, RZ ;  /* 0x0000000a0d0d8224 */ /* 0x080fe400078e02ff */
[----:B------:R-:W-:-:S05]  /*0780*/  @!P0 IMAD.WIDE.U32 R10, R9, R10, RZ ;  /* 0x0000000a090a8225 */ /* 0x000fca00078e00ff */
[----:B------:R-:W-:Y:S02]  /*0790*/  @!P0 IADD3 R13, PT, PT, R11, R13, RZ ;  /* 0x0000000d0b0d8210 */ /* 0x000fe40007ffe0ff */
[----:B------:R-:W-:Y:S02]  /*07a0*/  MOV R11, R8 ;  /* 0x00000008000b7202 */ /* 0x000fe40000000f00 */
[----:B------:R-:W-:Y:S01]  /*07b0*/  @!P0 SHF.R.U64 R13, R10, 0x1f, R13 ;  /* 0x0000001f0a0d8819 */ /* 0x000fe2000000120d */
[----:B------:R-:W-:Y:S06]  /*07c0*/  @!P0 BRA `(.L_x_5) ;  /* 0x0000000000a88947 */ /* 0x000fec0003800000 */
[----:B------:R-:W0:Y:S01]  /*07d0*/  I2F.U16.RP R8, R7 ;  /* 0x0000000700087306 */ /* 0x000e220000109000 */
[----:B------:R-:W-:-:S05]  /*07e0*/  LOP3.LUT R10, R7, 0xffff, RZ, 0xc0, !PT ;  /* 0x0000ffff070a7812 */ /* 0x000fca00078ec0ff */
[----:B------:R-:W-:Y:S02]  /*07f0*/  IMAD.MOV R15, RZ, RZ, -R10 ;  /* 0x000000ffff0f7224 */ /* 0x000fe400078e0a0a */
[----:B0-----:R-:W0:Y:S02]  /*0800*/  MUFU.RCP R8, R8 ;  /* 0x0000000800087308 */ /* 0x001e240000001000 */
[----:B0-----:R-:W-:-:S06]  /*0810*/  IADD3 R12, PT, PT, R8, 0xffffffe, RZ ;  /* 0x0ffffffe080c7810 */ /* 0x001fcc0007ffe0ff */
[----:B------:R0:W1:Y:S02]  /*0820*/  F2I.FTZ.U32.TRUNC.NTZ R13, R12 ;  /* 0x0000000c000d7305 */ /* 0x000064000021f000 */
[----:B0-----:R-:W-:Y:S01]  /*0830*/  MOV R12, RZ ;  /* 0x000000ff000c7202 */ /* 0x001fe20000000f00 */
[----:B-1----:R-:W-:-:S04]  /*0840*/  IMAD R15, R15, R13, RZ ;  /* 0x0000000d0f0f7224 */ /* 0x002fc800078e02ff */
[----:B------:R-:W-:Y:S01]  /*0850*/  IMAD.HI.U32 R14, R13, R15, R12 ;  /* 0x0000000f0d0e7227 */ /* 0x000fe200078e000c */
[----:B------:R-:W-:-:S05]  /*0860*/  LOP3.LUT R12, RZ, R10, RZ, 0x33, !PT ;  /* 0x0000000aff0c7212 */ /* 0x000fca00078e33ff */
[----:B------:R-:W-:-:S05]  /*0870*/  IMAD.HI.U32 R13, R14, R9, RZ ;  /* 0x000000090e0d7227 */ /* 0x000fca00078e00ff */
[----:B------:R-:W-:-:S05]  /*0880*/  IADD3 R13, PT, PT, -R13, RZ, RZ ;  /* 0x000000ff0d0d7210 */ /* 0x000fca0007ffe1ff */
[----:B------:R-:W-:-:S05]  /*0890*/  IMAD R7, R10, R13, R9 ;  /* 0x0000000d0a077224 */ /* 0x000fca00078e0209 */
[----:B------:R-:W-:-:S13]  /*08a0*/  ISETP.GE.U32.AND P0, PT, R7, R10, PT ;  /* 0x0000000a0700720c */ /* 0x000fda0003f06070 */
[C---:B------:R-:W-:Y:S02]  /*08b0*/  @P0 IADD3 R7, PT, PT, -R10.reuse, R7, RZ ;  /* 0x000000070a070210 */ /* 0x040fe40007ffe1ff */
[----:B------:R-:W-:Y:S02]  /*08c0*/  ISETP.NE.U32.AND P0, PT, R10, RZ, PT ;  /* 0x000000ff0a00720c */ /* 0x000fe40003f05070 */
[----:B------:R-:W-:-:S13]  /*08d0*/  ISETP.GE.U32.AND P1, PT, R7, R10, PT ;  /* 0x0000000a0700720c */ /* 0x000fda0003f26070 */
[----:B------:R-:W-:-:S05]  /*08e0*/  @P1 IMAD.IADD R7, R7, 0x1, -R10 ;  /* 0x0000000107071824 */ /* 0x000fca00078e0a0a */
[----:B------:R-:W-:-:S04]  /*08f0*/  SEL R13, R12, R7, !P0 ;  /* 0x000000070c0d7207 */ /* 0x000fc80004000000 */
[----:B------:R-:W-:-:S04]  /*0900*/  IADD3 R9, PT, PT, R9, R0, -R13 ;  /* 0x0000000009097210 */ /* 0x000fc80007ffe80d */
[----:B------:R-:W-:-:S13]  /*0910*/  ISETP.GT.AND P1, PT, R9, -0x1, PT ;  /* 0xffffffff0900780c */ /* 0x000fda0003f24270 */
[----:B------:R-:W-:Y:S05]  /*0920*/  @P1 BRA `(.L_x_5) ;  /* 0x0000000000501947 */ /* 0x000fea0003800000 */
[----:B------:R-:W-:Y:S01]  /*0930*/  BSSY.RECONVERGENT B2, `(.L_x_5) ;  /* 0x0000013000027945 */ /* 0x000fe20003800200 */
.L_x_6:
[----:B------:R-:W-:Y:S02]  /*0940*/  IMAD R6, R6, -0x21131993, RZ ;  /* 0xdeece66d06067824 */ /* 0x000fe400078e02ff */
[----:B------:R-:W-:-:S04]  /*0950*/  IMAD.WIDE.U32 R8, R11, -0x21131993, R4 ;  /* 0xdeece66d0b087825 */ /* 0x000fc800078e0004 */
[----:B------:R-:W-:Y:S01]  /*0960*/  IMAD R7, R11, 0x5, R6 ;  /* 0x000000050b077824 */ /* 0x000fe200078e0206 */
[----:B------:R-:W-:-:S04]  /*0970*/  MOV R11, R8 ;  /* 0x00000008000b7202 */ /* 0x000fc80000000f00 */
[----:B------:R-:W-:-:S04]  /*0980*/  IADD3 R6, PT, PT, R9, R7, RZ ;  /* 0x0000000709067210 */ /* 0x000fc80007ffe0ff */
[----:B------:R-:W-:-:S04]  /*0990*/  LOP3.LUT R6, R6, 0xffff, RZ, 0xc0, !PT ;  /* 0x0000ffff06067812 */ /* 0x000fc800078ec0ff */
[----:B------:R-:W-:-:S05]  /*09a0*/  SHF.R.U64 R9, R8, 0x11, R6 ;  /* 0x0000001108097819 */ /* 0x000fca0000001206 */
[----:B------:R-:W-:-:S05]  /*09b0*/  IMAD.HI.U32 R7, R14, R9, RZ ;  /* 0x000000090e077227 */ /* 0x000fca00078e00ff */
[----:B------:R-:W-:-:S05]  /*09c0*/  IADD3 R7, PT, PT, -R7, RZ, RZ ;  /* 0x000000ff07077210 */ /* 0x000fca0007ffe1ff */
[----:B------:R-:W-:-:S05]  /*09d0*/  IMAD R7, R10, R7, R9 ;  /* 0x000000070a077224 */ /* 0x000fca00078e0209 */
[----:B------:R-:W-:-:S13]  /*09e0*/  ISETP.GE.U32.AND P1, PT, R7, R10, PT ;  /* 0x0000000a0700720c */ /* 0x000fda0003f26070 */
[----:B------:R-:W-:-:S04]  /*09f0*/  @P1 IADD3 R7, PT, PT, -R10, R7, RZ ;  /* 0x000000070a071210 */ /* 0x000fc80007ffe1ff */
[----:B------:R-:W-:-:S13]  /*0a00*/  ISETP.GE.U32.AND P1, PT, R7, R10, PT ;  /* 0x0000000a0700720c */ /* 0x000fda0003f26070 */
[----:B------:R-:W-:-:S05]  /*0a10*/  @P1 IMAD.IADD R7, R7, 0x1, -R10 ;  /* 0x0000000107071824 */ /* 0x000fca00078e0a0a */
[----:B------:R-:W-:-:S04]  /*0a20*/  SEL R13, R12, R7, !P0 ;  /* 0x000000070c0d7207 */ /* 0x000fc80004000000 */
[----:B------:R-:W-:-:S04]  /*0a30*/  IADD3 R7, PT, PT, R9, R0, -R13 ;  /* 0x0000000009077210 */ /* 0x000fc80007ffe80d */
[----:B------:R-:W-:-:S13]  /*0a40*/  ISETP.GE.AND P1, PT, R7, RZ, PT ;  /* 0x000000ff0700720c */ /* 0x000fda0003f26270 */
[----:B------:R-:W-:Y:S05]  /*0a50*/  @!P1 BRA `(.L_x_6) ;  /* 0xfffffffc00b89947 */ /* 0x000fea000383ffff */
[----:B------:R-:W-:Y:S05]  /*0a60*/  BSYNC.RECONVERGENT B2 ;  /* 0x0000000000027941 */ /* 0x000fea0003800200 */
.L_x_5:
[----:B------:R-:W-:Y:S05]  /*0a70*/  BSYNC.RECONVERGENT B1 ;  /* 0x0000000000017941 */ /* 0x000fea0003800200 */
.L_x_4:
[----:B------:R-:W-:Y:S01]  /*0a80*/  ISETP.GE.U32.AND P0, PT, R13, 0x40, PT ;  /* 0x000000400d00780c */ /* 0x000fe20003f06070 */
[----:B------:R-:W-:Y:S01]  /*0a90*/  IMAD R6, R6, -0x21131993, RZ ;  /* 0xdeece66d06067824 */ /* 0x000fe200078e02ff */
[----:B------:R-:W-:Y:S01]  /*0aa0*/  BSSY.RELIABLE B1, `(.L_x_7) ;  /* 0x0000013000017945 */ /* 0x000fe20003800100 */
[----:B------:R-:W-:-:S04]  /*0ab0*/  IMAD.WIDE.U32 R8, R11, -0x21131993, R4 ;  /* 0xdeece66d0b087825 */ /* 0x000fc800078e0004 */
[----:B------:R-:W-:Y:S01]  /*0ac0*/  IMAD R11, R11, 0x5, R6 ;  /* 0x000000050b0b7824 */ /* 0x000fe200078e0206 */
[----:B------:R-:W-:-:S04]  /*0ad0*/  MOV R13, R8 ;  /* 0x00000008000d7202 */ /* 0x000fc80000000f00 */
[----:B------:R-:W-:-:S04]  /*0ae0*/  IADD3 R0, PT, PT, R11, R9, RZ ;  /* 0x000000090b007210 */ /* 0x000fc80007ffe0ff */
[----:B------:R-:W-:Y:S01]  /*0af0*/  LOP3.LUT R15, R0, 0xffff, RZ, 0xc0, !PT ;  /* 0x0000ffff000f7812 */ /* 0x000fe200078ec0ff */
[----:B------:R-:W-:Y:S06]  /*0b00*/  @!P0 BRA `(.L_x_8) ;  /* 0x0000000000308947 */ /* 0x000fec0003800000 */
[----:B------:R-:W-:Y:S02]  /*0b10*/  IMAD R9, R0, -0x21131993, RZ ;  /* 0xdeece66d00097824 */ /* 0x000fe400078e02ff */
[----:B------:R-:W-:-:S04]  /*0b20*/  IMAD.WIDE.U32 R6, R8, -0x21131993, R4 ;  /* 0xdeece66d08067825 */ /* 0x000fc800078e0004 */
[----:B------:R-:W-:Y:S01]  /*0b30*/  IMAD R9, R8, 0x5, R9 ;  /* 0x0000000508097824 */ /* 0x000fe200078e0209 */
[----:B------:R-:W-:-:S03]  /*0b40*/  MOV R13, R6 ;  /* 0x00000006000d7202 */ /* 0x000fc60000000f00 */
[----:B------:R-:W-:-:S05]  /*0b50*/  IMAD.IADD R0, R7, 0x1, R9 ;  /* 0x0000000107007824 */ /* 0x000fca00078e0209 */
[----:B------:R-:W-:-:S04]  /*0b60*/  LOP3.LUT R15, R0, 0xffff, RZ, 0xc0, !PT ;  /* 0x0000ffff000f7812 */ /* 0x000fc800078ec0ff */
[----:B------:R-:W-:-:S05]  /*0b70*/  SHF.R.U64 R0, R6, 0x11, R15 ;  /* 0x0000001106007819 */ /* 0x000fca000000120f */
[----:B------:R-:W-:-:S05]  /*0b80*/  IMAD R0, R0, -0x33333333, RZ ;  /* 0xcccccccd00007824 */ /* 0x000fca00078e02ff */
[----:B------:R-:W-:-:S04]  /*0b90*/  SHF.L.W.U32.HI R0, R0, 0x1f, R0 ;  /* 0x0000001f00007819 */ /* 0x000fc80000010e00 */
[----:B------:R-:W-:-:S13]  /*0ba0*/  ISETP.GT.U32.AND P0, PT, R0, 0x19999999, PT ;  /* 0x199999990000780c */ /* 0x000fda0003f04070 */
[----:B------:R-:W-:Y:S05]  /*0bb0*/  @P0 BREAK.RELIABLE B1 ;  /* 0x0000000000010942 */ /* 0x000fea0003800100 */
[----:B------:R-:W-:Y:S05]  /*0bc0*/  @P0 BRA `(.L_x_3) ;  /* 0x00000000003c0947 */ /* 0x000fea0003800000 */
.L_x_8:
[----:B------:R-:W-:Y:S05]  /*0bd0*/  BSYNC.RELIABLE B1 ;  /* 0x0000000000017941 */ /* 0x000fea0003800100 */
.L_x_7:
[----:B------:R-:W-:Y:S02]  /*0be0*/  IMAD R0, R15, -0x21131993, RZ ;  /* 0xdeece66d0f007824 */ /* 0x000fe400078e02ff */
[----:B------:R-:W-:-:S04]  /*0bf0*/  IMAD.WIDE.U32 R10, R13, -0x21131993, R4 ;  /* 0xdeece66d0d0a7825 */ /* 0x000fc800078e0004 */
[----:B------:R-:W-:-:S05]  /*0c00*/  IMAD R13, R13, 0x5, R0 ;  /* 0x000000050d0d7824 */ /* 0x000fca00078e0200 */
[----:B------:R-:W-:-:S04]  /*0c10*/  IADD3 R13, PT, PT, R11, R13, RZ ;  /* 0x0000000d0b0d7210 */ /* 0x000fc80007ffe0ff */
[----:B------:R-:W-:-:S04]  /*0c20*/  SHF.R.U32.HI R11, RZ, 0xb, R13 ;  /* 0x0000000bff0b7819 */ /* 0x000fc8000001160d */
[----:B------:R-:W-:-:S04]  /*0c30*/  LOP3.LUT R11, R11, 0x18, RZ, 0xc0, !PT ;  /* 0x000000180b0b7812 */ /* 0x000fc800078ec0ff */
[----:B------:R-:W0:Y:S08]  /*0c40*/  LDC.64 R6, c[0x3][R11] ;  /* 0x00c000000b067b82 */ /* 0x000e300000000a00 */
[----:B------:R-:W1:Y:S01]  /*0c50*/  LDC.64 R8, c[0x3][R11+0x20] ;  /* 0x00c008000b087b82 */ /* 0x000e620000000a00 */
[----:B0-----:R-:W-:-:S04]  /*0c60*/  IMAD R13, R13, R6, RZ ;  /* 0x000000060d0d7224 */ /* 0x001fc800078e02ff */
[-C--:B------:R-:W-:Y:S02]  /*0c70*/  IMAD R13, R7, R10.reuse, R13 ;  /* 0x0000000a070d7224 */ /* 0x080fe400078e020d */
[----:B-1----:R-:W-:-:S05]  /*0c80*/  IMAD.WIDE.U32 R8, R6, R10, R8 ;  /* 0x0000000a06087225 */ /* 0x002fca00078e0008 */
[----:B------:R-:W-:Y:S01]  /*0c90*/  IADD3 R0, PT, PT, R9, R13, RZ ;  /* 0x0000000d09007210 */ /* 0x000fe20007ffe0ff */
[----:B------:R-:W-:-:S03]  /*0ca0*/  IMAD.MOV.U32 R13, RZ, RZ, R8 ;  /* 0x000000ffff0d7224 */ /* 0x000fc600078e0008 */
[----:B------:R-:W-:-:S07]  /*0cb0*/  LOP3.LUT R15, R0, 0xffff, RZ, 0xc0, !PT ;  /* 0x0000ffff000f7812 */ /* 0x000fce00078ec0ff */
.L_x_3:
[----:B------:R-:W-:Y:S05]  /*0cc0*/  BSYNC.RECONVERGENT B0 ;  /* 0x0000000000007941 */ /* 0x000fea0003800200 */
.L_x_2:
[----:B------:R-:W-:Y:S05]  /*0cd0*/  WARPSYNC.ALL ;  /* 0x0000000000007948 */ /* 0x000fea0003800000 */
[----:B------:R-:W-:Y:S01]  /*0ce0*/  HFMA2 R10, -RZ, RZ, -34.5, -0.0300750732421875 ;  /* 0xd050a7b3ff0a7431 */ /* 0x000fe200000001ff */
[----:B------:R-:W-:Y:S01]  /*0cf0*/  MOV R11, 0x32f4 ;  /* 0x000032f4000b7802 */ /* 0x000fe20000000f00 */
[----:B------:R-:W-:Y:S01]  /*0d00*/  IMAD R0, R15, 0x7856530d, RZ ;  /* 0x7856530d0f007824 */ /* 0x000fe200078e02ff */
[----:B------:R-:W-:Y:S01]  /*0d10*/  MOV R8, 0x942de6ba ;  /* 0x942de6ba00087802 */ /* 0x000fe20000000f00 */
[----:B------:R-:W-:Y:S01]  /*0d20*/  IMAD.MOV.U32 R6, RZ, RZ, 0x544e593d ;  /* 0x544e593dff067424 */ /* 0x000fe200078e00ff */
[----:B------:R-:W-:Y:S01]  /*0d30*/  BSSY.RECONVERGENT B1, `(.L_x_9) ;  /* 0x000040e000017945 */ /* 0x000fe20003800200 */
[C---:B------:R-:W-:Y:S01]  /*0d40*/  IMAD R7, R13.reuse, 0xb356, R0 ;  /* 0x0000b3560d077824 */ /* 0x040fe200078e0200 */
[----:B------:R-:W0:Y:S02]  /*0d50*/  LDCU.64 UR4, c[0x0][0x358] ;  /* 0x00006b00ff0477ac */ /* 0x000e240008000a00 */
[----:B------:R-:W-:Y:S01]  /*0d60*/  BSSY.RELIABLE B0, `(.L_x_10) ;  /* 0x000006b000007945 */ /* 0x000fe20003800100 */
[----:B------:R-:W-:-:S05]  /*0d70*/  IMAD.WIDE.U32 R10, R13, 0x7856530d, R10 ;  /* 0x7856530d0d0a7825 */ /* 0x000fca00078e000a */
[----:B------:R-:W-:Y:S01]  /*0d80*/  IADD3 R14, PT, PT, R11, R7, RZ ;  /* 0x000000070b0e7210 */ /* 0x000fe20007ffe0ff */
[----:B------:R-:W-:-:S03]  /*0d90*/  HFMA2 R7, -RZ, RZ, 0.01007080078125, 0.00020313262939453125 ;  /* 0x21280aa8ff077431 */ /* 0x000fc600000001ff */
[----:B------:R-:W-:-:S05]  /*0da0*/  LOP3.LUT R14, R14, 0xffff, RZ, 0xc0, !PT ;  /* 0x0000ffff0e0e7812 */ /* 0x000fca00078ec0ff */
[----:B------:R-:W-:Y:S02]  /*0db0*/  IMAD R9, R14, -0x42f53b4b, RZ ;  /* 0xbd0ac4b50e097824 */ /* 0x000fe400078e02ff */
[----:B------:R-:W-:-:S04]  /*0dc0*/  IMAD.WIDE.U32 R12, R10, -0x42f53b4b, R6 ;  /* 0xbd0ac4b50a0c7825 */ /* 0x000fc800078e0006 */
[----:B------:R-:W-:Y:S02]  /*0dd0*/  IMAD R9, R10, 0x20c0d498, R9 ;  /* 0x20c0d4980a097824 */ /* 0x000fe400078e0209 */
[C---:B------:R-:W-:Y:S02]  /*0de0*/  IMAD R17, R14.reuse, -0x21131993, RZ ;  /* 0xdeece66d0e117824 */ /* 0x040fe400078e02ff */
[----:B------:R-:W-:Y:S01]  /*0df0*/  IMAD R19, R14, -0x4b9ff597, RZ ;  /* 0xb4600a690e137824 */ /* 0x000fe200078e02ff */
[----:B------:R-:W-:Y:S01]  /*0e00*/  IADD3 R11, PT, PT, R13, R9, RZ ;  /* 0x000000090d0b7210 */ /* 0x000fe20007ffe0ff */
[----:B------:R-:W-:Y:S02]  /*0e10*/  IMAD.MOV.U32 R9, RZ, RZ, 0x40 ;  /* 0x00000040ff097424 */ /* 0x000fe400078e00ff */
[----:B------:R-:W-:Y:S01]  /*0e20*/  IMAD R17, R10, 0x5, R17 ;  /* 0x000000050a117824 */ /* 0x000fe200078e0211 */
[----:B------:R-:W-:Y:S01]  /*0e30*/  SHF.R.U64 R0, R12, 0x11, R11 ;  /* 0x000000110c007819 */ /* 0x000fe2000000120b */
[----:B------:R-:W-:-:S03]  /*0e40*/  IMAD.HI.U32 R16, R10, -0x4b9ff597, R8 ;  /* 0xb4600a690a107827 */ /* 0x000fc600078e0008 */
[----:B------:R-:W-:Y:S01]  /*0e50*/  LOP3.LUT R0, R0, 0x7fffffff, RZ, 0xc0, !PT ;  /* 0x7fffffff00007812 */ /* 0x000fe200078ec0ff */
[----:B------:R-:W-:-:S04]  /*0e60*/  IMAD R19, R10, 0x7760bb20, R19 ;  /* 0x7760bb200a137824 */ /* 0x000fc800078e0213 */
[----:B------:R-:W-:Y:S01]  /*0e70*/  IMAD R0, R0, -0x33333333, RZ ;  /* 0xcccccccd00007824 */ /* 0x000fe200078e02ff */
[----:B------:R-:W-:-:S04]  /*0e80*/  IADD3 R16, PT, PT, R16, R19, RZ ;  /* 0x0000001310107210 */ /* 0x000fc80007ffe0ff */
[----:B------:R-:W-:-:S04]  /*0e90*/  SHF.L.W.U32.HI R0, R0, 0x1f, R0 ;  /* 0x0000001f00007819 */ /* 0x000fc80000010e00 */
[----:B------:R-:W-:Y:S01]  /*0ea0*/  ISETP.GT.U32.AND P0, PT, R0, 0x19999999, PT ;  /* 0x199999990000780c */ /* 0x000fe20003f04070 */
[----:B------:R-:W-:-:S05]  /*0eb0*/  IMAD.HI.U32 R0, R10, -0x21131993, R4 ;  /* 0xdeece66d0a007827 */ /* 0x000fca00078e0004 */
[----:B------:R-:W-:-:S07]  /*0ec0*/  IADD3 R18, PT, PT, R0, R17, RZ ;  /* 0x0000001100127210 */ /* 0x000fce0007ffe0ff */
[----:B------:R-:W-:Y:S02]  /*0ed0*/  @!P0 IMAD R21, R11, -0x4b9ff597, RZ ;  /* 0xb4600a690b158824 */ /* 0x000fe400078e02ff */
[----:B------:R-:W-:-:S04]  /*0ee0*/  @!P0 IMAD.WIDE.U32 R14, R12, -0x4b9ff597, R8 ;  /* 0xb4600a690c0e8825 */ /* 0x000fc800078e0008 */
[----:B------:R-:W-:-:S05]  /*0ef0*/  @!P0 IMAD R21, R12, 0xbb20, R21 ;  /* 0x0000bb200c158824 */ /* 0x000fca00078e0215 */
[----:B------:R-:W-:-:S04]  /*0f00*/  @!P0 IADD3 R15, PT, PT, R15, R21, RZ ;  /* 0x000000150f0f8210 */ /* 0x000fc80007ffe0ff */
[----:B------:R-:W-:Y:S01]  /*0f10*/  @!P0 LOP3.LUT R15, R15, 0xffff, RZ, 0xc0, !PT ;  /* 0x0000ffff0f0f8812 */ /* 0x000fe200078ec0ff */
[----:B0-----:R-:W-:Y:S06]  /*0f20*/  @!P0 BRA `(.L_x_11) ;  /* 0x0000000400388947 */ /* 0x001fec0003800000 */
[----:B------:R-:W-:Y:S01]  /*0f30*/  IMAD R13, R11, -0x21131993, RZ ;  /* 0xdeece66d0b0d7824 */ /* 0x000fe200078e02ff */
[----:B------:R-:W-:Y:S01]  /*0f40*/  MOV R17, 0xaaaaaaab ;  /* 0xaaaaaaab00117802 */ /* 0x000fe20000000f00 */
[----:B------:R-:W-:-:S04]  /*0f50*/  IMAD.WIDE.U32 R10, R12, -0x21131993, R4 ;  /* 0xdeece66d0c0a7825 */ /* 0x000fc800078e0004 */
[----:B------:R-:W-:Y:S01]  /*0f60*/  IMAD R13, R12, 0x5, R13 ;  /* 0x000000050c0d7824 */ /* 0x000fe200078e020d */
[----:B------:R-:W-:-:S03]  /*0f70*/  LOP3.LUT R12, R16, 0xf000, RZ, 0xc0, !PT ;  /* 0x0000f000100c7812 */ /* 0x000fc600078ec0ff */
[----:B------:R-:W-:Y:S01]  /*0f80*/  IMAD.IADD R0, R11, 0x1, R13 ;  /* 0x000000010b007824 */ /* 0x000fe200078e020d */
[----:B------:R-:W-:Y:S02]  /*0f90*/  ISETP.NE.AND.EX P0, PT, R12, 0x6000, PT, !PT ;  /* 0x000060000c00780c */ /* 0x000fe40003f053f0 */
[----:B------:R-:W-:Y:S02]  /*0fa0*/  LOP3.LUT R13, R18, 0xf000, RZ, 0xc0, !PT ;  /* 0x0000f000120d7812 */ /* 0x000fe400078ec0ff */
[----:B------:R-:W-:Y:S02]  /*0fb0*/  LOP3.LUT R15, R0, 0xffff, RZ, 0xc0, !PT ;  /* 0x0000ffff000f7812 */ /* 0x000fe400078ec0ff */
[----:B------:R-:W-:Y:S02]  /*0fc0*/  ISETP.NE.OR.EX P0, PT, R13, 0x7000, P0, !PT ;  /* 0x000070000d00780c */ /* 0x000fe400007057f0 */
[----:B------:R-:W-:-:S05]  /*0fd0*/  SHF.R.U64 R14, R10, 0x11, R15 ;  /* 0x000000110a0e7819 */ /* 0x000fca000000120f */
[----:B------:R-:W-:Y:S01]  /*0fe0*/  IMAD R12, R14, R17, -0x55555556 ;  /* 0xaaaaaaaa0e0c7424 */ /* 0x000fe200078e0211 */
[----:B------:R-:W-:-:S04]  /*0ff0*/  MOV R14, R10 ;  /* 0x0000000a000e7202 */ /* 0x000fc80000000f00 */
[----:B------:R-:W-:-:S13]  /*1000*/  ISETP.LT.U32.OR P0, PT, R12, 0x55555555, P0 ;  /* 0x555555550c00780c */ /* 0x000fda0000701470 */
[----:B------:R-:W-:Y:S05]  /*1010*/  @P0 BRA `(.L_x_11) ;  /* 0x0000000000fc0947 */ /* 0x000fea0003800000 */
[----:B------:R-:W-:Y:S02]  /*1020*/  HFMA2 R12, -RZ, RZ, 4.6015625, -1608 ;  /* 0x449ae648ff0c7431 */ /* 0x000fe400000001ff */
[----:B------:R-:W-:Y:S02]  /*1030*/  IMAD.MOV.U32 R13, RZ, RZ, 0x3f687cba ;  /* 0x3f687cbaff0d7424 */ /* 0x000fe400078e00ff */
[----:B------:R-:W-:Y:S01]  /*1040*/  HFMA2 R21, -RZ, RZ, -0.72265625, -0.00010448694229125976562 ;  /* 0xb9c886d9ff157431 */ /* 0x000fe200000001ff */
[----:B------:R-:W-:Y:S01]  /*1050*/  MOV R20, 0x1b38bcb3 ;  /* 0x1b38bcb300147802 */ /* 0x000fe20000000f00 */
[----:B------:R-:W-:Y:S02]  /*1060*/  HFMA2 R16, -RZ, RZ, 11072, 0.020965576171875 ;  /* 0x7168255eff107431 */ /* 0x000fe400000001ff */
[----:B------:R-:W-:Y:S02]  /*1070*/  IMAD.MOV.U32 R17, RZ, RZ, 0x36151761 ;  /* 0x36151761ff117424 */ /* 0x000fe400078e00ff */
[----:B------:R-:W-:Y:S01]  /*1080*/  HFMA2 R22, -RZ, RZ, -0.0008144378662109375, -863.5 ;  /* 0x92ace2bfff167431 */ /* 0x000fe200000001ff */
[----:B------:R-:W-:Y:S01]  /*1090*/  MOV R18, 0xbfb52a42 ;  /* 0xbfb52a4200127802 */ /* 0x000fe20000000f00 */
[----:B------:R-:W-:-:S02]  /*10a0*/  HFMA2 R15, -RZ, RZ, 1.798828125, 0.001861572265625 ;  /* 0x3f3217a0ff0f7431 */ /* 0x000fc400000001ff */
[----:B------:R-:W-:Y:S01]  /*10b0*/  IMAD.MOV.U32 R19, RZ, RZ, 0x61647455 ;  /* 0x61647455ff137424 */ /* 0x000fe200078e00ff */
[----:B------:R-:W-:Y:S01]  /*10c0*/  MOV R23, 0xae705d56 ;  /* 0xae705d5600177802 */ /* 0x000fe20000000f00 */
[C---:B------:R-:W-:Y:S01]  /*10d0*/  IMAD.HI.U32 R11, R10.reuse, -0x60da60df, R12 ;  /* 0x9f259f210a0b7827 */ /* 0x040fe200078e000c */
[----:B------:R-:W-:Y:S02]  /*10e0*/  MOV R12, 0x89e2cfcc ;  /* 0x89e2cfcc000c7802 */ /* 0x000fe40000000f00 */
[----:B------:R-:W-:Y:S01]  /*10f0*/  MOV R14, 0xd1925d11 ;  /* 0xd1925d11000e7802 */ /* 0x000fe20000000f00 */
[----:B------:R-:W-:Y:S02]  /*1100*/  IMAD.MOV.U32 R13, RZ, RZ, 0x1635d4cf ;  /* 0x1635d4cfff0d7424 */ /* 0x000fe400078e00ff */
[----:B------:R-:W-:-:S04]  /*1110*/  IMAD.HI.U32 R20, R10, -0x1f9798f3, R20 ;  /* 0xe068670d0a147827 */ /* 0x000fc800078e0014 */
[----:B------:R-:W-:-:S04]  /*1120*/  IMAD.HI.U32 R16, R10, 0x3749a7f9, R16 ;  /* 0x3749a7f90a107827 */ /* 0x000fc800078e0010 */
[----:B------:R-:W-:-:S04]  /*1130*/  IMAD.HI.U32 R12, R10, 0x3838d031, R12 ;  /* 0x3838d0310a0c7827 */ /* 0x000fc800078e000c */
[C---:B------:R-:W-:Y:S02]  /*1140*/  IMAD R13, R0.reuse, -0x4b9ff597, RZ ;  /* 0xb4600a69000d7824 */ /* 0x040fe400078e02ff */
[C---:B------:R-:W-:Y:S02]  /*1150*/  IMAD R17, R0.reuse, -0x3063fc3, RZ ;  /* 0xfcf9c03d00117824 */ /* 0x040fe400078e02ff */
[----:B------:R-:W-:Y:S02]  /*1160*/  IMAD R21, R0, 0x3749a7f9, RZ ;  /* 0x3749a7f900157824 */ /* 0x000fe400078e02ff */
[----:B------:R-:W-:-:S04]  /*1170*/  IMAD.HI.U32 R18, R10, -0x60fa7177, R18 ;  /* 0x9f058e890a127827 */ /* 0x000fc800078e0012 */
[----:B------:R-:W-:-:S04]  /*1180*/  IMAD.HI.U32 R19, R10, -0x3063fc3, R22 ;  /* 0xfcf9c03d0a137827 */ /* 0x000fc800078e0016 */
[----:B------:R-:W-:-:S04]  /*1190*/  IMAD.HI.U32 R14, R10, 0x7ed23b05, R14 ;  /* 0x7ed23b050a0e7827 */ /* 0x000fc800078e000e */
[----:B------:R-:W-:Y:S02]  /*11a0*/  IMAD R25, R0, 0x3838d031, RZ ;  /* 0x3838d03100197824 */ /* 0x000fe400078e02ff */
[----:B------:R-:W-:-:S04]  /*11b0*/  IMAD.HI.U32 R15, R10, -0x4b9ff597, R8 ;  /* 0xb4600a690a0f7827 */ /* 0x000fc800078e0008 */
[----:B------:R-:W-:Y:S02]  /*11c0*/  IMAD R23, R0, 0x7ed23b05, RZ ;  /* 0x7ed23b0500177824 */ /* 0x000fe400078e02ff */
[C---:B------:R-:W-:Y:S02]  /*11d0*/  IMAD R22, R10.reuse, 0xbb20, R13 ;  /* 0x0000bb200a167824 */ /* 0x040fe400078e020d */
[C---:B------:R-:W-:Y:S02]  /*11e0*/  IMAD R24, R10.reuse, -0x5a1f9200, R17 ;  /* 0xa5e06e000a187824 */ /* 0x040fe400078e0211 */
[C---:B------:R-:W-:Y:S01]  /*11f0*/  IMAD R21, R10.reuse, 0x788e45d7, R21 ;  /* 0x788e45d70a157824 */ /* 0x040fe200078e0215 */
[----:B------:R-:W-:Y:S01]  /*1200*/  IADD3 R15, PT, PT, R15, R22, RZ ;  /* 0x000000160f0f7210 */ /* 0x000fe20007ffe0ff */
[C---:B------:R-:W-:Y:S01]  /*1210*/  IMAD R13, R10.reuse, 0x5031199c, R25 ;  /* 0x5031199c0a0d7824 */ /* 0x040fe200078e0219 */
[----:B------:R-:W-:Y:S01]  /*1220*/  IADD3 R19, PT, PT, R19, R24, RZ ;  /* 0x0000001813137210 */ /* 0x000fe20007ffe0ff */
[----:B------:R-:W-:Y:S01]  /*1230*/  IMAD R23, R10, 0x401c37bc, R23 ;  /* 0x401c37bc0a177824 */ /* 0x000fe200078e0217 */
[----:B------:R-:W-:Y:S01]  /*1240*/  IADD3 R16, PT, PT, R16, R21, RZ ;  /* 0x0000001510107210 */ /* 0x000fe20007ffe0ff */
[----:B------:R-:W-:Y:S01]  /*1250*/  IMAD R17, R0, -0x60da60df, RZ ;  /* 0x9f259f2100117824 */ /* 0x000fe200078e02ff */
[----:B------:R-:W-:Y:S01]  /*1260*/  IADD3 R13, PT, PT, R12, R13, RZ ;  /* 0x0000000d0c0d7210 */ /* 0x000fe20007ffe0ff */
[----:B------:R-:W-:Y:S01]  /*1270*/  IMAD.IADD R14, R14, 0x1, R23 ;  /* 0x000000010e0e7824 */ /* 0x000fe200078e0217 */
[----:B------:R-:W-:Y:S01]  /*1280*/  LOP3.LUT R12, R16, R15, R19, 0x80, !PT ;  /* 0x0000000f100c7212 */ /* 0x000fe200078e8013 */
[----:B------:R-:W-:-:S02]  /*1290*/  IMAD R16, R10, -0x80e8ab8, R17 ;  /* 0xf7f175480a107824 */ /* 0x000fc400078e0211 */
[C---:B------:R-:W-:Y:S01]  /*12a0*/  IMAD R15, R0.reuse, -0x1f9798f3, RZ ;  /* 0xe068670d000f7824 */ /* 0x040fe200078e02ff */
[----:B------:R-:W-:Y:S01]  /*12b0*/  LOP3.LUT R12, R13, R12, R14, 0x80, !PT ;  /* 0x0000000c0d0c7212 */ /* 0x000fe200078e800e */
[----:B------:R-:W-:Y:S01]  /*12c0*/  IMAD R19, R0, -0x60fa7177, RZ ;  /* 0x9f058e8900137824 */ /* 0x000fe200078e02ff */
[----:B------:R-:W-:Y:S01]  /*12d0*/  IADD3 R16, PT, PT, R11, R16, RZ ;  /* 0x000000100b107210 */ /* 0x000fe20007ffe0ff */
[C---:B------:R-:W-:Y:S01]  /*12e0*/  IMAD R13, R10.reuse, -0x4a205ec7, R15 ;  /* 0xb5dfa1390a0d7824 */ /* 0x040fe200078e020f */
[----:B------:R-:W-:Y:S01]  /*12f0*/  SHF.R.U32.HI R11, RZ, 0xf, R12 ;  /* 0x0000000fff0b7819 */ /* 0x000fe2000001160c */
[----:B------:R-:W-:Y:S02]  /*1300*/  IMAD R19, R10, -0x70eeede1, R19 ;  /* 0x8f11121f0a137824 */ /* 0x000fe400078e0213 */
[----:B------:R-:W-:Y:S02]  /*1310*/  HFMA2 R14, -RZ, RZ, 48.03125, 22.25 ;  /* 0x52014d90ff0e7431 */ /* 0x000fe400000001ff */
[----:B------:R-:W-:Y:S01]  /*1320*/  IMAD R17, R0, 0x60740241, RZ ;  /* 0x6074024100117824 */ /* 0x000fe200078e02ff */
[----:B------:R-:W-:Y:S01]  /*1330*/  IADD3 R13, PT, PT, R20, R13, RZ ;  /* 0x0000000d140d7210 */ /* 0x000fe20007ffe0ff */
[----:B------:R-:W-:Y:S01]  /*1340*/  IMAD.IADD R18, R18, 0x1, R19 ;  /* 0x0000000112127824 */ /* 0x000fe200078e0213 */
[----:B------:R-:W-:Y:S01]  /*1350*/  LOP3.LUT R11, R11, 0x1, RZ, 0xc0, !PT ;  /* 0x000000010b0b7812 */ /* 0x000fe200078ec0ff */
[----:B------:R-:W-:Y:S01]  /*1360*/  IMAD R17, R10, 0x45906dc2, R17 ;  /* 0x45906dc20a117824 */ /* 0x000fe200078e0211 */
[----:B------:R-:W-:-:S02]  /*1370*/  MOV R15, 0x601b0d03 ;  /* 0x601b0d03000f7802 */ /* 0x000fc40000000f00 */
[----:B------:R-:W-:Y:S02]  /*1380*/  LOP3.LUT R0, R18, R13, R16, 0xfe, !PT ;  /* 0x0000000d12007212 */ /* 0x000fe400078efe10 */
[----:B------:R-:W-:Y:S01]  /*1390*/  ISETP.EQ.U32.AND P0, PT, R11, 0x1, PT ;  /* 0x000000010b00780c */ /* 0x000fe20003f02070 */
[----:B------:R-:W-:Y:S01]  /*13a0*/  IMAD.WIDE.U32 R14, R10, 0x60740241, R14 ;  /* 0x607402410a0e7825 */ /* 0x000fe200078e000e */
[----:B------:R-:W-:Y:S02]  /*13b0*/  LOP3.LUT P1, RZ, R0, 0x8000, RZ, 0xc0, !PT ;  /* 0x0000800000ff7812 */ /* 0x000fe4000782c0ff */
[----:B------:R-:W-:Y:S02]  /*13c0*/  ISETP.EQ.U32.AND.EX P0, PT, RZ, RZ, PT, P0 ;  /* 0x000000ffff00720c */ /* 0x000fe40003f02100 */
[----:B------:R-:W-:-:S04]  /*13d0*/  IADD3 R15, PT, PT, R15, R17, RZ ;  /* 0x000000110f0f7210 */ /* 0x000fc80007ffe0ff */
[----:B------:R-:W-:-:S07]  /*13e0*/  LOP3.LUT R15, R15, 0xffff, RZ, 0xc0, !PT ;  /* 0x0000ffff0f0f7812 */ /* 0x000fce00078ec0ff */
[----:B------:R-:W-:Y:S05]  /*13f0*/  @!P1 BREAK.RELIABLE P0, B0 ;  /* 0x0000000000009942 */ /* 0x000fea0000000100 */
[----:B------:R-:W-:Y:S05]  /*1400*/  @!P1 BRA P0, `(.L_x_12) ;  /* 0x0000003800809947 */ /* 0x000fea0000000000 */
.L_x_11:
[----:B------:R-:W-:Y:S05]  /*1410*/  BSYNC.RELIABLE B0 ;  /* 0x0000000000007941 */ /* 0x000fea0003800100 */
.L_x_10:
[----:B------:R-:W-:Y:S01]  /*1420*/  IMAD R11, R15, -0x42f53b4b, RZ ;  /* 0xbd0ac4b50f0b7824 */ /* 0x000fe200078e02ff */
[----:B------:R-:W-:Y:S01]  /*1430*/  BSSY.RELIABLE B2, `(.L_x_13) ;  /* 0x0000067000027945 */ /* 0x000fe20003800100 */
[----:B------:R-:W-:-:S04]  /*1440*/  IMAD.WIDE.U32 R12, R14, -0x42f53b4b, R6 ;  /* 0xbd0ac4b50e0c7825 */ /* 0x000fc800078e0006 */
[----:B------:R-:W-:Y:S02]  /*1450*/  IMAD R11, R14, 0x20c0d498, R11 ;  /* 0x20c0d4980e0b7824 */ /* 0x000fe400078e020b */
[----:B------:R-:W-:Y:S02]  /*1460*/  IMAD R19, R15, -0x4b9ff597, RZ ;  /* 0xb4600a690f137824 */ /* 0x000fe400078e02ff */
[----:B------:R-:W-:Y:S02]  /*1470*/  IMAD.IADD R17, R13, 0x1, R11 ;  /* 0x000000010d117824 */ /* 0x000fe400078e020b */
[----:B------:R-:W-:-:S03]  /*1480*/  IMAD R11, R15, -0x21131993, RZ ;  /* 0xdeece66d0f0b7824 */ /* 0x000fc600078e02ff */
[----:B------:R-:W-:Y:S01]  /*1490*/  SHF.R.U64 R0, R12, 0x11, R17 ;  /* 0x000000110c007819 */ /* 0x000fe20000001211 */
[----:B------:R-:W-:-:S03]  /*14a0*/  IMAD R15, R14, 0x5, R11 ;  /* 0x000000050e0f7824 */ /* 0x000fc600078e020b */
[----:B------:R-:W-:-:S05]  /*14b0*/  LOP3.LUT R0, R0, 0x7fffffff, RZ, 0xc0, !PT ;  /* 0x7fffffff00007812 */ /* 0x000fca00078ec0ff */
[----:B------:R-:W-:-:S05]  /*14c0*/  IMAD R0, R0, -0x33333333, RZ ;  /* 0xcccccccd00007824 */ /* 0x000fca00078e02ff */
[----:B------:R-:W-:-:S04]  /*14d0*/  SHF.L.W.U32.HI R0, R0, 0x1f, R0 ;  /* 0x0000001f00007819 */ /* 0x000fc80000010e00 */
[----:B------:R-:W-:Y:S01]  /*14e0*/  ISETP.GT.U32.AND P0, PT, R0, 0x19999999, PT ;  /* 0x199999990000780c */ /* 0x000fe20003f04070 */
[----:B------:R-:W-:-:S05]  /*14f0*/  IMAD.HI.U32 R0, R14, -0x21131993, R4 ;  /* 0xdeece66d0e007827 */ /* 0x000fca00078e0004 */
[----:B------:R-:W-:-:S07]  /*1500*/  IADD3 R16, PT, PT, R0, R15, RZ ;  /* 0x0000000f00107210 */ /* 0x000fce0007ffe0ff */
[----:B------:R-:W-:Y:S02]  /*1510*/  @!P0 IMAD R21, R17, -0x4b9ff597, RZ ;  /* 0xb4600a6911158824 */ /* 0x000fe400078e02ff */
[----:B------:R-:W-:-:S04]  /*1520*/  @!P0 IMAD.WIDE.U32 R10, R12, -0x4b9ff597, R8 ;  /* 0xb4600a690c0a8825 */ /* 0x000fc800078e0008 */
[----:B------:R-:W-:Y:S02]  /*1530*/  @!P0 IMAD R23, R12, 0xbb20, R21 ;  /* 0x0000bb200c178824 */ /* 0x000fe400078e0215 */
[C---:B------:R-:W-:Y:S02]  /*1540*/  IMAD R21, R14.reuse, 0x7760bb20, R19 ;  /* 0x7760bb200e157824 */ /* 0x040fe400078e0213 */
[----:B------:R-:W-:Y:S01]  /*1550*/  IMAD.HI.U32 R14, R14, -0x4b9ff597, R8 ;  /* 0xb4600a690e0e7827 */ /* 0x000fe200078e0008 */
[----:B------:R-:W-:-:S03]  /*1560*/  @!P0 IADD3 R19, PT, PT, R11, R23, RZ ;  /* 0x000000170b138210 */ /* 0x000fc60007ffe0ff */
[----:B------:R-:W-:Y:S01]  /*1570*/  @!P0 IMAD.MOV.U32 R15, RZ, RZ, R10 ;  /* 0x000000ffff0f8224 */ /* 0x000fe200078e000a */
[----:B------:R-:W-:Y:S02]  /*1580*/  IADD3 R14, PT, PT, R14, R21, RZ ;  /* 0x000000150e0e7210 */ /* 0x000fe40007ffe0ff */
[----:B------:R-:W-:Y:S01]  /*1590*/  @!P0 LOP3.LUT R19, R19, 0xffff, RZ, 0xc0, !PT ;  /* 0x0000ffff13138812 */ /* 0x000fe200078ec0ff */
[----:B------:R-:W-:Y:S06]  /*15a0*/  @!P0 BRA `(.L_x_14) ;  /* 0x00000004003c8947 */ /* 0x000fec0003800000 */
[----:B------:R-:W-:Y:S02]  /*15b0*/  IMAD R17, R17, -0x21131993, RZ ;  /* 0xdeece66d11117824 */ /* 0x000fe400078e02ff */
[----:B------:R-:W-:Y:S02]  /*15c0*/  HFMA2 R15, -RZ, RZ, -0.05206298828125, -0.052093505859375 ;  /* 0xaaaaaaabff0f7431 */ /* 0x000fe400000001ff */
[----:B------:R-:W-:Y:S01]  /*15d0*/  IMAD.WIDE.U32 R10, R12, -0x21131993, R4 ;  /* 0xdeece66d0c0a7825 */ /* 0x000fe200078e0004 */
[----:B------:R-:W-:-:S03]  /*15e0*/  LOP3.LUT R13, R16, 0xf000, RZ, 0xc0, !PT ;  /* 0x0000f000100d7812 */ /* 0x000fc600078ec0ff */
[----:B------:R-:W-:Y:S01]  /*15f0*/  IMAD R17, R12, 0x5, R17 ;  /* 0x000000050c117824 */ /* 0x000fe200078e0211 */
[----:B------:R-:W-:-:S04]  /*1600*/  LOP3.LUT R12, R14, 0xf000, RZ, 0xc0, !PT ;  /* 0x0000f0000e0c7812 */ /* 0x000fc800078ec0ff */
[----:B------:R-:W-:Y:S02]  /*1610*/  IADD3 R0, PT, PT, R11, R17, RZ ;  /* 0x000000110b007210 */ /* 0x000fe40007ffe0ff */
[----:B------:R-:W-:Y:S02]  /*1620*/  ISETP.NE.AND.EX P0, PT, R12, 0x6000, PT, !PT ;  /* 0x000060000c00780c */ /* 0x000fe40003f053f0 */
[----:B------:R-:W-:Y:S02]  /*1630*/  LOP3.LUT R19, R0, 0xffff, RZ, 0xc0, !PT ;  /* 0x0000ffff00137812 */ /* 0x000fe400078ec0ff */
[----:B------:R-:W-:Y:S02]  /*1640*/  ISETP.NE.OR.EX P0, PT, R13, 0x7000, P0, !PT ;  /* 0x000070000d00780c */ /* 0x000fe400007057f0 */
[----:B------:R-:W-:-:S05]  /*1650*/  SHF.R.U64 R14, R10, 0x11, R19 ;  /* 0x000000110a0e7819 */ /* 0x000fca0000001213 */
[----:B------:R-:W-:Y:S01]  /*1660*/  IMAD R12, R14, R15, -0x55555556 ;  /* 0xaaaaaaaa0e0c7424 */ /* 0x000fe200078e020f */
[----:B------:R-:W-:-:S04]  /*1670*/  MOV R15, R10 ;  /* 0x0000000a000f7202 */ /* 0x000fc80000000f00 */
[----:B------:R-:W-:-:S13]  /*1680*/  ISETP.LT.U32.OR P0, PT, R12, 0x55555555, P0 ;  /* 0x555555550c00780c */ /* 0x000fda0000701470 */
[----:B------:R-:W-:Y:S05]  /*1690*/  @P0 BRA `(.L_x_14) ;  /* 0x0000000400000947 */ /* 0x000fea0003800000 */
[----:B------:R-:W-:Y:S01]  /*16a0*/  MOV R13, 0x3f687cba ;  /* 0x3f687cba000d7802 */ /* 0x000fe20000000f00 */
[----:B------:R-:W-:Y:S01]  /*16b0*/  IMAD.MOV.U32 R12, RZ, RZ, 0x449ae648 ;  /* 0x449ae648ff0c7424 */ /* 0x000fe200078e00ff */
[----:B------:R-:W-:Y:S01]  /*16c0*/  MOV R20, 0x1b38bcb3 ;  /* 0x1b38bcb300147802 */ /* 0x000fe20000000f00 */
[----:B------:R-:W-:Y:S01]  /*16d0*/  IMAD.MOV.U32 R16, RZ, RZ, 0x7168255e ;  /* 0x7168255eff107424 */ /* 0x000fe200078e00ff */
[----:B------:R-:W-:Y:S01]  /*16e0*/  MOV R21, 0xb9c886d9 ;  /* 0xb9c886d900157802 */ /* 0x000fe20000000f00 */
[C---:B------:R-:W-:Y:S01]  /*16f0*/  IMAD.HI.U32 R11, R10.reuse, -0x60da60df, R12 ;  /* 0x9f259f210a0b7827 */ /* 0x040fe200078e000c */
[----:B------:R-:W-:Y:S02]  /*1700*/  MOV R17, 0x36151761 ;  /* 0x3615176100117802 */ /* 0x000fe40000000f00 */
[----:B------:R-:W-:Y:S01]  /*1710*/  MOV R13, 0x1635d4cf ;  /* 0x1635d4cf000d7802 */ /* 0x000fe20000000f00 */
[----:B------:R-:W-:Y:S01]  /*1720*/  IMAD.MOV.U32 R12, RZ, RZ, -0x761d3034 ;  /* 0x89e2cfccff0c7424 */ /* 0x000fe200078e00ff */
[----:B------:R-:W-:Y:S01]  /*1730*/  MOV R19, 0x61647455 ;  /* 0x6164745500137802 */ /* 0x000fe20000000f00 */
[----:B------:R-:W-:Y:S01]  /*1740*/  IMAD.MOV.U32 R18, RZ, RZ, -0x404ad5be ;  /* 0xbfb52a42ff127424 */ /* 0x000fe200078e00ff */
[----:B------:R-:W-:Y:S01]  /*1750*/  MOV R22, 0x92ace2bf ;  /* 0x92ace2bf00167802 */ /* 0x000fe20000000f00 */
[----:B------:R-:W-:Y:S01]  /*1760*/  IMAD.HI.U32 R20, R10, -0x1f9798f3, R20 ;  /* 0xe068670d0a147827 */ /* 0x000fe200078e0014 */
[----:B------:R-:W-:-:S02]  /*1770*/  MOV R23, 0xae705d56 ;  /* 0xae705d5600177802 */ /* 0x000fc40000000f00 */
[----:B------:R-:W-:Y:S01]  /*1780*/  MOV R14, 0xd1925d11 ;  /* 0xd1925d11000e7802 */ /* 0x000fe20000000f00 */
[----:B------:R-:W-:Y:S01]  /*1790*/  IMAD.HI.U32 R16, R10, 0x3749a7f9, R16 ;  /* 0x3749a7f90a107827 */ /* 0x000fe200078e0010 */
[----:B------:R-:W-:-:S03]  /*17a0*/  MOV R15, 0x3f3217a0 ;  /* 0x3f3217a0000f7802 */ /* 0x000fc60000000f00 */
        /* <DEDUP_REMOVED lines=29> */
[----:B------:R-:W-:Y:S01]  /*1980*/  IMAD R19, R10, -0x70eeede1, R19 ;  /* 0x8f11121f0a137824 */ /* 0x000fe200078e0213 */
[----:B------:R-:W-:Y:S01]  /*1990*/  MOV R13, 0x601b0d03 ;  /* 0x601b0d03000d7802 */ /* 0x000fe20000000f00 */
[----:B------:R-:W-:Y:S01]  /*19a0*/  IMAD R17, R0, 0x60740241, RZ ;  /* 0x6074024100117824 */ /* 0x000fe200078e02ff */
[----:B------:R-:W-:Y:S01]  /*19b0*/  IADD3 R15, PT, PT, R20, R15, RZ ;  /* 0x0000000f140f7210 */ /* 0x000fe20007ffe0ff */
[----:B------:R-:W-:Y:S01]  /*19c0*/  IMAD.MOV.U32 R12, RZ, RZ, 0x52014d90 ;  /* 0x52014d90ff0c7424 */ /* 0x000fe200078e00ff */
[----:B------:R-:W-:Y:S01]  /*19d0*/  IADD3 R18, PT, PT, R18, R19, RZ ;  /* 0x0000001312127210 */ /* 0x000fe20007ffe0ff */
[C---:B------:R-:W-:Y:S01]  /*19e0*/  IMAD R17, R10.reuse, 0x45906dc2, R17 ;  /* 0x45906dc20a117824 */ /* 0x040fe200078e0211 */
[----:B------:R-:W-:Y:S01]  /*19f0*/  LOP3.LUT R11, R11, 0x1, RZ, 0xc0, !PT ;  /* 0x000000010b0b7812 */ /* 0x000fe200078ec0ff */
[----:B------:R-:W-:Y:S01]  /*1a00*/  IMAD.WIDE.U32 R12, R10, 0x60740241, R12 ;  /* 0x607402410a0c7825 */ /* 0x000fe200078e000c */
[----:B------:R-:W-:-:S02]  /*1a10*/  LOP3.LUT R0, R18, R15, R14, 0xfe, !PT ;  /* 0x0000000f12007212 */ /* 0x000fc400078efe0e */
[----:B------:R-:W-:Y:S02]  /*1a20*/  ISETP.EQ.U32.AND P0, PT, R11, 0x1, PT ;  /* 0x000000010b00780c */ /* 0x000fe40003f02070 */
[----:B------:R-:W-:Y:S02]  /*1a30*/  LOP3.LUT P1, RZ, R0, 0x8000, RZ, 0xc0, !PT ;  /* 0x0000800000ff7812 */ /* 0x000fe4000782c0ff */
[----:B------:R-:W-:Y:S02]  /*1a40*/  ISETP.EQ.U32.AND.EX P0, PT, RZ, RZ, PT, P0 ;  /* 0x000000ffff00720c */ /* 0x000fe40003f02100 */
[----:B------:R-:W-:Y:S02]  /*1a50*/  IADD3 R19, PT, PT, R13, R17, RZ ;  /* 0x000000110d137210 */ /* 0x000fe40007ffe0ff */
[----:B------:R-:W-:Y:S02]  /*1a60*/  MOV R15, R12 ;  /* 0x0000000c000f7202 */ /* 0x000fe40000000f00 */
[----:B------:R-:W-:-:S07]  /*1a70*/  LOP3.LUT R19, R19, 0xffff, RZ, 0xc0, !PT ;  /* 0x0000ffff13137812 */ /* 0x000fce00078ec0ff */
[----:B------:R-:W-:Y:S05]  /*1a80*/  @!P1 BREAK.RELIABLE P0, B2 ;  /* 0x0000000000029942 */ /* 0x000fea0000000100 */
[----:B------:R-:W-:Y:S05]  /*1a90*/  @!P1 BRA P0, `(.L_x_12) ;  /* 0x0000003000dc9947 */ /* 0x000fea0000000000 */
.L_x_14:
[----:B------:R-:W-:Y:S05]  /*1aa0*/  BSYNC.RELIABLE B2 ;  /* 0x0000000000027941 */ /* 0x000fea0003800100 */
.L_x_13:
[----:B------:R-:W-:Y:S01]  /*1ab0*/  IMAD R0, R19, -0x42f53b4b, RZ ;  /* 0xbd0ac4b513007824 */ /* 0x000fe200078e02ff */
[----:B------:R-:W-:Y:S01]  /*1ac0*/  BSSY.RELIABLE B2, `(.L_x_15) ;  /* 0x0000067000027945 */ /* 0x000fe20003800100 */
[----:B------:R-:W-:-:S04]  /*1ad0*/  IMAD.WIDE.U32 R12, R15, -0x42f53b4b, R6 ;  /* 0xbd0ac4b50f0c7825 */ /* 0x000fc800078e0006 */
[----:B------:R-:W-:Y:S02]  /*1ae0*/  IMAD R17, R15, 0x20c0d498, R0 ;  /* 0x20c0d4980f117824 */ /* 0x000fe400078e0200 */
[C---:B------:R-:W-:Y:S02]  /*1af0*/  IMAD R10, R19.reuse, -0x21131993, RZ ;  /* 0xdeece66d130a7824 */ /* 0x040fe400078e02ff */
[----:B------:R-:W-:Y:S01]  /*1b00*/  IMAD R14, R19, -0x4b9ff597, RZ ;  /* 0xb4600a69130e7824 */ /* 0x000fe200078e02ff */
[----:B------:R-:W-:Y:S01]  /*1b10*/  IADD3 R17, PT, PT, R13, R17, RZ ;  /* 0x000000110d117210 */ /* 0x000fe20007ffe0ff */
[C---:B------:R-:W-:Y:S02]  /*1b20*/  IMAD R21, R15.reuse, 0x5, R10 ;  /* 0x000000050f157824 */ /* 0x040fe400078e020a */
[----:B------:R-:W-:Y:S01]  /*1b30*/  IMAD R14, R15, 0x7760bb20, R14 ;  /* 0x7760bb200f0e7824 */ /* 0x000fe200078e020e */
[----:B------:R-:W-:-:S04]  /*1b40*/  SHF.R.U64 R0, R12, 0x11, R17 ;  /* 0x000000110c007819 */ /* 0x000fc80000001211 */
[----:B------:R-:W-:-:S05]  /*1b50*/  LOP3.LUT R0, R0, 0x7fffffff, RZ, 0xc0, !PT ;  /* 0x7fffffff00007812 */ /* 0x000fca00078ec0ff */
[----:B------:R-:W-:-:S05]  /*1b60*/  IMAD R0, R0, -0x33333333, RZ ;  /* 0xcccccccd00007824 */ /* 0x000fca00078e02ff */
[----:B------:R-:W-:-:S04]  /*1b70*/  SHF.L.W.U32.HI R0, R0, 0x1f, R0 ;  /* 0x0000001f00007819 */ /* 0x000fc80000010e00 */
[----:B------:R-:W-:Y:S01]  /*1b80*/  ISETP.GT.U32.AND P0, PT, R0, 0x19999999, PT ;  /* 0x199999990000780c */ /* 0x000fe20003f04070 */
[----:B------:R-:W-:-:S04]  /*1b90*/  IMAD.HI.U32 R0, R15, -0x21131993, R4 ;  /* 0xdeece66d0f007827 */ /* 0x000fc800078e0004 */
[----:B------:R-:W-:Y:S01]  /*1ba0*/  IMAD.HI.U32 R15, R15, -0x4b9ff597, R8 ;  /* 0xb4600a690f0f7827 */ /* 0x000fe200078e0008 */
[----:B------:R-:W-:-:S04]  /*1bb0*/  IADD3 R21, PT, PT, R0, R21, RZ ;  /* 0x0000001500157210 */ /* 0x000fc80007ffe0ff */
[----:B------:R-:W-:-:S03]  /*1bc0*/  IADD3 R14, PT, PT, R15, R14, RZ ;  /* 0x0000000e0f0e7210 */ /* 0x000fc60007ffe0ff */
[----:B------:R-:W-:Y:S02]  /*1bd0*/  @!P0 IMAD R19, R17, -0x4b9ff597, RZ ;  /* 0xb4600a6911138824 */ /* 0x000fe400078e02ff */
[----:B------:R-:W-:-:S04]  /*1be0*/  @!P0 IMAD.WIDE.U32 R10, R12, -0x4b9ff597, R8 ;  /* 0xb4600a690c0a8825 */ /* 0x000fc800078e0008 */
[----:B------:R-:W-:Y:S01]  /*1bf0*/  @!P0 IMAD R19, R12, 0xbb20, R19 ;  /* 0x0000bb200c138824 */ /* 0x000fe200078e0213 */
[----:B------:R-:W-:-:S03]  /*1c00*/  @!P0 MOV R15, R10 ;  /* 0x0000000a000f8202 */ /* 0x000fc60000000f00 */
[----:B------:R-:W-:-:S05]  /*1c10*/  @!P0 IMAD.IADD R19, R11, 0x1, R19 ;  /* 0x000000010b138824 */ /* 0x000fca00078e0213 */
[----:B------:R-:W-:Y:S01]  /*1c20*/  @!P0 LOP3.LUT R19, R19, 0xffff, RZ, 0xc0, !PT ;  /* 0x0000ffff13138812 */ /* 0x000fe200078ec0ff */
[----:B------:R-:W-:Y:S06]  /*1c30*/  @!P0 BRA `(.L_x_16) ;  /* 0x00000004003c8947 */ /* 0x000fec0003800000 */
[----:B------:R-:W-:Y:S01]  /*1c40*/  IMAD R17, R17, -0x21131993, RZ ;  /* 0xdeece66d11117824 */ /* 0x000fe200078e02ff */
[----:B------:R-:W-:Y:S01]  /*1c50*/  LOP3.LUT R13, R21, 0xf000, RZ, 0xc0, !PT ;  /* 0x0000f000150d7812 */ /* 0x000fe200078ec0ff */
[----:B------:R-:W-:-:S04]  /*1c60*/  IMAD.WIDE.U32 R10, R12, -0x21131993, R4 ;  /* 0xdeece66d0c0a7825 */ /* 0x000fc800078e0004 */
[----:B------:R-:W-:Y:S01]  /*1c70*/  IMAD R17, R12, 0x5, R17 ;  /* 0x000000050c117824 */ /* 0x000fe200078e0211 */
[----:B------:R-:W-:Y:S01]  /*1c80*/  LOP3.LUT R12, R14, 0xf000, RZ, 0xc0, !PT ;  /* 0x0000f0000e0c7812 */ /* 0x000fe200078ec0ff */
[----:B------:R-:W-:-:S03]  /*1c90*/  IMAD.MOV.U32 R15, RZ, RZ, -0x55555555 ;  /* 0xaaaaaaabff0f7424 */ /* 0x000fc600078e00ff */
        /* <DEDUP_REMOVED lines=9> */
[----:B------:R-:W-:Y:S01]  /*1d30*/  HFMA2 R12, -RZ, RZ, 4.6015625, -1608 ;  /* 0x449ae648ff0c7431 */ /* 0x000fe200000001ff */
[----:B------:R-:W-:Y:S01]  /*1d40*/  MOV R13, 0x3f687cba ;  /* 0x3f687cba000d7802 */ /* 0x000fe20000000f00 */
[----:B------:R-:W-:Y:S01]  /*1d50*/  HFMA2 R20, -RZ, RZ, 0.0035247802734375, -1.1748046875 ;  /* 0x1b38bcb3ff147431 */ /* 0x000fe200000001ff */
[----:B------:R-:W-:Y:S01]  /*1d60*/  MOV R17, 0x36151761 ;  /* 0x3615176100117802 */ /* 0x000fe20000000f00 */
[----:B------:R-:W-:Y:S02]  /*1d70*/  HFMA2 R19, -RZ, RZ, 690, 17744 ;  /* 0x61647455ff137431 */ /* 0x000fe400000001ff */
[----:B------:R-:W-:Y:S02]  /*1d80*/  IMAD.MOV.U32 R21, RZ, RZ, -0x46377927 ;  /* 0xb9c886d9ff157424 */ /* 0x000fe400078e00ff */
[----:B------:R-:W-:Y:S02]  /*1d90*/  HFMA2 R23, -RZ, RZ, -0.1005859375, 341.5 ;  /* 0xae705d56ff177431 */ /* 0x000fe400000001ff */
[----:B------:R-:W-:-:S02]  /*1da0*/  IMAD.MOV.U32 R16, RZ, RZ, 0x7168255e ;  /* 0x7168255eff107424 */ /* 0x000fc400078e00ff */
[----:B------:R-:W-:Y:S01]  /*1db0*/  HFMA2 R14, -RZ, RZ, -44.5625, 324.25 ;  /* 0xd1925d11ff0e7431 */ /* 0x000fe200000001ff */
[----:B------:R-:W-:Y:S01]  /*1dc0*/  MOV R18, 0xbfb52a42 ;  /* 0xbfb52a4200127802 */ /* 0x000fe20000000f00 */
[----:B------:R-:W-:-:S04]  /*1dd0*/  IMAD.HI.U32 R11, R10, -0x60da60df, R12 ;  /* 0x9f259f210a0b7827 */ /* 0x000fc800078e000c */
[----:B------:R-:W-:Y:S01]  /*1de0*/  HFMA2 R12, -RZ, RZ, -0.0001795291900634765625, -31.1875 ;  /* 0x89e2cfccff0c7431 */ /* 0x000fe200000001ff */
[----:B------:R-:W-:Y:S01]  /*1df0*/  MOV R22, 0x92ace2bf ;  /* 0x92ace2bf00167802 */ /* 0x000fe20000000f00 */
[----:B------:R-:W-:Y:S01]  /*1e00*/  IMAD.MOV.U32 R13, RZ, RZ, 0x1635d4cf ;  /* 0x1635d4cfff0d7424 */ /* 0x000fe200078e00ff */
[----:B------:R-:W-:Y:S01]  /*1e10*/  MOV R15, 0x3f3217a0 ;  /* 0x3f3217a0000f7802 */ /* 0x000fe20000000f00 */
        /* <DEDUP_REMOVED lines=9> */
[----:B------:R-:W-:-:S04]  /*1eb0*/  IMAD.HI.U32 R15, R10, -0x4b9ff597, R8 ;  /* 0xb4600a690a0f7827 */ /* 0x000fc800078e0008 */
[C---:B------:R-:W-:Y:S02]  /*1ec0*/  IMAD R23, R0.reuse, 0x7ed23b05, RZ ;  /* 0x7ed23b0500177824 */ /* 0x040fe400078e02ff */
        /* <DEDUP_REMOVED lines=38> */
.L_x_16:
[----:B------:R-:W-:Y:S05]  /*2130*/  BSYNC.RELIABLE B2 ;  /* 0x0000000000027941 */ /* 0x000fea0003800100 */
.L_x_15:
        /* <DEDUP_REMOVED lines=15> */
[----:B------:R-:W-:-:S04]  /*2230*/  IMAD.HI.U32 R15, R15, -0x4b9ff597, R8 ;  /* 0xb4600a690f0f7827 */ /* 0x000fc800078e0008 */
[----:B------:R-:W-:Y:S01]  /*2240*/  IMAD.IADD R21, R0, 0x1, R21 ;  /* 0x0000000100157824 */ /* 0x000fe200078e0215 */
[----:B------:R-:W-:-:S03]  /*2250*/  IADD3 R14, PT, PT, R15, R14, RZ ;  /* 0x0000000e0f0e7210 */ /* 0x000fc60007ffe0ff */
[----:B------:R-:W-:Y:S02]  /*2260*/  @!P0 IMAD R19, R17, -0x4b9ff597, RZ ;  /* 0xb4600a6911138824 */ /* 0x000fe400078e02ff */
[----:B------:R-:W-:-:S04]  /*2270*/  @!P0 IMAD.WIDE.U32 R10, R12, -0x4b9ff597, R8 ;  /* 0xb4600a690c0a8825 */ /* 0x000fc800078e0008 */
[----:B------:R-:W-:Y:S01]  /*2280*/  @!P0 IMAD R19, R12, 0xbb20, R19 ;  /* 0x0000bb200c138824 */ /* 0x000fe200078e0213 */
[----:B------:R-:W-:-:S04]  /*2290*/  @!P0 MOV R15, R10 ;  /* 0x0000000a000f8202 */ /* 0x000fc80000000f00 */
[----:B------:R-:W-:-:S04]  /*22a0*/  @!P0 IADD3 R19, PT, PT, R11, R19, RZ ;  /* 0x000000130b138210 */ /* 0x000fc80007ffe0ff */
        /* <DEDUP_REMOVED lines=13> */
[----:B------:R-:W-:Y:S02]  /*2380*/  IMAD R12, R14, R15, -0x55555556 ;  /* 0xaaaaaaaa0e0c7424 */ /* 0x000fe400078e020f */
[----:B------:R-:W-:-:S03]  /*2390*/  IMAD.MOV.U32 R15, RZ, RZ, R10 ;  /* 0x000000ffff0f7224 */ /* 0x000fc600078e000a */
[----:B------:R-:W-:-:S13]  /*23a0*/  ISETP.LT.U32.OR P0, PT, R12, 0x55555555, P0 ;  /* 0x555555550c00780c */ /* 0x000fda0000701470 */
[----:B------:R-:W-:Y:S05]  /*23b0*/  @P0 BRA `(.L_x_18) ;  /* 0x0000000400000947 */ /* 0x000fea0003800000 */
[----:B------:R-:W-:Y:S01]  /*23c0*/  MOV R12, 0x449ae648 ;  /* 0x449ae648000c7802 */ /* 0x000fe20000000f00 */
[----:B------:R-:W-:Y:S01]  /*23d0*/  IMAD.MOV.U32 R17, RZ, RZ, 0x36151761 ;  /* 0x36151761ff117424 */ /* 0x000fe200078e00ff */
[----:B------:R-:W-:Y:S01]  /*23e0*/  MOV R13, 0x3f687cba ;  /* 0x3f687cba000d7802 */ /* 0x000fe20000000f00 */
[----:B------:R-:W-:Y:S01]  /*23f0*/  IMAD.MOV.U32 R18, RZ, RZ, -0x404ad5be ;  /* 0xbfb52a42ff127424 */ /* 0x000fe200078e00ff */
[----:B------:R-:W-:Y:S01]  /*2400*/  MOV R20, 0x1b38bcb3 ;  /* 0x1b38bcb300147802 */ /* 0x000fe20000000f00 */
[----:B------:R-:W-:Y:S01]  /*2410*/  IMAD R25, R0, 0x3838d031, RZ ;  /* 0x3838d03100197824 */ /* 0x000fe200078e02ff */
[----:B------:R-:W-:Y:S01]  /*2420*/  MOV R21, 0xb9c886d9 ;  /* 0xb9c886d900157802 */ /* 0x000fe20000000f00 */
[C---:B------:R-:W-:Y:S01]  /*2430*/  IMAD.HI.U32 R11, R10.reuse, -0x60da60df, R12 ;  /* 0x9f259f210a0b7827 */ /* 0x040fe200078e000c */
[----:B------:R-:W-:Y:S02]  /*2440*/  MOV R16, 0x7168255e ;  /* 0x7168255e00107802 */ /* 0x000fe40000000f00 */
[----:B------:R-:W-:Y:S01]  /*2450*/  MOV R12, 0x89e2cfcc ;  /* 0x89e2cfcc000c7802 */ /* 0x000fe20000000f00 */
[----:B------:R-:W-:Y:S01]  /*2460*/  IMAD.HI.U32 R20, R10, -0x1f9798f3, R20 ;  /* 0xe068670d0a147827 */ /* 0x000fe200078e0014 */
[----:B------:R-:W-:-:S02]  /*2470*/  MOV R13, 0x1635d4cf ;  /* 0x1635d4cf000d7802 */ /* 0x000fc40000000f00 */
[----:B------:R-:W-:Y:S01]  /*2480*/  MOV R19, 0x61647455 ;  /* 0x6164745500137802 */ /* 0x000fe20000000f00 */
[C---:B------:R-:W-:Y:S01]  /*2490*/  IMAD.HI.U32 R16, R10.reuse, 0x3749a7f9, R16 ;  /* 0x3749a7f90a107827 */ /* 0x040fe200078e0010 */
[----:B------:R-:W-:Y:S02]  /*24a0*/  MOV R22, 0x92ace2bf ;  /* 0x92ace2bf00167802 */ /* 0x000fe40000000f00 */
[----:B------:R-:W-:Y:S01]  /*24b0*/  MOV R23, 0xae705d56 ;  /* 0xae705d5600177802 */ /* 0x000fe20000000f00 */
[----:B------:R-:W-:Y:S01]  /*24c0*/  IMAD.HI.U32 R12, R10, 0x3838d031, R12 ;  /* 0x3838d0310a0c7827 */ /* 0x000fe200078e000c */
[----:B------:R-:W-:Y:S02]  /*24d0*/  MOV R14, 0xd1925d11 ;  /* 0xd1925d11000e7802 */ /* 0x000fe40000000f00 */
[----:B------:R-:W-:Y:S01]  /*24e0*/  MOV R15, 0x3f3217a0 ;  /* 0x3f3217a0000f7802 */ /* 0x000fe20000000f00 */
[C---:B------:R-:W-:Y:S02]  /*24f0*/  IMAD R13, R0.reuse, -0x4b9ff597, RZ ;  /* 0xb4600a69000d7824 */ /* 0x040fe400078e02ff */
[----:B------:R-:W-:-:S02]  /*2500*/  IMAD R17, R0, -0x3063fc3, RZ ;  /* 0xfcf9c03d00117824 */ /* 0x000fc400078e02ff */
[----:B------:R-:W-:Y:S02]  /*2510*/  IMAD R21, R0, 0x3749a7f9, RZ ;  /* 0x3749a7f900157824 */ /* 0x000fe400078e02ff */
[----:B------:R-:W-:-:S04]  /*2520*/  IMAD.HI.U32 R18, R10, -0x60fa7177, R18 ;  /* 0x9f058e890a127827 */ /* 0x000fc800078e0012 */
[----:B------:R-:W-:-:S04]  /*2530*/  IMAD.HI.U32 R19, R10, -0x3063fc3, R22 ;  /* 0xfcf9c03d0a137827 */ /* 0x000fc800078e0016 */
[----:B------:R-:W-:-:S04]  /*2540*/  IMAD.HI.U32 R14, R10, 0x7ed23b05, R14 ;  /* 0x7ed23b050a0e7827 */ /* 0x000fc800078e000e */
[----:B------:R-:W-:-:S04]  /*2550*/  IMAD.HI.U32 R15, R10, -0x4b9ff597, R8 ;  /* 0xb4600a690a0f7827 */ /* 0x000fc800078e0008 */
[----:B------:R-:W-:Y:S02]  /*2560*/  IMAD R23, R0, 0x7ed23b05, RZ ;  /* 0x7ed23b0500177824 */ /* 0x000fe400078e02ff */
[C---:B------:R-:W-:Y:S02]  /*2570*/  IMAD R22, R10.reuse, 0xbb20, R13 ;  /* 0x0000bb200a167824 */ /* 0x040fe400078e020d */
[C---:B------:R-:W-:Y:S02]  /*2580*/  IMAD R24, R10.reuse, -0x5a1f9200, R17 ;  /* 0xa5e06e000a187824 */ /* 0x040fe400078e0211 */
[C---:B------:R-:W-:Y:S02]  /*2590*/  IMAD R21, R10.reuse, 0x788e45d7, R21 ;  /* 0x788e45d70a157824 */ /* 0x040fe400078e0215 */
[C---:B------:R-:W-:Y:S01]  /*25a0*/  IMAD R13, R10.reuse, 0x5031199c, R25 ;  /* 0x5031199c0a0d7824 */ /* 0x040fe200078e0219 */
[----:B------:R-:W-:Y:S01]  /*25b0*/  IADD3 R19, PT, PT, R19, R24, RZ ;  /* 0x0000001813137210 */ /* 0x000fe20007ffe0ff */
[----:B------:R-:W-:Y:S01]  /*25c0*/  IMAD R23, R10, 0x401c37bc, R23 ;  /* 0x401c37bc0a177824 */ /* 0x000fe200078e0217 */
[----:B------:R-:W-:Y:S01]  /*25d0*/  IADD3 R16, PT, PT, R16, R21, RZ ;  /* 0x0000001510107210 */ /* 0x000fe20007ffe0ff */
[----:B------:R-:W-:Y:S01]  /*25e0*/  IMAD.IADD R15, R15, 0x1, R22 ;  /* 0x000000010f0f7824 */ /* 0x000fe200078e0216 */
[----:B------:R-:W-:Y:S01]  /*25f0*/  IADD3 R13, PT, PT, R12, R13, RZ ;  /* 0x0000000d0c0d7210 */ /* 0x000fe20007ffe0ff */
[----:B------:R-:W-:Y:S01]  /*2600*/  IMAD R17, R0, -0x60da60df, RZ ;  /* 0x9f259f2100117824 */ /* 0x000fe200078e02ff */
[----:B------:R-:W-:-:S02]  /*2610*/  IADD3 R14, PT, PT, R14, R23, RZ ;  /* 0x000000170e0e7210 */ /* 0x000fc40007ffe0ff */
[----:B------:R-:W-:Y:S01]  /*2620*/  LOP3.LUT R12, R16, R15, R19, 0x80, !PT ;  /* 0x0000000f100c7212 */ /* 0x000fe200078e8013 */
[C---:B------:R-:W-:Y:S02]  /*2630*/  IMAD R15, R0.reuse, -0x1f9798f3, RZ ;  /* 0xe068670d000f7824 */ /* 0x040fe400078e02ff */
[----:B------:R-:W-:Y:S01]  /*2640*/  IMAD R19, R0, -0x60fa7177, RZ ;  /* 0x9f058e8900137824 */ /* 0x000fe200078e02ff */
[----:B------:R-:W-:Y:S01]  /*2650*/  LOP3.LUT R12, R13, R12, R14, 0x80, !PT ;  /* 0x0000000c0d0c7212 */ /* 0x000fe200078e800e */
[C---:B------:R-:W-:Y:S01]  /*2660*/  IMAD R16, R10.reuse, -0x80e8ab8, R17 ;  /* 0xf7f175480a107824 */ /* 0x040fe200078e0211 */
[----:B------:R-:W-:Y:S01]  /*2670*/  MOV R13, 0x601b0d03 ;  /* 0x601b0d03000d7802 */ /* 0x000fe20000000f00 */
[C---:B------:R-:W-:Y:S02]  /*2680*/  IMAD R15, R10.reuse, -0x4a205ec7, R15 ;  /* 0xb5dfa1390a0f7824 */ /* 0x040fe400078e020f */
[----:B------:R-:W-:Y:S02]  /*2690*/  IMAD R19, R10, -0x70eeede1, R19 ;  /* 0x8f11121f0a137824 */ /* 0x000fe400078e0213 */
[----:B------:R-:W-:Y:S01]  /*26a0*/  IMAD.IADD R14, R11, 0x1, R16 ;  /* 0x000000010b0e7824 */ /* 0x000fe200078e0210 */
[----:B------:R-:W-:Y:S01]  /*26b0*/  SHF.R.U32.HI R11, RZ, 0xf, R12 ;  /* 0x0000000fff0b7819 */ /* 0x000fe2000001160c */
[----:B------:R-:W-:Y:S01]  /*26c0*/  IMAD R17, R0, 0x60740241, RZ ;  /* 0x6074024100117824 */ /* 0x000fe200078e02ff */
[----:B------:R-:W-:-:S02]  /*26d0*/  IADD3 R15, PT, PT, R20, R15, RZ ;  /* 0x0000000f140f7210 */ /* 0x000fc40007ffe0ff */
[----:B------:R-:W-:Y:S01]  /*26e0*/  IADD3 R18, PT, PT, R18, R19, RZ ;  /* 0x0000001312127210 */ /* 0x000fe20007ffe0ff */
[----:B------:R-:W-:Y:S01]  /*26f0*/  IMAD R17, R10, 0x45906dc2, R17 ;  /* 0x45906dc20a117824 */ /* 0x000fe200078e0211 */
[----:B------:R-:W-:Y:S02]  /*2700*/  LOP3.LUT R11, R11, 0x1, RZ, 0xc0, !PT ;  /* 0x000000010b0b7812 */ /* 0x000fe400078ec0ff */
[----:B------:R-:W-:Y:S02]  /*2710*/  LOP3.LUT R0, R18, R15, R14, 0xfe, !PT ;  /* 0x0000000f12007212 */ /* 0x000fe400078efe0e */
[----:B------:R-:W-:Y:S02]  /*2720*/  ISETP.EQ.U32.AND P0, PT, R11, 0x1, PT ;  /* 0x000000010b00780c */ /* 0x000fe40003f02070 */
[----:B------:R-:W-:Y:S02]  /*2730*/  LOP3.LUT P1, RZ, R0, 0x8000, RZ, 0xc0, !PT ;  /* 0x0000800000ff7812 */ /* 0x000fe4000782c0ff */
[----:B------:R-:W-:-:S02]  /*2740*/  ISETP.EQ.U32.AND.EX P0, PT, RZ, RZ, PT, P0 ;  /* 0x000000ffff00720c */ /* 0x000fc40003f02100 */
[----:B------:R-:W-:-:S05]  /*2750*/  MOV R12, 0x52014d90 ;  /* 0x52014d90000c7802 */ /* 0x000fca0000000f00 */
[----:B------:R-:W-:-:S04]  /*2760*/  IMAD.WIDE.U32 R12, R10, 0x60740241, R12 ;  /* 0x607402410a0c7825 */ /* 0x000fc800078e000c */
[----:B------:R-:W-:Y:S01]  /*2770*/  IMAD.IADD R19, R13, 0x1, R17 ;  /* 0x000000010d137824 */ /* 0x000fe200078e0211 */
[----:B------:R-:W-:Y:S01]  /*2780*/  MOV R15, R12 ;  /* 0x0000000c000f7202 */ /* 0x000fe20000000f00 */
[----:B------:R-:W-:Y:S05]  /*2790*/  @!P1 BREAK.RELIABLE P0, B2 ;  /* 0x0000000000029942 */ /* 0x000fea0000000100 */
[----:B------:R-:W-:Y:S01]  /*27a0*/  LOP3.LUT R19, R19, 0xffff, RZ, 0xc0, !PT ;  /* 0x0000ffff13137812 */ /* 0x000fe200078ec0ff */
[----:B------:R-:W-:Y:S06]  /*27b0*/  @!P1 BRA P0, `(.L_x_12) ;  /* 0x0000002400949947 */ /* 0x000fec0000000000 */
.L_x_18:
[----:B------:R-:W-:Y:S05]  /*27c0*/  BSYNC.RELIABLE B2 ;  /* 0x0000000000027941 */ /* 0x000fea0003800100 */
.L_x_17:
        /* <DEDUP_REMOVED lines=16> */
[----:B------:R-:W-:-:S03]  /*28d0*/  IADD3 R21, PT, PT, R0, R21, RZ ;  /* 0x0000001500157210 */ /* 0x000fc60007ffe0ff */
[----:B------:R-:W-:-:S04]  /*28e0*/  IMAD.IADD R14, R15, 0x1, R14 ;  /* 0x000000010f0e7824 */ /* 0x000fc800078e020e */
        /* <DEDUP_REMOVED lines=30> */
[----:B------:R-:W-:Y:S01]  /*2ad0*/  IMAD.HI.U32 R20, R10, -0x1f9798f3, R20 ;  /* 0xe068670d0a147827 */ /* 0x000fe200078e0014 */
[----:B------:R-:W-:-:S02]  /*2ae0*/  MOV R12, 0x89e2cfcc ;  /* 0x89e2cfcc000c7802 */ /* 0x000fc40000000f00 */
[----:B------:R-:W-:Y:S01]  /*2af0*/  MOV R13, 0x1635d4cf ;  /* 0x1635d4cf000d7802 */ /* 0x000fe20000000f00 */
[----:B------:R-:W-:Y:S01]  /*2b00*/  IMAD.MOV.U32 R14, RZ, RZ, -0x2e6da2ef ;  /* 0xd1925d11ff0e7424 */ /* 0x000fe200078e00ff */
[----:B------:R-:W-:Y:S01]  /*2b10*/  MOV R18, 0xbfb52a42 ;  /* 0xbfb52a4200127802 */ /* 0x000fe20000000f00 */
[C---:B------:R-:W-:Y:S01]  /*2b20*/  IMAD.HI.U32 R16, R10.reuse, 0x3749a7f9, R16 ;  /* 0x3749a7f90a107827 */ /* 0x040fe200078e0010 */
[----:B------:R-:W-:Y:S02]  /*2b30*/  MOV R22, 0x92ace2bf ;  /* 0x92ace2bf00167802 */ /* 0x000fe40000000f00 */
[----:B------:R-:W-:Y:S01]  /*2b40*/  MOV R23, 0xae705d56 ;  /* 0xae705d5600177802 */ /* 0x000fe20000000f00 */
[----:B------:R-:W-:Y:S01]  /*2b50*/  IMAD.HI.U32 R12, R10, 0x3838d031, R12 ;  /* 0x3838d0310a0c7827 */ /* 0x000fe200078e000c */
[----:B------:R-:W-:-:S03]  /*2b60*/  MOV R15, 0x3f3217a0 ;  /* 0x3f3217a0000f7802 */ /* 0x000fc60000000f00 */
        /* <DEDUP_REMOVED lines=13> */
[C---:B------:R-:W-:Y:S02]  /*2c40*/  IMAD R13, R10.reuse, 0x5031199c, R25 ;  /* 0x5031199c0a0d7824 */ /* 0x040fe400078e0219 */
[----:B------:R-:W-:Y:S01]  /*2c50*/  IMAD R23, R10, 0x401c37bc, R23 ;  /* 0x401c37bc0a177824 */ /* 0x000fe200078e0217 */
[----:B------:R-:W-:Y:S01]  /*2c60*/  IADD3 R16, PT, PT, R16, R21, RZ ;  /* 0x0000001510107210 */ /* 0x000fe20007ffe0ff */
[----:B------:R-:W-:Y:S01]  /*2c70*/  IMAD.IADD R19, R19, 0x1, R24 ;  /* 0x0000000113137824 */ /* 0x000fe200078e0218 */
[----:B------:R-:W-:Y:S01]  /*2c80*/  IADD3 R13, PT, PT, R12, R13, RZ ;  /* 0x0000000d0c0d7210 */ /* 0x000fe20007ffe0ff */
[----:B------:R-:W-:Y:S01]  /*2c90*/  IMAD R17, R0, -0x60da60df, RZ ;  /* 0x9f259f2100117824 */ /* 0x000fe200078e02ff */
[----:B------:R-:W-:-:S02]  /*2ca0*/  IADD3 R14, PT, PT, R14, R23, RZ ;  /* 0x000000170e0e7210 */ /* 0x000fc40007ffe0ff */
[----:B------:R-:W-:Y:S01]  /*2cb0*/  LOP3.LUT R12, R16, R15, R19, 0x80, !PT ;  /* 0x0000000f100c7212 */ /* 0x000fe200078e8013 */
[----:B------:R-:W-:Y:S02]  /*2cc0*/  IMAD R16, R10, -0x80e8ab8, R17 ;  /* 0xf7f175480a107824 */ /* 0x000fe400078e0211 */
        /* <DEDUP_REMOVED lines=8> */
[----:B------:R-:W-:Y:S01]  /*2d50*/  IMAD.IADD R15, R20, 0x1, R15 ;  /* 0x00000001140f7824 */ /* 0x000fe200078e020f */
[----:B------:R-:W-:Y:S01]  /*2d60*/  LOP3.LUT R11, R11, 0x1, RZ, 0xc0, !PT ;  /* 0x000000010b0b7812 */ /* 0x000fe200078ec0ff */
[----:B------:R-:W-:Y:S01]  /*2d70*/  IMAD R17, R0, 0x60740241, RZ ;  /* 0x6074024100117824 */ /* 0x000fe200078e02ff */
[----:B------:R-:W-:-:S02]  /*2d80*/  IADD3 R18, PT, PT, R18, R19, RZ ;  /* 0x0000001312127210 */ /* 0x000fc40007ffe0ff */
[----:B------:R-:W-:Y:S01]  /*2d90*/  ISETP.EQ.U32.AND P0, PT, R11, 0x1, PT ;  /* 0x000000010b00780c */ /* 0x000fe20003f02070 */
[----:B------:R-:W-:Y:S01]  /*2da0*/  IMAD R17, R10, 0x45906dc2, R17 ;  /* 0x45906dc20a117824 */ /* 0x000fe200078e0211 */
[----:B------:R-:W-:Y:S02]  /*2db0*/  LOP3.LUT R0, R18, R15, R14, 0xfe, !PT ;  /* 0x0000000f12007212 */ /* 0x000fe400078efe0e */
[----:B------:R-:W-:Y:S02]  /*2dc0*/  ISETP.EQ.U32.AND.EX P0, PT, RZ, RZ, PT, P0 ;  /* 0x000000ffff00720c */ /* 0x000fe40003f02100 */
[----:B------:R-:W-:Y:S02]  /*2dd0*/  LOP3.LUT P1, RZ, R0, 0x8000, RZ, 0xc0, !PT ;  /* 0x0000800000ff7812 */ /* 0x000fe4000782c0ff */
[----:B------:R-:W-:-:S03]  /*2de0*/  MOV R13, 0x601b0d03 ;  /* 0x601b0d03000d7802 */ /* 0x000fc60000000f00 */
[----:B------:R-:W-:-:S04]  /*2df0*/  IMAD.WIDE.U32 R12, R10, 0x60740241, R12 ;  /* 0x607402410a0c7825 */ /* 0x000fc800078e000c */
[----:B------:R-:W-:Y:S01]  /*2e00*/  IMAD.MOV.U32 R15, RZ, RZ, R12 ;  /* 0x000000ffff0f7224 */ /* 0x000fe200078e000c */
[----:B------:R-:W-:-:S03]  /*2e10*/  IADD3 R19, PT, PT, R13, R17, RZ ;  /* 0x000000110d137210 */ /* 0x000fc60007ffe0ff */
[----:B------:R-:W-:Y:S05]  /*2e20*/  @!P1 BREAK.RELIABLE P0, B2 ;  /* 0x0000000000029942 */ /* 0x000fea0000000100 */
[----:B------:R-:W-:Y:S01]  /*2e30*/  LOP3.LUT R19, R19, 0xffff, RZ, 0xc0, !PT ;  /* 0x0000ffff13137812 */ /* 0x000fe200078ec0ff */
[----:B------:R-:W-:Y:S06]  /*2e40*/  @!P1 BRA P0, `(.L_x_12) ;  /* 0x0000001c00f09947 */ /* 0x000fec0000000000 */
.L_x_20:
[----:B------:R-:W-:Y:S05]  /*2e50*/  BSYNC.RELIABLE B2 ;  /* 0x0000000000027941 */ /* 0x000fea0003800100 */
.L_x_19:
        /* <DEDUP_REMOVED lines=20> */
[----:B------:R-:W-:Y:S02]  /*2fa0*/  @!P0 IMAD R19, R12, 0xbb20, R19 ;  /* 0x0000bb200c138824 */ /* 0x000fe400078e0213 */
[----:B------:R-:W-:-:S03]  /*2fb0*/  @!P0 IMAD.MOV.U32 R15, RZ, RZ, R10 ;  /* 0x000000ffff0f8224 */ /* 0x000fc600078e000a */
        /* <DEDUP_REMOVED lines=21> */
[----:B------:R-:W-:Y:S01]  /*3110*/  IMAD.MOV.U32 R22, RZ, RZ, -0x6d531d41 ;  /* 0x92ace2bfff167424 */ /* 0x000fe200078e00ff */
[----:B------:R-:W-:Y:S01]  /*3120*/  MOV R21, 0xb9c886d9 ;  /* 0xb9c886d900157802 */ /* 0x000fe20000000f00 */
[C---:B------:R-:W-:Y:S01]  /*3130*/  IMAD.HI.U32 R11, R10.reuse, -0x60da60df, R12 ;  /* 0x9f259f210a0b7827 */ /* 0x040fe200078e000c */
[----:B------:R-:W-:Y:S02]  /*3140*/  MOV R16, 0x7168255e ;  /* 0x7168255e00107802 */ /* 0x000fe40000000f00 */
[----:B------:R-:W-:Y:S01]  /*3150*/  MOV R17, 0x36151761 ;  /* 0x3615176100117802 */ /* 0x000fe20000000f00 */
[----:B------:R-:W-:Y:S01]  /*3160*/  IMAD.HI.U32 R20, R10, -0x1f9798f3, R20 ;  /* 0xe068670d0a147827 */ /* 0x000fe200078e0014 */
[----:B------:R-:W-:-:S02]  /*3170*/  MOV R12, 0x89e2cfcc ;  /* 0x89e2cfcc000c7802 */ /* 0x000fc40000000f00 */
[----:B------:R-:W-:Y:S01]  /*3180*/  MOV R13, 0x1635d4cf ;  /* 0x1635d4cf000d7802 */ /* 0x000fe20000000f00 */
[----:B------:R-:W-:Y:S01]  /*3190*/  IMAD.MOV.U32 R15, RZ, RZ, 0x3f3217a0 ;  /* 0x3f3217a0ff0f7424 */ /* 0x000fe200078e00ff */
        /* <DEDUP_REMOVED lines=21> */
[----:B------:R-:W-:-:S02]  /*32f0*/  IMAD R23, R10, 0x401c37bc, R23 ;  /* 0x401c37bc0a177824 */ /* 0x000fc400078e0217 */
[----:B------:R-:W-:Y:S01]  /*3300*/  IMAD.IADD R16, R16, 0x1, R21 ;  /* 0x0000000110107824 */ /* 0x000fe200078e0215 */
[----:B------:R-:W-:Y:S01]  /*3310*/  IADD3 R13, PT, PT, R12, R13, RZ ;  /* 0x0000000d0c0d7210 */ /* 0x000fe20007ffe0ff */
[----:B------:R-:W-:Y:S01]  /*3320*/  IMAD R17, R0, -0x60da60df, RZ ;  /* 0x9f259f2100117824 */ /* 0x000fe200078e02ff */
[----:B------:R-:W-:Y:S02]  /*3330*/  IADD3 R14, PT, PT, R14, R23, RZ ;  /* 0x000000170e0e7210 */ /* 0x000fe40007ffe0ff */
        /* <DEDUP_REMOVED lines=21> */
[----:B------:R-:W-:Y:S02]  /*3490*/  IADD3 R19, PT, PT, R13, R17, RZ ;  /* 0x000000110d137210 */ /* 0x000fe40007ffe0ff */
[----:B------:R-:W-:-:S02]  /*34a0*/  MOV R15, R12 ;  /* 0x0000000c000f7202 */ /* 0x000fc40000000f00 */
[----:B------:R-:W-:-:S07]  /*34b0*/  LOP3.LUT R19, R19, 0xffff, RZ, 0xc0, !PT ;  /* 0x0000ffff13137812 */ /* 0x000fce00078ec0ff */
[----:B------:R-:W-:Y:S05]  /*34c0*/  @!P1 BREAK.RELIABLE P0, B2 ;  /* 0x0000000000029942 */ /* 0x000fea0000000100 */
[----:B------:R-:W-:Y:S05]  /*34d0*/  @!P1 BRA P0, `(.L_x_12) ;  /* 0x00000018004c9947 */ /* 0x000fea0000000000 */
.L_x_22:
[----:B------:R-:W-:Y:S05]  /*34e0*/  BSYNC.RELIABLE B2 ;  /* 0x0000000000027941 */ /* 0x000fea0003800100 */
.L_x_21:
[----:B------:R-:W-:Y:S01]  /*34f0*/  IMAD R0, R19, -0x42f53b4b, RZ ;  /* 0xbd0ac4b513007824 */ /* 0x000fe200078e02ff */
[----:B------:R-:W-:Y:S01]  /*3500*/  BSSY.RELIABLE B2, `(.L_x_23) ;  /* 0x0000067000027945 */ /* 0x000fe20003800100 */
[----:B------:R-:W-:-:S04]  /*3510*/  IMAD.WIDE.U32 R12, R15, -0x42f53b4b, R6 ;  /* 0xbd0ac4b50f0c7825 */ /* 0x000fc800078e0006 */
[----:B------:R-:W-:Y:S02]  /*3520*/  IMAD R17, R15, 0x20c0d498, R0 ;  /* 0x20c0d4980f117824 */ /* 0x000fe400078e0200 */
[----:B------:R-:W-:Y:S02]  /*3530*/  IMAD R10, R19, -0x21131993, RZ ;  /* 0xdeece66d130a7824 */ /* 0x000fe400078e02ff */
[----:B------:R-:W-:Y:S02]  /*3540*/  IMAD.IADD R17, R13, 0x1, R17 ;  /* 0x000000010d117824 */ /* 0x000fe400078e0211 */
[----:B------:R-:W-:Y:S02]  /*3550*/  IMAD R14, R19, -0x4b9ff597, RZ ;  /* 0xb4600a69130e7824 */ /* 0x000fe400078e02ff */
[C---:B------:R-:W-:Y:S01]  /*3560*/  IMAD R21, R15.reuse, 0x5, R10 ;  /* 0x000000050f157824 */ /* 0x040fe200078e020a */
[----:B------:R-:W-:Y:S01]  /*3570*/  SHF.R.U64 R0, R12, 0x11, R17 ;  /* 0x000000110c007819 */ /* 0x000fe20000001211 */
[----:B------:R-:W-:-:S03]  /*3580*/  IMAD R14, R15, 0x7760bb20, R14 ;  /* 0x7760bb200f0e7824 */ /* 0x000fc600078e020e */
        /* <DEDUP_REMOVED lines=20> */
[----:B------:R-:W-:-:S03]  /*36d0*/  LOP3.LUT R12, R14, 0xf000, RZ, 0xc0, !PT ;  /* 0x0000f0000e0c7812 */ /* 0x000fc600078ec0ff */
[----:B------:R-:W-:Y:S01]  /*36e0*/  IMAD.IADD R0, R11, 0x1, R17 ;  /* 0x000000010b007824 */ /* 0x000fe200078e0211 */
[----:B------:R-:W-:-:S04]  /*36f0*/  ISETP.NE.AND.EX P0, PT, R12, 0x6000, PT, !PT ;  /* 0x000060000c00780c */ /* 0x000fc80003f053f0 */
        /* <DEDUP_REMOVED lines=17> */
[----:B------:R-:W-:Y:S01]  /*3810*/  IMAD.MOV.U32 R12, RZ, RZ, -0x761d3034 ;  /* 0x89e2cfccff0c7424 */ /* 0x000fe200078e00ff */
[----:B------:R-:W-:Y:S01]  /*3820*/  MOV R18, 0xbfb52a42 ;  /* 0xbfb52a4200127802 */ /* 0x000fe20000000f00 */
[----:B------:R-:W-:Y:S01]  /*3830*/  IMAD.HI.U32 R20, R10, -0x1f9798f3, R20 ;  /* 0xe068670d0a147827 */ /* 0x000fe200078e0014 */
[----:B------:R-:W-:-:S02]  /*3840*/  MOV R19, 0x61647455 ;  /* 0x6164745500137802 */ /* 0x000fc40000000f00 */
[----:B------:R-:W-:Y:S01]  /*3850*/  MOV R22, 0x92ace2bf ;  /* 0x92ace2bf00167802 */ /* 0x000fe20000000f00 */
[C---:B------:R-:W-:Y:S01]  /*3860*/  IMAD.HI.U32 R16, R10.reuse, 0x3749a7f9, R16 ;  /* 0x3749a7f90a107827 */ /* 0x040fe200078e0010 */
[----:B------:R-:W-:Y:S02]  /*3870*/  MOV R14, 0xd1925d11 ;  /* 0xd1925d11000e7802 */ /* 0x000fe40000000f00 */
[----:B------:R-:W-:Y:S01]  /*3880*/  MOV R15, 0x3f3217a0 ;  /* 0x3f3217a0000f7802 */ /* 0x000fe20000000f00 */
        /* <DEDUP_REMOVED lines=46> */
.L_x_24:
[----:B------:R-:W-:Y:S05]  /*3b70*/  BSYNC.RELIABLE B2 ;  /* 0x0000000000027941 */ /* 0x000fea0003800100 */
.L_x_23:
        /* <DEDUP_REMOVED lines=104> */
.L_x_26:
[----:B------:R-:W-:Y:S05]  /*4200*/  BSYNC.RELIABLE B2 ;  /* 0x0000000000027941 */ /* 0x000fea0003800100 */
.L_x_25:
        /* <DEDUP_REMOVED lines=104> */
.L_x_28:
[----:B------:R-:W-:Y:S05]  /*4890*/  BSYNC.RELIABLE B2 ;  /* 0x0000000000027941 */ /* 0x000fea0003800100 */
.L_x_27:
[----:B------:R-:W-:Y:S02]  /*48a0*/  IMAD R0, R19, -0x42f53b4b, RZ ;  /* 0xbd0ac4b513007824 */ /* 0x000fe400078e02ff */
[----:B------:R-:W-:-:S04]  /*48b0*/  IMAD.WIDE.U32 R6, R15, -0x42f53b4b, R6 ;  /* 0xbd0ac4b50f067825 */ /* 0x000fc800078e0006 */
[----:B------:R-:W-:-:S05]  /*48c0*/  IMAD R11, R15, 0x20c0d498, R0 ;  /* 0x20c0d4980f0b7824 */ /* 0x000fca00078e0200 */
[----:B------:R-:W-:-:S04]  /*48d0*/  IADD3 R11, PT, PT, R7, R11, RZ ;  /* 0x0000000b070b7210 */ /* 0x000fc80007ffe0ff */
[----:B------:R-:W-:-:S04]  /*48e0*/  SHF.R.U64 R0, R6, 0x11, R11 ;  /* 0x0000001106007819 */ /* 0x000fc8000000120b */
[----:B------:R-:W-:-:S05]  /*48f0*/  LOP3.LUT R0, R0, 0x7fffffff, RZ, 0xc0, !PT ;  /* 0x7fffffff00007812 */ /* 0x000fca00078ec0ff */
[----:B------:R-:W-:-:S05]  /*4900*/  IMAD R0, R0, -0x33333333, RZ ;  /* 0xcccccccd00007824 */ /* 0x000fca00078e02ff */
[----:B------:R-:W-:-:S04]  /*4910*/  SHF.L.W.U32.HI R0, R0, 0x1f, R0 ;  /* 0x0000001f00007819 */ /* 0x000fc80000010e00 */
[----:B------:R-:W-:-:S13]  /*4920*/  ISETP.GE.U32.AND P0, PT, R0, 0x1999999a, PT ;  /* 0x1999999a0000780c */ /* 0x000fda0003f06070 */
[----:B------:R-:W-:Y:S05]  /*4930*/  @!P0 EXIT ;  /* 0x000000000000894d */ /* 0x000fea0003800000 */
[----:B------:R-:W-:Y:S02]  /*4940*/  IMAD R7, R11, -0x21131993, RZ ;  /* 0xdeece66d0b077824 */ /* 0x000fe400078e02ff */
[----:B------:R-:W-:Y:S02]  /*4950*/  IMAD R10, R19, -0x4b9ff597, RZ ;  /* 0xb4600a69130a7824 */ /* 0x000fe400078e02ff */
[C---:B------:R-:W-:Y:S02]  /*4960*/  IMAD R11, R6.reuse, 0x5, R7 ;  /* 0x00000005060b7824 */ /* 0x040fe400078e0207 */
[----:B------:R-:W-:-:S04]  /*4970*/  IMAD.WIDE.U32 R6, R6, -0x21131993, R4 ;  /* 0xdeece66d06067825 */ /* 0x000fc800078e0004 */
[----:B------:R-:W-:Y:S01]  /*4980*/  IMAD.HI.U32 R12, R15, -0x4b9ff597, R8 ;  /* 0xb4600a690f0c7827 */ /* 0x000fe200078e0008 */
[----:B------:R-:W-:-:S03]  /*4990*/  IADD3 R11, PT, PT, R7, R11, RZ ;  /* 0x0000000b070b7210 */ /* 0x000fc60007ffe0ff */
[----:B------:R-:W-:Y:S02]  /*49a0*/  IMAD R13, R15, 0x7760bb20, R10 ;  /* 0x7760bb200f0d7824 */ /* 0x000fe400078e020a */
[----:B------:R-:W-:Y:S02]  /*49b0*/  IMAD R0, R19, -0x21131993, RZ ;  /* 0xdeece66d13007824 */ /* 0x000fe400078e02ff */
[C---:B------:R-:W-:Y:S01]  /*49c0*/  IMAD.HI.U32 R5, R15.reuse, -0x21131993, R4 ;  /* 0xdeece66d0f057827 */ /* 0x040fe200078e0004 */
[----:B------:R-:W-:Y:S02]  /*49d0*/  IADD3 R4, PT, PT, R12, R13, RZ ;  /* 0x0000000d0c047210 */ /* 0x000fe40007ffe0ff */
[----:B------:R-:W-:Y:S01]  /*49e0*/  MOV R13, 0xaaaaaaab ;  /* 0xaaaaaaab000d7802 */ /* 0x000fe20000000f00 */
[----:B------:R-:W-:Y:S01]  /*49f0*/  IMAD R10, R15, 0x5, R0 ;  /* 0x000000050f0a7824 */ /* 0x000fe200078e0200 */
[----:B------:R-:W-:Y:S02]  /*4a00*/  SHF.R.U64 R0, R6, 0x11, R11 ;  /* 0x0000001106007819 */ /* 0x000fe4000000120b */
[----:B------:R-:W-:Y:S01]  /*4a10*/  LOP3.LUT R4, R4, 0xf000, RZ, 0xc0, !PT ;  /* 0x0000f00004047812 */ /* 0x000fe200078ec0ff */
[----:B------:R-:W-:Y:S01]  /*4a20*/  IMAD.IADD R5, R5, 0x1, R10 ;  /* 0x0000000105057824 */ /* 0x000fe200078e020a */
[----:B------:R-:W-:-:S02]  /*4a30*/  LOP3.LUT R0, R0, 0x7fffffff, RZ, 0xc0, !PT ;  /* 0x7fffffff00007812 */ /* 0x000fc400078ec0ff */
[----:B------:R-:W-:Y:S02]  /*4a40*/  ISETP.NE.AND.EX P0, PT, R4, 0x6000, PT, !PT ;  /* 0x000060000400780c */ /* 0x000fe40003f053f0 */
[----:B------:R-:W-:Y:S01]  /*4a50*/  LOP3.LUT R4, R5, 0xf000, RZ, 0xc0, !PT ;  /* 0x0000f00005047812 */ /* 0x000fe200078ec0ff */
[----:B------:R-:W-:-:S03]  /*4a60*/  IMAD R0, R0, R13, -0x55555556 ;  /* 0xaaaaaaaa00007424 */ /* 0x000fc600078e020d */
[----:B------:R-:W-:-:S04]  /*4a70*/  ISETP.NE.OR.EX P0, PT, R4, 0x7000, P0, !PT ;  /* 0x000070000400780c */ /* 0x000fc800007057f0 */
[----:B------:R-:W-:-:S13]  /*4a80*/  ISETP.LT.U32.OR P0, PT, R0, 0x55555555, P0 ;  /* 0x555555550000780c */ /* 0x000fda0000701470 */
[----:B------:R-:W-:Y:S05]  /*4a90*/  @P0 EXIT ;  /* 0x000000000000094d */ /* 0x000fea0003800000 */
[----:B------:R-:W-:Y:S01]  /*4aa0*/  HFMA2 R12, -RZ, RZ, 0.0035247802734375, -1.1748046875 ;  /* 0x1b38bcb3ff0c7431 */ /* 0x000fe200000001ff */
[----:B------:R-:W-:Y:S01]  /*4ab0*/  MOV R5, 0x3f687cba ;  /* 0x3f687cba00057802 */ /* 0x000fe20000000f00 */
[----:B------:R-:W-:Y:S02]  /*4ac0*/  HFMA2 R4, -RZ, RZ, 4.6015625, -1608 ;  /* 0x449ae648ff047431 */ /* 0x000fe400000001ff */
[----:B------:R-:W-:Y:S02]  /*4ad0*/  IMAD.MOV.U32 R13, RZ, RZ, -0x46377927 ;  /* 0xb9c886d9ff0d7424 */ /* 0x000fe400078e00ff */
[----:B------:R-:W-:Y:S02]  /*4ae0*/  HFMA2 R15, -RZ, RZ, -0.1005859375, 341.5 ;  /* 0xae705d56ff0f7431 */ /* 0x000fe400000001ff */
[----:B------:R-:W-:-:S04]  /*4af0*/  IMAD.HI.U32 R8, R6, -0x4b9ff597, R8 ;  /* 0xb4600a6906087827 */ /* 0x000fc800078e0008 */
[----:B------:R-:W-:Y:S01]  /*4b00*/  HFMA2 R18, -RZ, RZ, -44.5625, 324.25 ;  /* 0xd1925d11ff127431 */ /* 0x000fe200000001ff */
[----:B------:R-:W-:Y:S02]  /*4b10*/  MOV R14, 0x92ace2bf ;  /* 0x92ace2bf000e7802 */ /* 0x000fe40000000f00 */
[----:B------:R-:W-:Y:S01]  /*4b20*/  MOV R17, 0x36151761 ;  /* 0x3615176100117802 */ /* 0x000fe20000000f00 */
[----:B------:R-:W-:-:S04]  /*4b30*/  IMAD.HI.U32 R9, R6, -0x1f9798f3, R12 ;  /* 0xe068670d06097827 */ /* 0x000fc800078e000c */
[----:B------:R-:W-:Y:S01]  /*4b40*/  HFMA2 R13, -RZ, RZ, 690, 17744 ;  /* 0x61647455ff0d7431 */ /* 0x000fe200000001ff */
[----:B------:R-:W-:Y:S01]  /*4b50*/  MOV R12, 0xbfb52a42 ;  /* 0xbfb52a42000c7802 */ /* 0x000fe20000000f00 */
[----:B------:R-:W-:-:S04]  /*4b60*/  IMAD.HI.U32 R0, R6, -0x60da60df, R4 ;  /* 0x9f259f2106007827 */ /* 0x000fc800078e0004 */
[----:B------:R-:W-:Y:S01]  /*4b70*/  HFMA2 R4, -RZ, RZ, -0.0001795291900634765625, -31.1875 ;  /* 0x89e2cfccff047431 */ /* 0x000fe200000001ff */
[----:B------:R-:W-:Y:S01]  /*4b80*/  MOV R19, 0x3f3217a0 ;  /* 0x3f3217a000137802 */ /* 0x000fe20000000f00 */
[----:B------:R-:W-:Y:S02]  /*4b90*/  IMAD.MOV.U32 R16, RZ, RZ, 0x7168255e ;  /* 0x7168255eff107424 */ /* 0x000fe400078e00ff */
[----:B------:R-:W-:Y:S02]  /*4ba0*/  IMAD.MOV.U32 R5, RZ, RZ, 0x1635d4cf ;  /* 0x1635d4cfff057424 */ /* 0x000fe400078e00ff */
[C---:B------:R-:W-:Y:S02]  /*4bb0*/  IMAD R21, R11.reuse, -0x60da60df, RZ ;  /* 0x9f259f210b157824 */ /* 0x040fe400078e02ff */
[C---:B------:R-:W-:Y:S02]  /*4bc0*/  IMAD R23, R11.reuse, -0x1f9798f3, RZ ;  /* 0xe068670d0b177824 */ /* 0x040fe400078e02ff */
[----:B------:R-:W-:-:S02]  /*4bd0*/  IMAD R25, R11, -0x60fa7177, RZ ;  /* 0x9f058e890b197824 */ /* 0x000fc400078e02ff */
[----:B------:R-:W-:-:S04]  /*4be0*/  IMAD.HI.U32 R13, R6, -0x60fa7177, R12 ;  /* 0x9f058e89060d7827 */ /* 0x000fc800078e000c */
[----:B------:R-:W-:-:S04]  /*4bf0*/  IMAD.HI.U32 R12, R6, -0x3063fc3, R14 ;  /* 0xfcf9c03d060c7827 */ /* 0x000fc800078e000e */
[----:B------:R-:W-:-:S04]  /*4c00*/  IMAD.HI.U32 R7, R6, 0x3749a7f9, R16 ;  /* 0x3749a7f906077827 */ /* 0x000fc800078e0010 */
[----:B------:R-:W-:-:S04]  /*4c10*/  IMAD.HI.U32 R10, R6, 0x7ed23b05, R18 ;  /* 0x7ed23b05060a7827 */ /* 0x000fc800078e0012 */
[----:B------:R-:W-:-:S04]  /*4c20*/  IMAD.HI.U32 R4, R6, 0x3838d031, R4 ;  /* 0x3838d03106047827 */ /* 0x000fc800078e0004 */
[C---:B------:R-:W-:Y:S02]  /*4c30*/  IMAD R27, R11.reuse, 0x3838d031, RZ ;  /* 0x3838d0310b1b7824 */ /* 0x040fe400078e02ff */
[C---:B------:R-:W-:Y:S02]  /*4c40*/  IMAD R5, R11.reuse, -0x4b9ff597, RZ ;  /* 0xb4600a690b057824 */ /* 0x040fe400078e02ff */
[C---:B------:R-:W-:Y:S02]  /*4c50*/  IMAD R15, R11.reuse, -0x3063fc3, RZ ;  /* 0xfcf9c03d0b0f7824 */ /* 0x040fe400078e02ff */
[C---:B------:R-:W-:Y:S02]  /*4c60*/  IMAD R17, R11.reuse, 0x3749a7f9, RZ ;  /* 0x3749a7f90b117824 */ /* 0x040fe400078e02ff */
[----:B------:R-:W-:Y:S02]  /*4c70*/  IMAD R19, R11, 0x7ed23b05, RZ ;  /* 0x7ed23b050b137824 */ /* 0x000fe400078e02ff */
[----:B------:R-:W-:-:S02]  /*4c80*/  IMAD R21, R6, -0x80e8ab8, R21 ;  /* 0xf7f1754806157824 */ /* 0x000fc400078e0215 */
[C---:B------:R-:W-:Y:S02]  /*4c90*/  IMAD R16, R6.reuse, -0x4a205ec7, R23 ;  /* 0xb5dfa13906107824 */ /* 0x040fe400078e0217 */
[C---:B------:R-:W-:Y:S02]  /*4ca0*/  IMAD R18, R6.reuse, -0x70eeede1, R25 ;  /* 0x8f11121f06127824 */ /* 0x040fe400078e0219 */
[C---:B------:R-:W-:Y:S02]  /*4cb0*/  IMAD R27, R6.reuse, 0x5031199c, R27 ;  /* 0x5031199c061b7824 */ /* 0x040fe400078e021b */
[----:B------:R-:W-:Y:S01]  /*4cc0*/  IMAD R11, R6, 0xbb20, R5 ;  /* 0x0000bb20060b7824 */ /* 0x000fe200078e0205 */
[----:B------:R-:W-:Y:S01]  /*4cd0*/  IADD3 R5, PT, PT, R0, R21, RZ ;  /* 0x0000001500057210 */ /* 0x000fe20007ffe0ff */
[C---:B------:R-:W-:Y:S01]  /*4ce0*/  IMAD R15, R6.reuse, -0x5a1f9200, R15 ;  /* 0xa5e06e00060f7824 */ /* 0x040fe200078e020f */
[----:B------:R-:W-:Y:S01]  /*4cf0*/  IADD3 R13, PT, PT, R13, R18, RZ ;  /* 0x000000120d0d7210 */ /* 0x000fe20007ffe0ff */
[----:B------:R-:W-:Y:S01]  /*4d00*/  IMAD R14, R6, 0x788e45d7, R17 ;  /* 0x788e45d7060e7824 */ /* 0x000fe200078e0211 */
[----:B------:R-:W-:Y:S01]  /*4d10*/  IADD3 R0, PT, PT, R4, R27, RZ ;  /* 0x0000001b04007210 */ /* 0x000fe20007ffe0ff */
[----:B------:R-:W-:Y:S01]  /*4d20*/  IMAD R19, R6, 0x401c37bc, R19 ;  /* 0x401c37bc06137824 */ /* 0x000fe200078e0213 */
[----:B------:R-:W-:Y:S01]  /*4d30*/  IADD3 R6, PT, PT, R9, R16, RZ ;  /* 0x0000001009067210 */ /* 0x000fe20007ffe0ff */
[----:B------:R-:W-:Y:S01]  /*4d40*/  IMAD.IADD R9, R12, 0x1, R15 ;  /* 0x000000010c097824 */ /* 0x000fe200078e020f */
[----:B------:R-:W-:-:S02]  /*4d50*/  IADD3 R8, PT, PT, R8, R11, RZ ;  /* 0x0000000b08087210 */ /* 0x000fc40007ffe0ff */
[----:B------:R-:W-:Y:S02]  /*4d60*/  LOP3.LUT R4, R13, R6, R5, 0xfe, !PT ;  /* 0x000000060d047212 */ /* 0x000fe400078efe05 */
[----:B------:R-:W-:Y:S02]  /*4d70*/  IADD3 R7, PT, PT, R7, R14, RZ ;  /* 0x0000000e07077210 */ /* 0x000fe40007ffe0ff */
[----:B------:R-:W-:Y:S02]  /*4d80*/  IADD3 R5, PT, PT, R10, R19, RZ ;  /* 0x000000130a057210 */ /* 0x000fe40007ffe0ff */
[----:B------:R-:W-:Y:S02]  /*4d90*/  LOP3.LUT R0, R9, R8, R0, 0x80, !PT ;  /* 0x0000000809007212 */ /* 0x000fe400078e8000 */
[----:B------:R-:W-:Y:S02]  /*4da0*/  SHF.R.U32.HI R4, RZ, 0xf, R4 ;  /* 0x0000000fff047819 */ /* 0x000fe40000011604 */
[----:B------:R-:W-:-:S02]  /*4db0*/  LOP3.LUT R0, R5, R0, R7, 0x80, !PT ;  /* 0x0000000005007212 */ /* 0x000fc400078e8007 */
[----:B------:R-:W-:Y:S02]  /*4dc0*/  LOP3.LUT R4, R4, 0x1, RZ, 0xc0, !PT ;  /* 0x0000000104047812 */ /* 0x000fe400078ec0ff */
[----:B------:R-:W-:Y:S02]  /*4dd0*/  LOP3.LUT P0, RZ, R0, 0x8000, RZ, 0xc0, !PT ;  /* 0x0000800000ff7812 */ /* 0x000fe4000780c0ff */
[----:B------:R-:W-:-:S04]  /*4de0*/  ISETP.EQ.U32.AND P1, PT, R4, 0x1, PT ;  /* 0x000000010400780c */ /* 0x000fc80003f22070 */
[----:B------:R-:W-:-:S13]  /*4df0*/  ISETP.EQ.U32.OR.EX P0, PT, RZ, RZ, !P0, P1 ;  /* 0x000000ffff00720c */ /* 0x000fda0004702510 */
[----:B------:R-:W-:Y:S05]  /*4e00*/  @P0 EXIT ;  /* 0x000000000000094d */ /* 0x000fea0003800000 */
.L_x_12:
[----:B------:R-:W-:Y:S05]  /*4e10*/  BSYNC.RECONVERGENT B1 ;  /* 0x0000000000017941 */ /* 0x000fea0003800200 */
.L_x_9:
[----:B------:R-:W-:Y:S05]  /*4e20*/  WARPSYNC.ALL ;  /* 0x0000000000007948 */ /* 0x000fea0003800000 */
[----:B------:R-:W0:Y:S01]  /*4e30*/  S2R R7, SR_LANEID ;  /* 0x0000000000077919 */ /* 0x000e220000000000 */
[----:B------:R-:W-:Y:S01]  /*4e40*/  VOTEU.ANY UR6, UPT, PT ;  /* 0x0000000000067886 */ /* 0x000fe200038e0100 */
[----:B------:R-:W1:Y:S01]  /*4e50*/  LDC.64 R4, c[0x0][0x390] ;  /* 0x0000e400ff047b82 */ /* 0x000e620000000a00 */
[----:B------:R-:W0:Y:S08]  /*4e60*/  FLO.U32 R0, UR6 ;  /* 0x0000000600007d00 */ /* 0x000e3000080e0000 */
[----:B------:R-:W1:Y:S01]  /*4e70*/  POPC R11, UR6 ;  /* 0x00000006000b7d09 */ /* 0x000e620008000000 */
[----:B0-----:R-:W-:Y:S01]  /*4e80*/  ISETP.EQ.U32.AND P0, PT, R0, R7, PT ;  /* 0x000000070000720c */ /* 0x001fe20003f02070 */
[----:B------:R-:W0:Y:S01]  /*4e90*/  S2R R8, SR_LTMASK ;  /* 0x0000000000087919 */ /* 0x000e220000003900 */
[----:B------:R-:W2:Y:S11]  /*4ea0*/  LDC.64 R6, c[0x0][0x388] ;  /* 0x0000e200ff067b82 */ /* 0x000eb60000000a00 */
[----:B-1----:R-:W3:Y:S01]  /*4eb0*/  @P0 ATOMG.E.ADD.STRONG.GPU PT, R5, desc[UR4][R4.64], R11 ;  /* 0x8000000b040509a8 */ /* 0x002ee200081ef104 */
[----:B0-----:R-:W-:-:S06]  /*4ec0*/  LOP3.LUT R8, R8, UR6, RZ, 0xc0, !PT ;  /* 0x0000000608087c12 */ /* 0x001fcc000f8ec0ff */
[----:B------:R-:W0:Y:S01]  /*4ed0*/  POPC R8, R8 ;  /* 0x0000000800087309 */ /* 0x000e220000000000 */
[----:B---3--:R-:W0:Y:S02]  /*4ee0*/  SHFL.IDX PT, R9, R5, R0, 0x1f ;  /* 0x00001f0005097589 */ /* 0x008e2400000e0000 */
[----:B0-----:R-:W-:-:S05]  /*4ef0*/  IADD3 R9, PT, PT, R9, R8, RZ ;  /* 0x0000000809097210 */ /* 0x001fca0007ffe0ff */
[----:B--2---:R-:W-:-:S05]  /*4f00*/  IMAD.WIDE.U32 R6, R9, 0x8, R6 ;  /* 0x0000000809067825 */ /* 0x004fca00078e0006 */
[----:B------:R-:W-:Y:S01]  /*4f10*/  STG.E.64 desc[UR4][R6.64], R2 ;  /* 0x0000000206007986 */ /* 0x000fe2000c101b04 */
[----:B------:R-:W-:Y:S05]  /*4f20*/  EXIT ;  /* 0x000000000000794d */ /* 0x000fea0003800000 */
.L_x_29:
[----:B------:R-:W-:-:S00]  /*4f30*/  BRA `(.L_x_29) ;  /* 0xfffffffc00fc7947 */ /* 0x000fc0000383ffff */
[----:B------:R-:W-:-:S00]  /*4f40*/  NOP ;  /* 0x0000000000007918 */ /* 0x000fc00000000000 */
        /* <DEDUP_REMOVED lines=11> */
.L_x_225:


//--------------------- .text._Z15checkSeedBiomesPmj --------------------------
	.section	.text._Z15checkSeedBiomesPmj,"ax",@progbits
	.align	128
.text._Z15checkSeedBiomesPmj:
        .type           _Z15checkSeedBiomesPmj,@function
        .size           _Z15checkSeedBiomesPmj,(.L_x_226 - _Z15checkSeedBiomesPmj)
        .other          _Z15checkSeedBiomesPmj,@"STO_CUDA_ENTRY STV_DEFAULT"
_Z15checkSeedBiomesPmj:
[----:B------:R-:W0:Y:S01]  /*0000*/  LDC R1, c[0x0][0x37c] ;  /* 0x0000df00ff017b82 */ /* 0x000e220000000800 */
[----:B------:R-:W1:Y:S07]  /*0010*/  S2R R0, SR_TID.X ;  /* 0x0000000000007919 */ /* 0x000e6e0000002100 */
[----:B------:R-:W1:Y:S01]  /*0020*/  S2UR UR4, SR_CTAID.X ;  /* 0x00000000000479c3 */ /* 0x000e620000002500 */
[----:B------:R-:W2:Y:S01]  /*0030*/  LDCU UR5, c[0x0][0x388] ;  /* 0x00007100ff0577ac */ /* 0x000ea20008000800 */
[----:B0-----:R-:W-:-:S06]  /*0040*/  VIADD R1, R1, 0xfffff560 ;  /* 0xfffff56001017836 */ /* 0x001fcc0000000000 */
[----:B------:R-:W1:Y:S02]  /*0050*/  LDC R3, c[0x0][0x360] ;  /* 0x0000d800ff037b82 */ /* 0x000e640000000800 */
[----:B-1----:R-:W-:-:S05]  /*0060*/  IMAD R3, R3, UR4, R0 ;  /* 0x0000000403037c24 */ /* 0x002fca000f8e0200 */
[----:B--2---:R-:W-:-:S13]  /*0070*/  ISETP.GE.U32.AND P0, PT, R3, UR5, PT ;  /* 0x0000000503007c0c */ /* 0x004fda000bf06070 */
[----:B------:R-:W-:Y:S05]  /*0080*/  @P0 EXIT ;  /* 0x000000000000094d */ /* 0x000fea0003800000 */
[----:B------:R-:W0:Y:S01]  /*0090*/  LDC.64 R4, c[0x0][0x380] ;  /* 0x0000e000ff047b82 */ /* 0x000e220000000a00 */
[----:B------:R-:W1:Y:S01]  /*00a0*/  LDCU.64 UR4, c[0x0][0x358] ;  /* 0x00006b00ff0477ac */ /* 0x000e620008000a00 */
[----:B0-----:R-:W-:-:S05]  /*00b0*/  IMAD.WIDE.U32 R4, R3, 0x8, R4 ;  /* 0x0000000803047825 */ /* 0x001fca00078e0004 */
[----:B-1----:R-:W2:Y:S01]  /*00c0*/  LDG.E.64 R16, desc[UR4][R4.64] ;  /* 0x0000000404107981 */ /* 0x002ea2000c1e1b00 */
[----:B------:R-:W-:Y:S01]  /*00d0*/  IMAD.MOV.U32 R6, RZ, RZ, -0x6bd21946 ;  /* 0x942de6baff067424 */ /* 0x000fe200078e00ff */
[----:B------:R-:W0:Y:S01]  /*00e0*/  LDCU UR6, c[0x0][0x2f8] ;  /* 0x00005f00ff0677ac */ /* 0x000e220008000800 */
[----:B------:R-:W-:Y:S01]  /*00f0*/  IMAD.MOV.U32 R8, RZ, RZ, 0x73c4cd04 ;  /* 0x73c4cd04ff087424 */ /* 0x000fe200078e00ff */
[----:B------:R-:W-:Y:S01]  /*0100*/  STL.U8 [R1+0x10], RZ ;  /* 0x000010ff01007387 */ /* 0x000fe20000100000 */
[----:B------:R-:W-:Y:S02]  /*0110*/  IMAD.MOV.U32 R9, RZ, RZ, -0x768ed2c8 ;  /* 0x89712d38ff097424 */ /* 0x000fe400078e00ff */
[----:B--2---:R-:W-:Y:S02]  /*0120*/  IMAD R7, R17, 0x84a59, RZ ;  /* 0x00084a5911077824 */ /* 0x004fe400078e02ff */
[----:B------:R-:W-:-:S04]  /*0130*/  IMAD.WIDE.U32 R2, R16, 0x84a59, RZ ;  /* 0x00084a5910027825 */ /* 0x000fc800078e00ff */
[----:B------:R-:W-:Y:S01]  /*0140*/  IMAD.IADD R12, R3, 0x1, R7 ;  /* 0x00000001030c7824 */ /* 0x000fe200078e0207 */
[----:B------:R-:W-:Y:S01]  /*0150*/  LOP3.LUT R13, R2, 0xdeece66d, RZ, 0x3c, !PT ;  /* 0xdeece66d020d7812 */ /* 0x000fe200078e3cff */
[----:B------:R-:W-:-:S03]  /*0160*/  IMAD.MOV.U32 R7, RZ, RZ, 0x40 ;  /* 0x00000040ff077424 */ /* 0x000fc600078e00ff */
[----:B------:R-:W-:Y:S01]  /*0170*/  LOP3.LUT R12, R12, 0xffff, RZ, 0xc0, !PT ;  /* 0x0000ffff0c0c7812 */ /* 0x000fe200078ec0ff */
[----:B------:R-:W-:-:S03]  /*0180*/  IMAD.WIDE.U32 R2, R13, -0x4b9ff597, R6 ;  /* 0xb4600a690d027825 */ /* 0x000fc600078e0006 */
[----:B------:R-:W-:Y:S01]  /*0190*/  LOP3.LUT R12, R12, 0x5, RZ, 0x3c, !PT ;  /* 0x000000050c0c7812 */ /* 0x000fe200078e3cff */
[----:B------:R-:W-:-:S04]  /*01a0*/  IMAD.WIDE.U32 R6, R13, 0x772c5f11, R8 ;  /* 0x772c5f110d067825 */ /* 0x000fc800078e0008 */
[----:B------:R-:W-:Y:S02]  /*01b0*/  HFMA2 R9, -RZ, RZ, 0, 0 ;  /* 0x00000000ff097431 */ /* 0x000fe400000001ff */
[C---:B------:R-:W-:Y:S02]  /*01c0*/  IMAD R0, R12.reuse, -0x4b9ff597, RZ ;  /* 0xb4600a690c007824 */ /* 0x040fe400078e02ff */
[----:B------:R-:W-:Y:S02]  /*01d0*/  IMAD R10, R12, 0x772c5f11, RZ ;  /* 0x772c5f110c0a7824 */ /* 0x000fe400078e02ff */
[C---:B------:R-:W-:Y:S02]  /*01e0*/  IMAD R15, R13.reuse, 0x7760bb20, R0 ;  /* 0x7760bb200d0f7824 */ /* 0x040fe400078e0200 */
[----:B------:R-:W-:Y:S02]  /*01f0*/  IMAD R11, R13, 0x530f32eb, R10 ;  /* 0x530f32eb0d0b7824 */ /* 0x000fe400078e020a */
[----:B------:R-:W-:-:S02]  /*0200*/  IMAD.IADD R15, R3, 0x1, R15 ;  /* 0x00000001030f7824 */ /* 0x000fc400078e020f */
[----:B------:R-:W-:Y:S02]  /*0210*/  IMAD.MOV.U32 R8, RZ, RZ, 0x160 ;  /* 0x00000160ff087424 */ /* 0x000fe400078e00ff */
[----:B------:R-:W-:Y:S01]  /*0220*/  IMAD R0, R12, -0x22633260, RZ ;  /* 0xdd9ccda00c007824 */ /* 0x000fe200078e02ff */
[----:B------:R-:W-:Y:S01]  /*0230*/  SHF.R.U64 R15, R2, 0x15, R15 ;  /* 0x00000015020f7819 */ /* 0x000fe2000000120f */
[----:B------:R-:W-:Y:S02]  /*0240*/  IMAD.IADD R7, R7, 0x1, R11 ;  /* 0x0000000107077824 */ /* 0x000fe400078e020b */
[----:B------:R-:W-:Y:S01]  /*0250*/  IMAD.WIDE.U32 R2, R13, -0x22633260, R8 ;  /* 0xdd9ccda00d027825 */ /* 0x000fe200078e0008 */
[----:B------:R-:W-:-:S03]  /*0260*/  LOP3.LUT R15, R15, 0x7ffffff, RZ, 0xc0, !PT ;  /* 0x07ffffff0f0f7812 */ /* 0x000fc600078ec0ff */
[----:B------:R-:W-:Y:S01]  /*0270*/  IMAD.MOV.U32 R8, RZ, RZ, -0x7634d860 ;  /* 0x89cb27a0ff087424 */ /* 0x000fe200078e00ff */
[----:B------:R-:W-:Y:S01]  /*0280*/  LOP3.LUT R14, R15, 0xf8000000, R2, 0xf8, !PT ;  /* 0xf80000000f0e7812 */ /* 0x000fe200078ef802 */
[----:B------:R-:W-:Y:S02]  /*0290*/  IMAD.MOV.U32 R9, RZ, RZ, 0x2501550a ;  /* 0x2501550aff097424 */ /* 0x000fe400078e00ff */
[----:B------:R-:W-:Y:S02]  /*02a0*/  IMAD R10, R12, -0x5ea76960, RZ ;  /* 0xa15896a00c0a7824 */ /* 0x000fe400078e02ff */
[C---:B------:R-:W-:Y:S01]  /*02b0*/  IMAD R11, R13.reuse, 0xbb, R0 ;  /* 0x000000bb0d0b7824 */ /* 0x040fe200078e0200 */
[----:B------:R-:W-:Y:S01]  /*02c0*/  SHF.R.U64 R0, R6, 0x15, R7 ;  /* 0x0000001506007819 */ /* 0x000fe20000001207 */
[----:B------:R-:W-:-:S04]  /*02d0*/  IMAD.WIDE.U32 R6, R13, -0x5ea76960, R8 ;  /* 0xa15896a00d067825 */ /* 0x000fc800078e0008 */
[----:B------:R-:W-:Y:S02]  /*02e0*/  IMAD R9, R13, 0x181a9317, R10 ;  /* 0x181a93170d097824 */ /* 0x000fe400078e020a */
[----:B------:R-:W-:Y:S02]  /*02f0*/  IMAD.IADD R3, R3, 0x1, R11 ;  /* 0x0000000103037824 */ /* 0x000fe400078e020b */
[----:B------:R-:W-:Y:S01]  /*0300*/  IMAD.IADD R18, R7, 0x1, R9 ;  /* 0x0000000107127824 */ /* 0x000fe200078e0209 */
[----:B------:R-:W-:Y:S01]  /*0310*/  LOP3.LUT R7, R0, 0x7ffffff, RZ, 0xc0, !PT ;  /* 0x07ffffff00077812 */ /* 0x000fe200078ec0ff */
[----:B------:R-:W-:Y:S01]  /*0320*/  IMAD.MOV.U32 R0, RZ, RZ, 0x1 ;  /* 0x00000001ff007424 */ /* 0x000fe200078e00ff */
[----:B------:R-:W-:Y:S02]  /*0330*/  LOP3.LUT R15, R3, 0x1fffff, RZ, 0xc0, !PT ;  /* 0x001fffff030f7812 */ /* 0x000fe400078ec0ff */
[----:B------:R-:W-:Y:S02]  /*0340*/  LOP3.LUT R19, R18, 0x1fffff, RZ, 0xc0, !PT ;  /* 0x001fffff12137812 */ /* 0x000fe400078ec0ff */
[----:B------:R-:W-:Y:S01]  /*0350*/  LOP3.LUT R18, R7, 0xf8000000, R6, 0xf8, !PT ;  /* 0xf800000007127812 */ /* 0x000fe200078ef806 */
[----:B------:R-:W1:Y:S08]  /*0360*/  I2F.F64.U64 R2, R14 ;  /* 0x0000000e00027312 */ /* 0x000e700000301800 */
[----:B------:R-:W2:Y:S01]  /*0370*/  I2F.F64.U64 R6, R18 ;  /* 0x0000001200067312 */ /* 0x000ea20000301800 */
[----:B-1----:R-:W-:-:S02]  /*0380*/  DMUL R2, R2, 1.1102230246251565404e-16 ;  /* 0x3ca0000002027828 */ /* 0x002fc40000000000 */
[----:B--2---:R-:W-:-:S06]  /*0390*/  DMUL R6, R6, 1.1102230246251565404e-16 ;  /* 0x3ca0000006067828 */ /* 0x004fcc0000000000 */
[----:B------:R-:W-:Y:S01]  /*03a0*/  DMUL R8, R2, 256 ;  /* 0x4070000002087828 */ /* 0x000fe20000000000 */
[----:B0-----:R-:W-:Y:S01]  /*03b0*/  IADD3 R3, PT, PT, R1, UR6, RZ ;  /* 0x0000000601037c10 */ /* 0x001fe2000fffe0ff */
[----:B------:R-:W-:Y:S01]  /*03c0*/  IMAD.MOV.U32 R2, RZ, RZ, 0x2 ;  /* 0x00000002ff027424 */ /* 0x000fe200078e00ff */
[----:B------:R-:W-:Y:S01]  /*03d0*/  DMUL R10, R6, 256 ;  /* 0x40700000060a7828 */ /* 0x000fe20000000000 */
[----:B------:R-:W-:Y:S02]  /*03e0*/  IMAD.MOV.U32 R6, RZ, RZ, 0x3 ;  /* 0x00000003ff067424 */ /* 0x000fe400078e00ff */
[----:B------:R-:W-:-:S04]  /*03f0*/  IMAD.MOV.U32 R7, RZ, RZ, 0x4 ;  /* 0x00000004ff077424 */ /* 0x000fc800078e00ff */
[----:B------:R0:W-:Y:S04]  /*0400*/  STL.128 [R1], R8 ;  /* 0x0000000801007387 */ /* 0x0001e80000100c00 */
[----:B------:R1:W-:Y:S04]  /*0410*/  CCTLL.PF2 [R3+0x10] ;  /* 0x0000100003007990 */ /* 0x0003e80000800000 */
[----:B------:R2:W-:Y:S04]  /*0420*/  STL.U8 [R1+0x11], R0 ;  /* 0x0000110001007387 */ /* 0x0005e80000100000 */
[----:B------:R1:W-:Y:S01]  /*0430*/  CCTLL.PF2 [R3+0x11] ;  /* 0x0000110003007990 */ /* 0x0003e20000800000 */
[----:B0-----:R-:W-:-:S03]  /*0440*/  IMAD.MOV.U32 R10, RZ, RZ, 0x9 ;  /* 0x00000009ff0a7424 */ /* 0x001fc600078e00ff */
[----:B------:R0:W-:Y:S01]  /*0450*/  STL.U8 [R1+0x12], R2 ;  /* 0x0000120201007387 */ /* 0x0001e20000100000 */
[----:B------:R-:W-:Y:S02]  /*0460*/  IMAD.MOV.U32 R8, RZ, RZ, 0x5 ;  /* 0x00000005ff087424 */ /* 0x000fe400078e00ff */
[----:B------:R-:W-:Y:S02]  /*0470*/  HFMA2 R11, -RZ, RZ, 0, 1.5199184417724609375e-05 ;  /* 0x000000ffff0b7431 */ /* 0x000fe400000001ff */
[----:B------:R-:W-:Y:S01]  /*0480*/  IMAD.MOV.U32 R9, RZ, RZ, 0x6 ;  /* 0x00000006ff097424 */ /* 0x000fe200078e00ff */
[----:B------:R1:W-:Y:S04]  /*0490*/  CCTLL.PF2 [R3+0x12] ;  /* 0x0000120003007990 */ /* 0x0003e80000800000 */
[----:B------:R3:W-:Y:S01]  /*04a0*/  STL.U8 [R1+0x13], R6 ;  /* 0x0000130601007387 */ /* 0x0007e20000100000 */
[----:B--2---:R-:W-:-:S02]  /*04b0*/  IMAD.MOV.U32 R0, RZ, RZ, 0x7 ;  /* 0x00000007ff007424 */ /* 0x004fc400078e00ff */
[----:B0-----:R-:W-:Y:S01]  /*04c0*/  IMAD.MOV.U32 R2, RZ, RZ, 0x8 ;  /* 0x00000008ff027424 */ /* 0x001fe200078e00ff */
[----:B------:R1:W-:Y:S04]  /*04d0*/  CCTLL.PF2 [R3+0x13] ;  /* 0x0000130003007990 */ /* 0x0003e80000800000 */
[----:B------:R0:W-:Y:S01]  /*04e0*/  STL.U8 [R1+0x14], R7 ;  /* 0x0000140701007387 */ /* 0x0001e20000100000 */
[----:B---3--:R-:W-:Y:S02]  /*04f0*/  PRMT R6, R10, 0x7610, R6 ;  /* 0x000076100a067816 */ /* 0x008fe40000000006 */
[----:B------:R-:W-:Y:S01]  /*0500*/  MOV R10, 0xc ;  /* 0x0000000c000a7802 */ /* 0x000fe20000000f00 */
[----:B------:R1:W-:Y:S04]  /*0510*/  CCTLL.PF2 [R3+0x14] ;  /* 0x0000140003007990 */ /* 0x0003e80000800000 */
[----:B------:R2:W-:Y:S01]  /*0520*/  STL.U8 [R1+0x15], R8 ;  /* 0x0000150801007387 */ /* 0x0005e20000100000 */
[----:B0-----:R-:W-:-:S03]  /*0530*/  IMAD.MOV.U32 R7, RZ, RZ, 0xa ;  /* 0x0000000aff077424 */ /* 0x001fc600078e00ff */
[----:B------:R1:W-:Y:S04]  /*0540*/  CCTLL.PF2 [R3+0x15] ;  /* 0x0000150003007990 */ /* 0x0003e80000800000 */
[----:B------:R0:W-:Y:S01]  /*0550*/  STL.U8 [R1+0x16], R9 ;  /* 0x0000160901007387 */ /* 0x0001e20000100000 */
[----:B--2---:R-:W-:-:S03]  /*0560*/  IMAD.MOV.U32 R8, RZ, RZ, 0xb ;  /* 0x0000000bff087424 */ /* 0x004fc600078e00ff */
[----:B------:R1:W-:Y:S04]  /*0570*/  CCTLL.PF2 [R3+0x16] ;  /* 0x0000160003007990 */ /* 0x0003e80000800000 */
[----:B------:R2:W-:Y:S01]  /*0580*/  STL.U8 [R1+0x17], R0 ;  /* 0x0000170001007387 */ /* 0x0005e20000100000 */
[----:B0-----:R-:W-:Y:S01]  /*0590*/  PRMT R9, R10, 0x7610, R9 ;  /* 0x000076100a097816 */ /* 0x001fe20000000009 */
[----:B------:R-:W-:Y:S02]  /*05a0*/  IMAD.MOV.U32 R10, RZ, RZ, 0xf ;  /* 0x0000000fff0a7424 */ /* 0x000fe400078e00ff */
[----:B------:R1:W-:Y:S04]  /*05b0*/  CCTLL.PF2 [R3+0x17] ;  /* 0x0000170003007990 */ /* 0x0003e80000800000 */
[----:B------:R0:W-:Y:S01]  /*05c0*/  STL.U8 [R1+0x18], R2 ;  /* 0x0000180201007387 */ /* 0x0001e20000100000 */
[----:B--2---:R-:W-:-:S03]  /*05d0*/  IMAD.MOV.U32 R0, RZ, RZ, 0xd ;  /* 0x0000000dff007424 */ /* 0x004fc600078e00ff */
[----:B------:R1:W-:Y:S04]  /*05e0*/  CCTLL.PF2 [R3+0x18] ;  /* 0x0000180003007990 */ /* 0x0003e80000800000 */
[----:B------:R2:W-:Y:S01]  /*05f0*/  STL.U8 [R1+0x19], R6 ;  /* 0x0000190601007387 */ /* 0x0005e20000100000 */
[----:B0-----:R-:W-:-:S03]  /*0600*/  IMAD.MOV.U32 R2, RZ, RZ, 0xe ;  /* 0x0000000eff027424 */ /* 0x001fc600078e00ff */
[----:B------:R1:W-:Y:S04]  /*0610*/  CCTLL.PF2 [R3+0x19] ;  /* 0x0000190003007990 */ /* 0x0003e80000800000 */
[----:B------:R0:W-:Y:S01]  /*0620*/  STL.U8 [R1+0x1a], R7 ;  /* 0x00001a0701007387 */ /* 0x0001e20000100000 */
[----:B--2---:R-:W-:Y:S01]  /*0630*/  PRMT R6, R10, 0x7610, R6 ;  /* 0x000076100a067816 */ /* 0x004fe20000000006 */
[----:B------:R-:W-:Y:S02]  /*0640*/  IMAD.MOV.U32 R10, RZ, RZ, 0x12 ;  /* 0x00000012ff0a7424 */ /* 0x000fe400078e00ff */
        /* <DEDUP_REMOVED lines=9> */
[----:B------:R-:W-:Y:S02]  /*06e0*/  HFMA2 R10, -RZ, RZ, 0, 1.251697540283203125e-06 ;  /* 0x00000015ff0a7431 */ /* 0x000fe400000001ff */
        /* <DEDUP_REMOVED lines=28> */
[----:B--2---:R-:W-:Y:S02]  /*08b0*/  PRMT R6, R10, 0x7610, R6 ;  /* 0x000076100a067816 */ /* 0x004fe40000000006 */
        /* <DEDUP_REMOVED lines=30> */
[----:B------:R-:W-:Y:S02]  /*0aa0*/  HFMA2 R10, -RZ, RZ, 0, 2.324581146240234375e-06 ;  /* 0x00000027ff0a7431 */ /* 0x000fe400000001ff */
        /* <DEDUP_REMOVED lines=59> */
[----:B------:R-:W-:Y:S02]  /*0e60*/  HFMA2 R10, -RZ, RZ, 0, 3.397464752197265625e-06 ;  /* 0x00000039ff0a7431 */ /* 0x000fe400000001ff */
        /* <DEDUP_REMOVED lines=59> */
[----:B------:R-:W-:Y:S02]  /*1220*/  HFMA2 R10, -RZ, RZ, 0, 4.470348358154296875e-06 ;  /* 0x0000004bff0a7431 */ /* 0x000fe400000001ff */
        /* <DEDUP_REMOVED lines=59> */
[----:B------:R-:W-:Y:S02]  /*15e0*/  HFMA2 R10, -RZ, RZ, 0, 5.543231964111328125e-06 ;  /* 0x0000005dff0a7431 */ /* 0x000fe400000001ff */
        /* <DEDUP_REMOVED lines=59> */
[----:B------:R-:W-:Y:S02]  /*19a0*/  HFMA2 R10, -RZ, RZ, 0, 6.616115570068359375e-06 ;  /* 0x0000006fff0a7431 */ /* 0x000fe400000001ff */
        /* <DEDUP_REMOVED lines=59> */
[----:B------:R-:W-:Y:S02]  /*1d60*/  HFMA2 R10, -RZ, RZ, 0, 7.688999176025390625e-06 ;  /* 0x00000081ff0a7431 */ /* 0x000fe400000001ff */
        /* <DEDUP_REMOVED lines=59> */
[----:B------:R-:W-:Y:S02]  /*2120*/  HFMA2 R10, -RZ, RZ, 0, 8.761882781982421875e-06 ;  /* 0x00000093ff0a7431 */ /* 0x000fe400000001ff */
        /* <DEDUP_REMOVED lines=59> */
[----:B------:R-:W-:Y:S02]  /*24e0*/  HFMA2 R10, -RZ, RZ, 0, 9.834766387939453125e-06 ;  /* 0x000000a5ff0a7431 */ /* 0x000fe400000001ff */
        /* <DEDUP_REMOVED lines=59> */
[----:B------:R-:W-:Y:S02]  /*28a0*/  HFMA2 R10, -RZ, RZ, 0, 1.0907649993896484375e-05 ;  /* 0x000000b7ff0a7431 */ /* 0x000fe400000001ff */
        /* <DEDUP_REMOVED lines=59> */
[----:B------:R-:W-:Y:S02]  /*2c60*/  HFMA2 R10, -RZ, RZ, 0, 1.1980533599853515625e-05 ;  /* 0x000000c9ff0a7431 */ /* 0x000fe400000001ff */
        /* <DEDUP_REMOVED lines=59> */
[----:B------:R-:W-:Y:S02]  /*3020*/  HFMA2 R10, -RZ, RZ, 0, 1.3053417205810546875e-05 ;  /* 0x000000dbff0a7431 */ /* 0x000fe400000001ff */
        /* <DEDUP_REMOVED lines=59> */
[----:B------:R-:W-:Y:S02]  /*33e0*/  HFMA2 R10, -RZ, RZ, 0, 1.4126300811767578125e-05 ;  /* 0x000000edff0a7431 */ /* 0x000fe400000001ff */
        /* <DEDUP_REMOVED lines=65> */
[----:B0-----:R-:W-:Y:S01]  /*3800*/  PRMT R2, R0, 0x7610, R2 ;  /* 0x0000761000027816 */ /* 0x001fe20000000002 */
[----:B------:R-:W-:Y:S02]  /*3810*/  IMAD R0, R12, 0x3749a7f9, RZ ;  /* 0x3749a7f90c007824 */ /* 0x000fe400078e02ff */
[----:B------:R1:W-:Y:S04]  /*3820*/  CCTLL.PF2 [R3+0x109] ;  /* 0x0001090003007990 */ /* 0x0003e80000800000 */
[----:B------:R0:W-:Y:S01]  /*3830*/  STL.U8 [R1+0x10a], R7 ;  /* 0x00010a0701007387 */ /* 0x0001e20000100000 */
[----:B--2---:R-:W-:-:S03]  /*3840*/  IMAD.MOV.U32 R6, RZ, RZ, 0x7168255e ;  /* 0x7168255eff067424 */ /* 0x004fc600078e00ff */
[----:B------:R1:W-:Y:S04]  /*3850*/  CCTLL.PF2 [R3+0x10a] ;  /* 0x00010a0003007990 */ /* 0x0003e80000800000 */
[----:B------:R-:W-:Y:S01]  /*3860*/  STL.U8 [R1+0x10b], R8 ;  /* 0x00010b0801007387 */ /* 0x000fe20000100000 */
[----:B0-----:R-:W-:-:S03]  /*3870*/  IMAD.MOV.U32 R7, RZ, RZ, -0x53e2e89f ;  /* 0xac1d1761ff077424 */ /* 0x001fc600078e00ff */
[----:B------:R1:W-:Y:S04]  /*3880*/  CCTLL.PF2 [R3+0x10b] ;  /* 0x00010b0003007990 */ /* 0x0003e80000800000 */
[----:B------:R0:W-:Y:S01]  /*3890*/  STL.U8 [R1+0x10c], R9 ;  /* 0x00010c0901007387 */ /* 0x0001e20000100000 */
[----:B------:R-:W-:-:S03]  /*38a0*/  IMAD.WIDE.U32 R6, R13, 0x3749a7f9, R6 ;  /* 0x3749a7f90d067825 */ /* 0x000fc600078e0006 */
[----:B------:R1:W-:Y:S04]  /*38b0*/  CCTLL.PF2 [R3+0x10c] ;  /* 0x00010c0003007990 */ /* 0x0003e80000800000 */
[----:B------:R2:W-:Y:S01]  /*38c0*/  STL.U8 [R1+0x10d], R2 ;  /* 0x00010d0201007387 */ /* 0x0005e20000100000 */
[----:B0-----:R-:W-:Y:S02]  /*38d0*/  IMAD R9, R13, -0x5fb1ba29, R0 ;  /* 0xa04e45d70d097824 */ /* 0x001fe400078e0200 */
[----:B------:R-:W-:Y:S01]  /*38e0*/  IMAD.MOV.U32 R8, RZ, RZ, RZ ;  /* 0x000000ffff087224 */ /* 0x000fe200078e00ff */
[----:B------:R1:W-:Y:S04]  /*38f0*/  CCTLL.PF2 [R3+0x10d] ;  /* 0x00010d0003007990 */ /* 0x0003e80000800000 */
[----:B------:R1:W-:Y:S01]  /*3900*/  STL.U8 [R1+0x10e], R10 ;  /* 0x00010e0a01007387 */ /* 0x0003e20000100000 */
[----:B------:R-:W-:-:S02]  /*3910*/  IMAD.IADD R7, R7, 0x1, R9 ;  /* 0x0000000107077824 */ /* 0x000fc400078e0209 */
[C---:B--2---:R-:W-:Y:S01]  /*3920*/  VIADD R2, R3.reuse, 0x220 ;  /* 0x0000022003027836 */ /* 0x044fe20000000000 */
[----:B------:R1:W-:Y:S04]  /*3930*/  CCTLL.PF2 [R3+0x10e] ;  /* 0x00010e0003007990 */ /* 0x0003e80000800000 */
[----:B------:R1:W-:Y:S01]  /*3940*/  STL.U8 [R1+0x10f], R11 ;  /* 0x00010f0b01007387 */ /* 0x0003e20000100000 */
[----:B------:R-:W-:Y:S01]  /*3950*/  VIADD R0, R3, 0x660 ;  /* 0x0000066003007836 */ /* 0x000fe20000000000 */
[----:B------:R-:W-:Y:S01]  /*3960*/  LOP3.LUT R22, R7, 0xffff, RZ, 0xc0, !PT ;  /* 0x0000ffff07167812 */ /* 0x000fe200078ec0ff */
[----:B------:R-:W-:Y:S01]  /*3970*/  VIADD R9, R3, 0x10 ;  /* 0x0000001003097836 */ /* 0x000fe20000000000 */
[----:B------:R1:W-:Y:S06]  /*3980*/  CCTLL.PF2 [R3+0x10f] ;  /* 0x00010f0003007990 */ /* 0x0003ec0000800000 */
.L_x_35:
[----:B------:R-:W-:Y:S01]  /*3990*/  IADD3 R12, PT, PT, -R8, 0x100, RZ ;  /* 0x00000100080c7810 */ /* 0x000fe20007ffe1ff */
[----:B------:R-:W-:Y:S01]  /*39a0*/  IMAD R13, R22, -0x21131993, RZ ;  /* 0xdeece66d160d7824 */ /* 0x000fe200078e02ff */
[----:B-1----:R-:W-:Y:S01]  /*39b0*/  MOV R10, 0xb ;  /* 0x0000000b000a7802 */ /* 0x002fe20000000f00 */
[----:B------:R-:W-:Y:S02]  /*39c0*/  IMAD.MOV.U32 R11, RZ, RZ, 0x0 ;  /* 0x00000000ff0b7424 */ /* 0x000fe400078e00ff */
[----:B------:R-:W-:Y:S02]  /*39d0*/  VIADD R7, R12, 0xffffffff ;  /* 0xffffffff0c077836 */ /* 0x000fe40000000000 */
[----:B------:R-:W-:Y:S02]  /*39e0*/  IMAD R15, R6, 0x5, R13 ;  /* 0x00000005060f7824 */ /* 0x000fe400078e020d */
[----:B------:R-:W-:Y:S01]  /*39f0*/  VIADD R19, R8, 0x1 ;  /* 0x0000000108137836 */ /* 0x000fe20000000000 */
[----:B------:R-:W-:-:S04]  /*3a00*/  LOP3.LUT R7, R12, R7, RZ, 0xc0, !PT ;  /* 0x000000070c077212 */ /* 0x000fc800078ec0ff */
[----:B------:R-:W-:Y:S01]  /*3a10*/  PRMT R13, R7, 0x9910, RZ ;  /* 0x00009910070d7816 */ /* 0x000fe200000000ff */
[----:B------:R-:W-:-:S03]  /*3a20*/  IMAD.WIDE.U32 R6, R6, -0x21131993, R10 ;  /* 0xdeece66d06067825 */ /* 0x000fc600078e000a */
[----:B------:R-:W-:Y:S01]  /*3a30*/  ISETP.NE.AND P0, PT, R13, RZ, PT ;  /* 0x000000ff0d00720c */ /* 0x000fe20003f05270 */
[----:B------:R-:W-:Y:S02]  /*3a40*/  IMAD.IADD R13, R8, 0x1, R9 ;  /* 0x00000001080d7824 */ /* 0x000fe400078e0209 */
[----:B------:R-:W-:-:S03]  /*3a50*/  IMAD.IADD R22, R7, 0x1, R15 ;  /* 0x0000000107167824 */ /* 0x000fc600078e020f */
[----:B------:R0:W-:Y:S02]  /*3a60*/  CCTLL.PF1 [R13+0x1] ;  /* 0x000001000d007990 */ /* 0x0001e40000000000 */
[----:B------:R-:W-:-:S04]  /*3a70*/  LOP3.LUT R22, R22, 0xffff, RZ, 0xc0, !PT ;  /* 0x0000ffff16167812 */ /* 0x000fc800078ec0ff */
[--C-:B------:R-:W-:Y:S02]  /*3a80*/  SHF.R.U32.HI R7, RZ, 0x11, R22.reuse ;  /* 0x00000011ff077819 */ /* 0x100fe40000011616 */
[----:B------:R-:W-:-:S03]  /*3a90*/  SHF.R.U64 R20, R6, 0x11, R22 ;  /* 0x0000001106147819 */ /* 0x000fc60000001216 */
[-C--:B------:R-:W-:Y:S02]  /*3aa0*/  @!P0 IMAD R7, R7, R12.reuse, RZ ;  /* 0x0000000c07078224 */ /* 0x080fe400078e02ff */
[----:B------:R-:W-:-:S04]  /*3ab0*/  @!P0 IMAD.WIDE.U32 R14, R20, R12, RZ ;  /* 0x0000000c140e8225 */ /* 0x000fc800078e00ff */
[----:B------:R-:W-:-:S05]  /*3ac0*/  @!P0 IMAD.IADD R7, R15, 0x1, R7 ;  /* 0x000000010f078824 */ /* 0x000fca00078e0207 */
[----:B------:R-:W-:Y:S01]  /*3ad0*/  @!P0 SHF.R.U64 R7, R14, 0x1f, R7 ;  /* 0x0000001f0e078819 */ /* 0x000fe20000001207 */
[----:B0-----:R-:W-:Y:S06]  /*3ae0*/  @!P0 BRA `(.L_x_30) ;  /* 0x0000000000b08947 */ /* 0x001fec0003800000 */
[----:B------:R-:W0:Y:S01]  /*3af0*/  I2F.U32.RP R7, R12 ;  /* 0x0000000c00077306 */ /* 0x000e220000209000 */
[----:B------:R-:W-:Y:S01]  /*3b00*/  IMAD.MOV R13, RZ, RZ, -R12 ;  /* 0x000000ffff0d7224 */ /* 0x000fe200078e0a0c */
[----:B------:R-:W-:Y:S01]  /*3b10*/  LOP3.LUT R18, RZ, R12, RZ, 0x33, !PT ;  /* 0x0000000cff127212 */ /* 0x000fe200078e33ff */
[----:B------:R-:W-:Y:S01]  /*3b20*/  BSSY.RECONVERGENT B0, `(.L_x_30) ;  /* 0x0000028000007945 */ /* 0x000fe20003800200 */
[----:B------:R-:W-:-:S04]  /*3b30*/  IADD3 R24, PT, PT, -R8, 0xff, RZ ;  /* 0x000000ff08187810 */ /* 0x000fc80007ffe1ff */
[----:B0-----:R-:W0:Y:S02]  /*3b40*/  MUFU.RCP R7, R7 ;  /* 0x0000000700077308 */ /* 0x001e240000001000 */
[----:B0-----:R-:W-:-:S06]  /*3b50*/  VIADD R14, R7, 0xffffffe ;  /* 0x0ffffffe070e7836 */ /* 0x001fcc0000000000 */
[----:B------:R0:W1:Y:S02]  /*3b60*/  F2I.FTZ.U32.TRUNC.NTZ R15, R14 ;  /* 0x0000000e000f7305 */ /* 0x000064000021f000 */
[----:B0-----:R-:W-:Y:S02]  /*3b70*/  IMAD.MOV.U32 R14, RZ, RZ, RZ ;  /* 0x000000ffff0e7224 */ /* 0x001fe400078e00ff */
[----:B-1----:R-:W-:-:S04]  /*3b80*/  IMAD R13, R13, R15, RZ ;  /* 0x0000000f0d0d7224 */ /* 0x002fc800078e02ff */
[----:B------:R-:W-:-:S06]  /*3b90*/  IMAD.HI.U32 R13, R15, R13, R14 ;  /* 0x0000000d0f0d7227 */ /* 0x000fcc00078e000e */
[----:B------:R-:W-:-:S05]  /*3ba0*/  IMAD.HI.U32 R15, R13, R20, RZ ;  /* 0x000000140d0f7227 */ /* 0x000fca00078e00ff */
[----:B------:R-:W-:-:S05]  /*3bb0*/  IADD3 R15, PT, PT, -R15, RZ, RZ ;  /* 0x000000ff0f0f7210 */ /* 0x000fca0007ffe1ff */
[----:B------:R-:W-:-:S05]  /*3bc0*/  IMAD R15, R12, R15, R20 ;  /* 0x0000000f0c0f7224 */ /* 0x000fca00078e0214 */
[----:B------:R-:W-:-:S13]  /*3bd0*/  ISETP.GE.U32.AND P0, PT, R15, R12, PT ;  /* 0x0000000c0f00720c */ /* 0x000fda0003f06070 */
[----:B------:R-:W-:Y:S01]  /*3be0*/  @P0 IMAD.IADD R15, R15, 0x1, -R12 ;  /* 0x000000010f0f0824 */ /* 0x000fe200078e0a0c */
[----:B------:R-:W-:-:S04]  /*3bf0*/  ISETP.NE.U32.AND P0, PT, R12, RZ, PT ;  /* 0x000000ff0c00720c */ /* 0x000fc80003f05070 */
[----:B------:R-:W-:-:S13]  /*3c00*/  ISETP.GE.U32.AND P1, PT, R15, R12, PT ;  /* 0x0000000c0f00720c */ /* 0x000fda0003f26070 */
[----:B------:R-:W-:-:S05]  /*3c10*/  @P1 IMAD.IADD R15, R15, 0x1, -R12 ;  /* 0x000000010f0f1824 */ /* 0x000fca00078e0a0c */
[----:B------:R-:W-:-:S04]  /*3c20*/  SEL R7, R18, R15, !P0 ;  /* 0x0000000f12077207 */ /* 0x000fc80004000000 */
[----:B------:R-:W-:-:S04]  /*3c30*/  IADD3 R14, PT, PT, R20, R24, -R7 ;  /* 0x00000018140e7210 */ /* 0x000fc80007ffe807 */
[----:B------:R-:W-:-:S13]  /*3c40*/  ISETP.GT.AND P1, PT, R14, -0x1, PT ;  /* 0xffffffff0e00780c */ /* 0x000fda0003f24270 */
[----:B------:R-:W-:Y:S05]  /*3c50*/  @P1 BRA `(.L_x_31) ;  /* 0x0000000000501947 */ /* 0x000fea0003800000 */
[----:B------:R-:W-:Y:S01]  /*3c60*/  BSSY.RECONVERGENT B1, `(.L_x_31) ;  /* 0x0000013000017945 */ /* 0x000fe20003800200 */
.L_x_32:
[----:B------:R-:W-:Y:S02]  /*3c70*/  IMAD R7, R22, -0x21131993, RZ ;  /* 0xdeece66d16077824 */ /* 0x000fe400078e02ff */
[----:B------:R-:W-:-:S04]  /*3c80*/  IMAD.WIDE.U32 R14, R6, -0x21131993, R10 ;  /* 0xdeece66d060e7825 */ /* 0x000fc800078e000a */
[----:B------:R-:W-:-:S04]  /*3c90*/  IMAD R7, R6, 0x5, R7 ;  /* 0x0000000506077824 */ /* 0x000fc800078e0207 */
[----:B------:R-:W-:-:S05]  /*3ca0*/  IMAD.IADD R7, R15, 0x1, R7 ;  /* 0x000000010f077824 */ /* 0x000fca00078e0207 */
[----:B------:R-:W-:-:S04]  /*3cb0*/  LOP3.LUT R22, R7, 0xffff, RZ, 0xc0, !PT ;  /* 0x0000ffff07167812 */ /* 0x000fc800078ec0ff */
[----:B------:R-:W-:-:S05]  /*3cc0*/  SHF.R.U64 R20, R14, 0x11, R22 ;  /* 0x000000110e147819 */ /* 0x000fca0000001216 */
[----:B------:R-:W-:-:S04]  /*3cd0*/  IMAD.HI.U32 R6, R13, R20, RZ ;  /* 0x000000140d067227 */ /* 0x000fc800078e00ff */
[----:B------:R-:W-:-:S04]  /*3ce0*/  IMAD.MOV R7, RZ, RZ, -R6 ;  /* 0x000000ffff077224 */ /* 0x000fc800078e0a06 */
[----:B------:R-:W-:-:S05]  /*3cf0*/  IMAD R7, R12, R7, R20 ;  /* 0x000000070c077224 */ /* 0x000fca00078e0214 */
[----:B------:R-:W-:-:S13]  /*3d00*/  ISETP.GE.U32.AND P1, PT, R7, R12, PT ;  /* 0x0000000c0700720c */ /* 0x000fda0003f26070 */
[----:B------:R-:W-:-:S05]  /*3d10*/  @P1 IMAD.IADD R7, R7, 0x1, -R12 ;  /* 0x0000000107071824 */ /* 0x000fca00078e0a0c */
[----:B------:R-:W-:-:S13]  /*3d20*/  ISETP.GE.U32.AND P1, PT, R7, R12, PT ;  /* 0x0000000c0700720c */ /* 0x000fda0003f26070 */
[----:B------:R-:W-:-:S05]  /*3d30*/  @P1 IMAD.IADD R7, R7, 0x1, -R12 ;  /* 0x0000000107071824 */ /* 0x000fca00078e0a0c */
[----:B------:R-:W-:-:S04]  /*3d40*/  SEL R7, R18, R7, !P0 ;  /* 0x0000000712077207 */ /* 0x000fc80004000000 */
[----:B------:R-:W-:-:S04]  /*3d50*/  IADD3 R6, PT, PT, R20, R24, -R7 ;  /* 0x0000001814067210 */ /* 0x000fc80007ffe807 */
[----:B------:R-:W-:Y:S01]  /*3d60*/  ISETP.GE.AND P1, PT, R6, RZ, PT ;  /* 0x000000ff0600720c */ /* 0x000fe20003f26270 */
[----:B------:R-:W-:-:S12]  /*3d70*/  IMAD.MOV.U32 R6, RZ, RZ, R14 ;  /* 0x000000ffff067224 */ /* 0x000fd800078e000e */
[----:B------:R-:W-:Y:S05]  /*3d80*/  @!P1 BRA `(.L_x_32) ;  /* 0xfffffffc00b89947 */ /* 0x000fea000383ffff */
[----:B------:R-:W-:Y:S05]  /*3d90*/  BSYNC.RECONVERGENT B1 ;  /* 0x0000000000017941 */ /* 0x000fea0003800200 */
.L_x_31:
[----:B------:R-:W-:Y:S05]  /*3da0*/  BSYNC.RECONVERGENT B0 ;  /* 0x0000000000007941 */ /* 0x000fea0003800200 */
.L_x_30:
[----:B------:R-:W-:Y:S01]  /*3db0*/  ISETP.NE.AND P0, PT, R7, RZ, PT ;  /* 0x000000ff0700720c */ /* 0x000fe20003f05270 */
[----:B------:R-:W-:-:S12]  /*3dc0*/  BSSY.RECONVERGENT B0, `(.L_x_33) ;  /* 0x0000008000007945 */ /* 0x000fd80003800200 */
[----:B------:R-:W-:Y:S05]  /*3dd0*/  @!P0 BRA `(.L_x_34) ;  /* 0x0000000000188947 */ /* 0x000fea0003800000 */
[C-C-:B------:R-:W-:Y:S01]  /*3de0*/  IADD3 R10, PT, PT, R1.reuse, R7, R8.reuse ;  /* 0x00000007010a7210 */ /* 0x140fe20007ffe008 */
[----:B------:R-:W-:-:S04]  /*3df0*/  IMAD.IADD R11, R1, 0x1, R8 ;  /* 0x00000001010b7824 */ /* 0x000fc800078e0208 */
[----:B------:R-:W2:Y:S04]  /*3e00*/  LDL.U8 R8, [R10+0x10] ;  /* 0x000010000a087983 */ /* 0x000ea80000100000 */
[----:B------:R-:W3:Y:S04]  /*3e10*/  LDL.U8 R7, [R11+0x10] ;  /* 0x000010000b077983 */ /* 0x000ee80000100000 */
[----:B--2---:R0:W-:Y:S04]  /*3e20*/  STL.U8 [R11+0x10], R8 ;  /* 0x000010080b007387 */ /* 0x0041e80000100000 */
[----:B---3--:R0:W-:Y:S02]  /*3e30*/  STL.U8 [R10+0x10], R7 ;  /* 0x000010070a007387 */ /* 0x0081e40000100000 */
.L_x_34:
[----:B------:R-:W-:Y:S05]  /*3e40*/  BSYNC.RECONVERGENT B0 ;  /* 0x0000000000007941 */ /* 0x000fea0003800200 */
.L_x_33:
[----:B------:R-:W-:Y:S02]  /*3e50*/  ISETP.NE.AND P0, PT, R19, 0x100, PT ;  /* 0x000001001300780c */ /* 0x000fe40003f05270 */
[----:B0-----:R-:W-:-:S11]  /*3e60*/  MOV R8, R19 ;  /* 0x0000001300087202 */ /* 0x001fd60000000f00 */
[----:B------:R-:W-:Y:S05]  /*3e70*/  @P0 BRA `(.L_x_35) ;  /* 0xfffffff800c40947 */ /* 0x000fea000383ffff */
[----:B------:R-:W2:Y:S01]  /*3e80*/  LDL.128 R8, [R1] ;  /* 0x0000000001087983 */ /* 0x000ea20000100c00 */
[----:B------:R-:W-:Y:S01]  /*3e90*/  UMOV UR6, 0xd0b09954 ;  /* 0xd0b0995400067882 */ /* 0x000fe20000000000 */
[----:B------:R-:W-:Y:S01]  /*3ea0*/  UMOV UR7, 0x3fd76cf5 ;  /* 0x3fd76cf500077882 */ /* 0x000fe20000000000 */
[----:B--2---:R-:W-:Y:S02]  /*3eb0*/  DADD R8, R8, 8 ;  /* 0x4020000008087429 */ /* 0x004fe40000000000 */
[----:B------:R-:W-:-:S08]  /*3ec0*/  DADD R10, R10, -12 ;  /* 0xc02800000a0a7429 */ /* 0x000fd00000000000 */
[----:B------:R-:W-:-:S08]  /*3ed0*/  DADD R12, R8, R10 ;  /* 0x00000000080c7229 */ /* 0x000fd0000000000a */
[----:B------:R-:W-:-:S06]  /*3ee0*/  DFMA R14, R12, UR6, R10 ;  /* 0x000000060c0e7c2b */ /* 0x000fcc000800000a */
[----:B------:R-:W0:Y:S08]  /*3ef0*/  F2I.F64.TRUNC R18, R14 ;  /* 0x0000000e00127311 */ /* 0x000e30000030d100 */
[----:B0-----:R-:W0:Y:S01]  /*3f00*/  I2F.F64 R20, R18 ;  /* 0x0000001200147312 */ /* 0x001e220000201c00 */
[----:B------:R-:W-:Y:S01]  /*3f10*/  VIADD R7, R18, 0xffffffff ;  /* 0xffffffff12077836 */ /* 0x000fe20000000000 */
[----:B0-----:R-:W-:-:S14]  /*3f20*/  DSETP.GEU.AND P0, PT, R14, R20, PT ;  /* 0x000000140e00722a */ /* 0x001fdc0003f0e000 */
[----:B------:R-:W-:-:S05]  /*3f30*/  @P0 IMAD.MOV R7, RZ, RZ, R18 ;  /* 0x000000ffff070224 */ /* 0x000fca00078e0212 */
[----:B------:R-:W-:-:S05]  /*3f40*/  LOP3.LUT R20, R7, 0xff, RZ, 0xc0, !PT ;  /* 0x000000ff07147812 */ /* 0x000fca00078ec0ff */
[----:B------:R-:W-:Y:S02]  /*3f50*/  IMAD.IADD R21, R20, 0x1, R3 ;  /* 0x0000000114157824 */ /* 0x000fe400078e0203 */
[----:B------:R-:W-:-:S03]  /*3f60*/  IMAD.IADD R27, R1, 0x1, R20 ;  /* 0x00000001011b7824 */ /* 0x000fc600078e0214 */
[----:B------:R0:W-:Y:S04]  /*3f70*/  CCTLL.PF1 [R21+0x10] ;  /* 0x0000100015007990 */ /* 0x0001e80000000000 */
[----:B------:R0:W-:Y:S04]  /*3f80*/  CCTLL.PF1 [R21+0x11] ;  /* 0x0000110015007990 */ /* 0x0001e80000000000 */
[----:B------:R-:W2:Y:S01]  /*3f90*/  LDL.U8 R27, [R27+0x10] ;  /* 0x000010001b1b7983 */ /* 0x000ea20000100000 */
[----:B------:R-:W-:Y:S01]  /*3fa0*/  DFMA R12, R12, UR6, R8 ;  /* 0x000000060c0c7c2b */ /* 0x000fe20008000008 */
[----:B------:R-:W-:Y:S01]  /*3fb0*/  UMOV UR6, 0x74df99c8 ;  /* 0x74df99c800067882 */ /* 0x000fe20000000000 */
[----:B0-----:R-:W-:Y:S01]  /*3fc0*/  I2F.F64 R20, R7 ;  /* 0x0000000700147312 */ /* 0x001fe20000201c00 */
[----:B------:R-:W-:-:S07]  /*3fd0*/  UMOV UR7, 0x3fcb0cb1 ;  /* 0x3fcb0cb100077882 */ /* 0x000fce0000000000 */
[----:B------:R-:W0:Y:S08]  /*3fe0*/  F2I.F64.TRUNC R23, R12 ;  /* 0x0000000c00177311 */ /* 0x000e30000030d100 */
[----:B0-----:R-:W0:Y:S01]  /*3ff0*/  I2F.F64 R14, R23 ;  /* 0x00000017000e7312 */ /* 0x001e220000201c00 */
[----:B------:R-:W-:Y:S01]  /*4000*/  VIADD R36, R23, 0xffffffff ;  /* 0xffffffff17247836 */ /* 0x000fe20000000000 */
[----:B0-----:R-:W-:-:S14]  /*4010*/  DSETP.GEU.AND P0, PT, R12, R14, PT ;  /* 0x0000000e0c00722a */ /* 0x001fdc0003f0e000 */
[----:B------:R-:W-:-:S04]  /*4020*/  @P0 IMAD.MOV R36, RZ, RZ, R23 ;  /* 0x000000ffff240224 */ /* 0x000fc800078e0217 */
[----:B------:R-:W-:Y:S01]  /*4030*/  IMAD.IADD R14, R36, 0x1, R7 ;  /* 0x00000001240e7824 */ /* 0x000fe200078e0207 */
[----:B------:R-:W-:Y:S08]  /*4040*/  I2F.F64 R18, R36 ;  /* 0x0000002400127312 */ /* 0x000ff00000201c00 */
[----:B------:R-:W0:Y:S02]  /*4050*/  I2F.F64 R14, R14 ;  /* 0x0000000e000e7312 */ /* 0x000e240000201c00 */
[----:B0-----:R-:W-:-:S02]  /*4060*/  DFMA R18, R14, UR6, -R18 ;  /* 0x000000060e127c2b */ /* 0x001fc40008000812 */
[----:B------:R-:W-:-:S06]  /*4070*/  DFMA R12, R14, UR6, -R20 ;  /* 0x000000060e0c7c2b */ /* 0x000fcc0008000814 */
[----:B------:R-:W-:Y:S02]  /*4080*/  DADD R20, R8, R18 ;  /* 0x0000000008147229 */ /* 0x000fe40000000012 */
[----:B------:R-:W-:-:S06]  /*4090*/  DADD R12, R10, R12 ;  /* 0x000000000a0c7229 */ /* 0x000fcc000000000c */
[----:B------:R-:W-:-:S08]  /*40a0*/  DFMA R24, -R20, R20, 0.5 ;  /* 0x3fe000001418742b */ /* 0x000fd00000000114 */
[----:B------:R-:W-:-:S08]  /*40b0*/  DFMA R24, -R12, R12, R24 ;  /* 0x0000000c0c18722b */ /* 0x000fd00000000118 */
[----:B------:R-:W-:Y:S02]  /*40c0*/  DSETP.GEU.AND P1, PT, R24, RZ, PT ;  /* 0x000000ff1800722a */ /* 0x000fe40003f2e000 */
[----:B------:R-:W-:Y:S01]  /*40d0*/  DSETP.GT.AND P0, PT, R20, R12, PT ;  /* 0x0000000c1400722a */ /* 0x000fe20003f04000 */
[----:B------:R-:W-:Y:S02]  /*40e0*/  VIADD R9, R7, 0x1 ;  /* 0x0000000107097836 */ /* 0x000fe40000000000 */
[----:B--2---:R-:W-:-:S05]  /*40f0*/  IMAD.IADD R8, R27, 0x1, R36 ;  /* 0x000000011b087824 */ /* 0x004fca00078e0224 */
[----:B------:R-:W-:-:S04]  /*4100*/  LOP3.LUT R8, R8, 0xff, RZ, 0xc0, !PT ;  /* 0x000000ff08087812 */ /* 0x000fc800078ec0ff */
[----:B------:R-:W-:-:S06]  /*4110*/  @P1 IADD3 R10, PT, PT, R1, R8, RZ ;  /* 0x00000008010a1210 */ /* 0x000fcc0007ffe0ff */
[----:B------:R-:W2:Y:S01]  /*4120*/  @P1 LDL.U8 R10, [R10+0x10] ;  /* 0x000010000a0a1983 */ /* 0x000ea20000100000 */
[----:B------:R-:W-:Y:S01]  /*4130*/  LOP3.LUT R8, R9, 0xff, RZ, 0xc0, !PT ;  /* 0x000000ff09087812 */ /* 0x000fe200078ec0ff */
[----:B------:R-:W-:-:S04]  /*4140*/  @P0 IMAD.MOV R9, RZ, RZ, R7 ;  /* 0x000000ffff090224 */ /* 0x000fc800078e0207 */
[----:B------:R-:W-:Y:S01]  /*4150*/  IMAD.IADD R23, R1, 0x1, R8 ;  /* 0x0000000101177824 */ /* 0x000fe200078e0208 */
[----:B------:R-:W-:-:S05]  /*4160*/  LOP3.LUT R8, R9, 0xff, RZ, 0xc0, !PT ;  /* 0x000000ff09087812 */ /* 0x000fca00078ec0ff */
[----:B------:R-:W3:Y:S01]  /*4170*/  LDL.U8 R23, [R23+0x10] ;  /* 0x0000100017177983 */ /* 0x000ee20000100000 */
[----:B------:R-:W-:-:S06]  /*4180*/  IMAD.IADD R7, R1, 0x1, R8 ;  /* 0x0000000101077824 */ /* 0x000fcc00078e0208 */
[----:B------:R-:W4:Y:S01]  /*4190*/  LDL.U8 R7, [R7+0x10] ;  /* 0x0000100007077983 */ /* 0x000f220000100000 */
[C---:B------:R-:W-:Y:S01]  /*41a0*/  IMAD R19, R22.reuse, 0x772c5f11, RZ ;  /* 0x772c5f1116137824 */ /* 0x040fe200078e02ff */
[----:B------:R-:W-:Y:S01]  /*41b0*/  FSEL R33, RZ, 1.875, !P0 ;  /* 0x3ff00000ff217808 */ /* 0x000fe20004000000 */
[----:B------:R-:W-:Y:S01]  /*41c0*/  IMAD.MOV.U32 R11, RZ, RZ, -0x768ed2c8 ;  /* 0x89712d38ff0b7424 */ /* 0x000fe200078e00ff */
[----:B------:R-:W-:Y:S01]  /*41d0*/  FSEL R31, RZ, 1.875, P0 ;  /* 0x3ff00000ff1f7808 */ /* 0x000fe20000000000 */
[----:B------:R-:W-:Y:S01]  /*41e0*/  IMAD R15, R22, -0x4b9ff597, RZ ;  /* 0xb4600a69160f7824 */ /* 0x000fe200078e02ff */
[----:B------:R-:W-:Y:S01]  /*41f0*/  BSSY.RECONVERGENT B0, `(.L_x_36) ;  /* 0x0000061000007945 */ /* 0x000fe20003800200 */
[C---:B------:R-:W-:Y:S02]  /*4200*/  IMAD R35, R6.reuse, 0x530f32eb, R19 ;  /* 0x530f32eb06237824 */ /* 0x040fe400078e0213 */
[----:B------:R-:W-:Y:S02]  /*4210*/  IMAD R15, R6, 0x7760bb20, R15 ;  /* 0x7760bb20060f7824 */ /* 0x000fe400078e020f */
[----:B------:R-:W-:-:S02]  /*4220*/  IMAD.MOV.U32 R32, RZ, RZ, RZ ;  /* 0x000000ffff207224 */ /* 0x000fc400078e00ff */
[----:B------:R-:W-:Y:S02]  /*4230*/  IMAD R19, R22, -0x22633260, RZ ;  /* 0xdd9ccda016137824 */ /* 0x000fe400078e02ff */
[----:B------:R-:W-:Y:S02]  /*4240*/  IMAD.MOV.U32 R14, RZ, RZ, 0x160 ;  /* 0x00000160ff0e7424 */ /* 0x000fe400078e00ff */
[----:B------:R-:W-:Y:S01]  /*4250*/  DADD R32, R20, -R32 ;  /* 0x0000000014207229 */ /* 0x000fe20000000820 */
[----:B------:R-:W-:Y:S02]  /*4260*/  IMAD R19, R6, 0xbb, R19 ;  /* 0x000000bb06137824 */ /* 0x000fe400078e0213 */
[----:B------:R-:W-:Y:S02]  /*4270*/  IMAD.MOV.U32 R30, RZ, RZ, RZ ;  /* 0x000000ffff1e7224 */ /* 0x000fe400078e00ff */
[----:B------:R-:W-:Y:S02]  /*4280*/  IMAD R27, R22, -0x5ea76960, RZ ;  /* 0xa15896a0161b7824 */ /* 0x000fe400078e02ff */
[----:B------:R-:W-:Y:S01]  /*4290*/  VIADD R40, R36, 0x1 ;  /* 0x0000000124287836 */ /* 0x000fe20000000000 */
[----:B------:R-:W-:Y:S01]  /*42a0*/  DADD R32, R32, UR6 ;  /* 0x0000000620207e29 */ /* 0x000fe20008000000 */
[----:B------:R-:W-:Y:S01]  /*42b0*/  IMAD R27, R6, 0x181a9317, R27 ;  /* 0x181a9317061b7824 */ /* 0x000fe200078e021b */
[----:B------:R-:W-:Y:S01]  /*42c0*/  DADD R30, R12, -R30 ;  /* 0x000000000c1e7229 */ /* 0x000fe2000000081e */
[----:B------:R-:W-:-:S07]  /*42d0*/  @!P0 IMAD.MOV R40, RZ, RZ, R36 ;  /* 0x000000ffff288224 */ /* 0x000fce00078e0224 */
[----:B------:R-:W-:Y:S01]  /*42e0*/  DADD R30, R30, UR6 ;  /* 0x000000061e1e7e29 */ /* 0x000fe20008000000 */
[----:B------:R-:W-:Y:S01]  /*42f0*/  UMOV UR7, 0x3fdb0cb1 ;  /* 0x3fdb0cb100077882 */ /* 0x000fe20000000000 */
[----:B--2---:R-:W-:-:S05]  /*4300*/  @P1 IMAD R8, R10, 0xab, RZ ;  /* 0x000000ab0a081824 */ /* 0x004fca00078e02ff */
[----:B------:R-:W-:-:S04]  /*4310*/  @P1 SHF.R.U32.HI R8, RZ, 0xb, R8 ;  /* 0x0000000bff081819 */ /* 0x000fc80000011608 */
[----:B------:R-:W-:-:S05]  /*4320*/  @P1 PRMT R8, R8, 0x9910, RZ ;  /* 0x0000991008081816 */ /* 0x000fca00000000ff */
[----:B------:R-:W-:-:S04]  /*4330*/  @P1 IMAD R8, R8, 0xc, RZ ;  /* 0x0000000c08081824 */ /* 0x000fc800078e02ff */
[----:B------:R-:W-:Y:S01]  /*4340*/  @P1 IMAD.MOV R8, RZ, RZ, -R8 ;  /* 0x000000ffff081224 */ /* 0x000fe200078e0a08 */
[----:B----4-:R-:W-:-:S04]  /*4350*/  IADD3 R7, PT, PT, R7, R40, RZ ;  /* 0x0000002807077210 */ /* 0x010fc80007ffe0ff */
[----:B------:R-:W-:Y:S02]  /*4360*/  @P1 PRMT R9, R8, 0x7710, RZ ;  /* 0x0000771008091816 */ /* 0x000fe400000000ff */
[----:B------:R-:W-:-:S03]  /*4370*/  MOV R8, 0x942de6ba ;  /* 0x942de6ba00087802 */ /* 0x000fc60000000f00 */
[----:B------:R-:W-:Y:S02]  /*4380*/  @P1 IMAD.IADD R10, R10, 0x1, R9 ;  /* 0x000000010a0a1824 */ /* 0x000fe400078e0209 */
[----:B------:R-:W-:-:S03]  /*4390*/  @P1 IMAD.MOV.U32 R9, RZ, RZ, 0x1040 ;  /* 0x00001040ff091424 */ /* 0x000fc600078e00ff */
[----:B------:R-:W-:-:S05]  /*43a0*/  @P1 LOP3.LUT R10, R10, 0xff, RZ, 0xc0, !PT ;  /* 0x000000ff0a0a1812 */ /* 0x000fca00078ec0ff */
[----:B------:R-:W-:Y:S02]  /*43b0*/  @P1 IMAD R26, R10, 0x2, R9 ;  /* 0x000000020a1a1824 */ /* 0x000fe400078e0209 */
[----:B------:R-:W-:Y:S02]  /*43c0*/  IMAD.MOV.U32 R10, RZ, RZ, 0x73c4cd04 ;  /* 0x73c4cd04ff0a7424 */ /* 0x000fe400078e00ff */
[----:B------:R0:W1:Y:S01]  /*43d0*/  @P1 LDC.S8 R29, c[0x3][R26+0x1] ;  /* 0x00c000401a1d1b82 */ /* 0x0000620000000200 */
[----:B------:R-:W-:Y:S02]  /*43e0*/  IMAD.MOV.U32 R9, RZ, RZ, 0x40 ;  /* 0x00000040ff097424 */ /* 0x000fe400078e00ff */
[----:B------:R-:W-:-:S04]  /*43f0*/  IMAD.WIDE.U32 R10, R6, 0x772c5f11, R10 ;  /* 0x772c5f11060a7825 */ /* 0x000fc800078e000a */
[----:B------:R-:W-:Y:S01]  /*4400*/  IMAD.WIDE.U32 R8, R6, -0x4b9ff597, R8 ;  /* 0xb4600a6906087825 */ /* 0x000fe200078e0008 */
[----:B------:R0:W2:Y:S03]  /*4410*/  @P1 LDC.S8 R28, c[0x3][R26] ;  /* 0x00c000001a1c1b82 */ /* 0x0000a60000000200 */
[----:B------:R-:W-:Y:S02]  /*4420*/  IMAD.IADD R35, R11, 0x1, R35 ;  /* 0x000000010b237824 */ /* 0x000fe400078e0223 */
[----:B------:R-:W-:Y:S02]  /*4430*/  IMAD.IADD R9, R9, 0x1, R15 ;  /* 0x0000000109097824 */ /* 0x000fe400078e020f */
[----:B------:R-:W-:Y:S01]  /*4440*/  IMAD.MOV.U32 R15, RZ, RZ, 0x0 ;  /* 0x00000000ff0f7424 */ /* 0x000fe200078e00ff */
[----:B------:R-:W-:Y:S01]  /*4450*/  SHF.R.U64 R35, R10, 0x15, R35 ;  /* 0x000000150a237819 */ /* 0x000fe20000001223 */
[----:B------:R-:W-:Y:S01]  /*4460*/  HFMA2 R10, -RZ, RZ, -0.00017678737640380859375, 0.02978515625 ;  /* 0x89cb27a0ff0a7431 */ /* 0x000fe200000001ff */
[----:B------:R-:W-:Y:S01]  /*4470*/  SHF.R.U64 R18, R8, 0x15, R9 ;  /* 0x0000001508127819 */ /* 0x000fe20000001209 */
[----:B------:R-:W-:Y:S01]  /*4480*/  IMAD.WIDE.U32 R8, R6, -0x22633260, R14 ;  /* 0xdd9ccda006087825 */ /* 0x000fe200078e000e */
[----:B------:R-:W-:-:S02]  /*4490*/  LOP3.LUT R35, R35, 0x7ffffff, RZ, 0xc0, !PT ;  /* 0x07ffffff23237812 */ /* 0x000fc400078ec0ff */
[----:B------:R-:W-:Y:S01]  /*44a0*/  LOP3.LUT R15, R18, 0x7ffffff, RZ, 0xc0, !PT ;  /* 0x07ffffff120f7812 */ /* 0x000fe200078ec0ff */
[----:B------:R-:W-:Y:S02]  /*44b0*/  IMAD.MOV.U32 R11, RZ, RZ, 0x2501550a ;  /* 0x2501550aff0b7424 */ /* 0x000fe400078e00ff */
[----:B------:R-:W-:Y:S01]  /*44c0*/  IMAD.IADD R9, R9, 0x1, R19 ;  /* 0x0000000109097824 */ /* 0x000fe200078e0213 */
[----:B------:R-:W-:Y:S01]  /*44d0*/  LOP3.LUT R14, R15, 0xf8000000, R8, 0xf8, !PT ;  /* 0xf80000000f0e7812 */ /* 0x000fe200078ef808 */
[----:B------:R-:W-:-:S03]  /*44e0*/  IMAD.WIDE.U32 R10, R6, -0x5ea76960, R10 ;  /* 0xa15896a0060a7825 */ /* 0x000fc600078e000a */
[----:B------:R-:W-:Y:S01]  /*44f0*/  LOP3.LUT R15, R9, 0x1fffff, RZ, 0xc0, !PT ;  /* 0x001fffff090f7812 */ /* 0x000fe200078ec0ff */
[----:B------:R-:W-:Y:S01]  /*4500*/  IMAD.IADD R11, R11, 0x1, R27 ;  /* 0x000000010b0b7824 */ /* 0x000fe200078e021b */
[----:B------:R-:W-:Y:S01]  /*4510*/  LOP3.LUT R34, R35, 0xf8000000, R10, 0xf8, !PT ;  /* 0xf800000023227812 */ /* 0x000fe200078ef80a */
[----:B0-----:R-:W-:Y:S01]  /*4520*/  DADD R26, R20, -1 ;  /* 0xbff00000141a7429 */ /* 0x001fe20000000000 */
[----:B------:R0:W4:Y:S02]  /*4530*/  I2F.F64.U64 R8, R14 ;  /* 0x0000000e00087312 */ /* 0x0001240000301800 */
[----:B------:R-:W-:-:S05]  /*4540*/  LOP3.LUT R35, R11, 0x1fffff, RZ, 0xc0, !PT ;  /* 0x001fffff0b237812 */ /* 0x000fca00078ec0ff */
[----:B------:R-:W-:Y:S01]  /*4550*/  DADD R26, R26, UR6 ;  /* 0x000000061a1a7e29 */ /* 0x000fe20008000000 */
[----:B------:R5:W3:Y:S01]  /*4560*/  I2F.F64.U64 R10, R34 ;  /* 0x00000022000a7312 */ /* 0x000ae20000301800 */
[----:B0-----:R-:W-:Y:S02]  /*4570*/  DFMA R14, -R32, R32, 0.5 ;  /* 0x3fe00000200e742b */ /* 0x001fe40000000120 */
[----:B----4-:R-:W-:-:S05]  /*4580*/  DMUL R8, R8, 1.1102230246251565404e-16 ;  /* 0x3ca0000008087828 */ /* 0x010fca0000000000 */
[----:B-1----:R-:W0:Y:S01]  /*4590*/  @P1 I2F.F64.S16 R18, R29 ;  /* 0x0000001d00121312 */ /* 0x002e220000101c00 */
[----:B------:R-:W-:Y:S02]  /*45a0*/  DFMA R38, -R26, R26, 0.5 ;  /* 0x3fe000001a26742b */ /* 0x000fe4000000011a */
[----:B------:R-:W-:Y:S02]  /*45b0*/  DFMA R14, -R30, R30, R14 ;  /* 0x0000001e1e0e722b */ /* 0x000fe4000000010e */
[----:B-----5:R-:W-:Y:S02]  /*45c0*/  DADD R34, R12, -1 ;  /* 0xbff000000c227429 */ /* 0x020fe40000000000 */
[----:B---3--:R-:W-:Y:S01]  /*45d0*/  DMUL R10, R10, 1.1102230246251565404e-16 ;  /* 0x3ca000000a0a7828 */ /* 0x008fe20000000000 */
[----:B--2---:R-:W1:Y:S01]  /*45e0*/  @P1 I2F.F64.S16 R28, R28 ;  /* 0x0000001c001c1312 */ /* 0x004e620000101c00 */
[----:B------:R-:W-:Y:S02]  /*45f0*/  DMUL R8, R8, 256 ;  /* 0x4070000008087828 */ /* 0x000fe40000000000 */
[----:B------:R-:W-:-:S02]  /*4600*/  DSETP.GEU.AND P2, PT, R14, RZ, PT ;  /* 0x000000ff0e00722a */ /* 0x000fc40003f4e000 */
[----:B------:R-:W-:Y:S02]  /*4610*/  DADD R34, R34, UR6 ;  /* 0x0000000622227e29 */ /* 0x000fe40008000000 */
[----:B0-----:R-:W-:Y:S01]  /*4620*/  @P1 DMUL R18, R12, R18 ;  /* 0x000000120c121228 */ /* 0x001fe20000000000 */
[----:B------:R-:W-:Y:S01]  /*4630*/  IADD3 R12, PT, PT, R23, 0x1, R36 ;  /* 0x00000001170c7810 */ /* 0x000fe20007ffe024 */
[----:B------:R-:W-:Y:S02]  /*4640*/  DMUL R10, R10, 256 ;  /* 0x407000000a0a7828 */ /* 0x000fe40000000000 */
[----:B------:R-:W-:Y:S01]  /*4650*/  @P1 DMUL R36, R24, R24 ;  /* 0x0000001818241228 */ /* 0x000fe20000000000 */
[----:B------:R-:W-:Y:S02]  /*4660*/  LOP3.LUT R12, R12, 0xff, RZ, 0xc0, !PT ;  /* 0x000000ff0c0c7812 */ /* 0x000fe400078ec0ff */
[----:B------:R-:W-:-:S03]  /*4670*/  CS2R R24, SRZ ;  /* 0x0000000000187805 */ /* 0x000fc6000001ff00 */
[----:B------:R-:W-:Y:S01]  /*4680*/  IMAD.IADD R23, R1, 0x1, R12 ;  /* 0x0000000101177824 */ /* 0x000fe200078e020c */
[----:B-1----:R-:W-:Y:S06]  /*4690*/  @!P2 BRA `(.L_x_37) ;  /* 0x000000000058a947 */ /* 0x002fec0003800000 */
[----:B------:R-:W-:-:S05]  /*46a0*/  LOP3.LUT R12, R7, 0xff, RZ, 0xc0, !PT ;  /* 0x000000ff070c7812 */ /* 0x000fca00078ec0ff */
[----:B------:R-:W-:-:S06]  /*46b0*/  IMAD.IADD R12, R1, 0x1, R12 ;  /* 0x00000001010c7824 */ /* 0x000fcc00078e020c */
[----:B------:R-:W2:Y:S01]  /*46c0*/  LDL.U8 R12, [R12+0x10] ;  /* 0x000010000c0c7983 */ /* 0x000ea20000100000 */
[----:B------:R-:W-:Y:S01]  /*46d0*/  UMOV UR6, 0x1040 ;  /* 0x0000104000067882 */ /* 0x000fe20000000000 */
[----:B------:R-:W-:-:S08]  /*46e0*/  DMUL R14, R14, R14 ;  /* 0x0000000e0e0e7228 */ /* 0x000fd00000000000 */
[----:B------:R-:W-:Y:S01]  /*46f0*/  DMUL R14, R14, R14 ;  /* 0x0000000e0e0e7228 */ /* 0x000fe20000000000 */
[----:B--2---:R-:W-:-:S05]  /*4700*/  IMAD R7, R12, 0xab, RZ ;  /* 0x000000ab0c077824 */ /* 0x004fca00078e02ff */
[----:B------:R-:W-:-:S04]  /*4710*/  SHF.R.U32.HI R7, RZ, 0xb, R7 ;  /* 0x0000000bff077819 */ /* 0x000fc80000011607 */
[----:B------:R-:W-:-:S05]  /*4720*/  PRMT R7, R7, 0x9910, RZ ;  /* 0x0000991007077816 */ /* 0x000fca00000000ff */
[----:B------:R-:W-:-:S04]  /*4730*/  IMAD R7, R7, 0xc, RZ ;  /* 0x0000000c07077824 */ /* 0x000fc800078e02ff */
[----:B------:R-:W-:-:S05]  /*4740*/  IMAD.MOV R7, RZ, RZ, -R7 ;  /* 0x000000ffff077224 */ /* 0x000fca00078e0a07 */
[----:B------:R-:W-:-:S05]  /*4750*/  PRMT R7, R7, 0x7710, RZ ;  /* 0x0000771007077816 */ /* 0x000fca00000000ff */
[----:B------:R-:W-:-:S05]  /*4760*/  IMAD.IADD R7, R12, 0x1, R7 ;  /* 0x000000010c077824 */ /* 0x000fca00078e0207 */
[----:B------:R-:W-:-:S04]  /*4770*/  LOP3.LUT R7, R7, 0xff, RZ, 0xc0, !PT ;  /* 0x000000ff07077812 */ /* 0x000fc800078ec0ff */
[----:B------:R-:W-:-:S04]  /*4780*/  LEA R7, R7, UR6, 0x1 ;  /* 0x0000000607077c11 */ /* 0x000fc8000f8e08ff */
[----:B------:R-:W0:Y:S08]  /*4790*/  LDC.S8 R40, c[0x3][R7+0x1] ;  /* 0x00c0004007287b82 */ /* 0x000e300000000200 */
[----:B------:R-:W1:Y:S01]  /*47a0*/  LDC.S8 R12, c[0x3][R7] ;  /* 0x00c00000070c7b82 */ /* 0x000e620000000200 */
[----:B0-----:R-:W0:Y:S08]  /*47b0*/  I2F.F64.S16 R24, R40 ;  /* 0x0000002800187312 */ /* 0x001e300000101c00 */
[----:B-1----:R-:W1:Y:S01]  /*47c0*/  I2F.F64.S16 R12, R12 ;  /* 0x0000000c000c7312 */ /* 0x002e620000101c00 */
[----:B0-----:R-:W-:-:S08]  /*47d0*/  DMUL R24, R30, R24 ;  /* 0x000000181e187228 */ /* 0x001fd00000000000 */
[----:B-1----:R-:W-:-:S08]  /*47e0*/  DFMA R24, R32, R12, R24 ;  /* 0x0000000c2018722b */ /* 0x002fd00000000018 */
[----:B------:R-:W-:-:S11]  /*47f0*/  DMUL R24, R14, R24 ;  /* 0x000000180e187228 */ /* 0x000fd60000000000 */
.L_x_37:
[----:B------:R-:W-:Y:S05]  /*4800*/  BSYNC.RECONVERGENT B0 ;  /* 0x0000000000007941 */ /* 0x000fea0003800200 */
.L_x_36:
[----:B------:R-:W-:Y:S01]  /*4810*/  DFMA R14, -R34, R34, R38 ;  /* 0x00000022220e722b */ /* 0x000fe20000000126 */
[----:B------:R-:W5:Y:S01]  /*4820*/  LDL.U8 R23, [R23+0x10] ;  /* 0x0000100017177983 */ /* 0x000f620000100000 */
[----:B------:R-:W-:Y:S01]  /*4830*/  @P1 DFMA R20, R20, R28, R18 ;  /* 0x0000001c1414122b */ /* 0x000fe20000000012 */
[----:B------:R-:W-:Y:S01]  /*4840*/  BSSY.RECONVERGENT B0, `(.L_x_38) ;  /* 0x000001c000007945 */ /* 0x000fe20003800200 */
[----:B------:R-:W-:Y:S01]  /*4850*/  @P1 DMUL R18, R36, R36 ;  /* 0x0000002424121228 */ /* 0x000fe20000000000 */
[----:B------:R0:W-:Y:S01]  /*4860*/  STL.128 [R1+0x110], R8 ;  /* 0x0001100801007387 */ /* 0x0001e20000100c00 */
[----:B------:R-:W-:Y:S01]  /*4870*/  CS2R R12, SRZ ;  /* 0x00000000000c7805 */ /* 0x000fe2000001ff00 */
[----:B------:R-:W-:Y:S01]  /*4880*/  IMAD.MOV.U32 R7, RZ, RZ, 0x1 ;  /* 0x00000001ff077424 */ /* 0x000fe200078e00ff */
[----:B------:R-:W-:-:S04]  /*4890*/  DSETP.GEU.AND P0, PT, R14, RZ, PT ;  /* 0x000000ff0e00722a */ /* 0x000fc80003f0e000 */
[----:B------:R-:W-:Y:S01]  /*48a0*/  @P1 DMUL R12, R18, R20 ;  /* 0x00000014120c1228 */ /* 0x000fe20000000000 */
[----:B------:R-:W-:-:S09]  /*48b0*/  CS2R R18, SRZ ;  /* 0x0000000000127805 */ /* 0x000fd2000001ff00 */
[----:B0-----:R-:W-:Y:S05]  /*48c0*/  @!P0 BRA `(.L_x_39) ;  /* 0x00000000004c8947 */ /* 0x001fea0003800000 */
[----:B-----5:R-:W-:Y:S01]  /*48d0*/  IMAD R8, R23, 0xab, RZ ;  /* 0x000000ab17087824 */ /* 0x020fe200078e02ff */
[----:B------:R-:W-:Y:S01]  /*48e0*/  UMOV UR6, 0x1040 ;  /* 0x0000104000067882 */ /* 0x000fe20000000000 */
[----:B------:R-:W-:-:S03]  /*48f0*/  DMUL R14, R14, R14 ;  /* 0x0000000e0e0e7228 */ /* 0x000fc60000000000 */
[----:B------:R-:W-:-:S04]  /*4900*/  SHF.R.U32.HI R8, RZ, 0xb, R8 ;  /* 0x0000000bff087819 */ /* 0x000fc80000011608 */
[----:B------:R-:W-:Y:S01]  /*4910*/  PRMT R8, R8, 0x9910, RZ ;  /* 0x0000991008087816 */ /* 0x000fe200000000ff */
[----:B------:R-:W-:-:S04]  /*4920*/  DMUL R14, R14, R14 ;  /* 0x0000000e0e0e7228 */ /* 0x000fc80000000000 */
        /* <DEDUP_REMOVED lines=13> */
.L_x_39:
[----:B------:R-:W-:Y:S05]  /*4a00*/  BSYNC.RECONVERGENT B0 ;  /* 0x0000000000007941 */ /* 0x000fea0003800200 */
.L_x_38:
[----:B------:R-:W-:Y:S01]  /*4a10*/  MOV R9, 0x2 ;  /* 0x0000000200097802 */ /* 0x000fe20000000f00 */
[----:B------:R-:W-:Y:S01]  /*4a20*/  STL.U8 [R1+0x120], RZ ;  /* 0x000120ff01007387 */ /* 0x000fe20000100000 */
[----:B------:R-:W-:Y:S01]  /*4a30*/  IMAD.MOV.U32 R10, RZ, RZ, 0x3 ;  /* 0x00000003ff0a7424 */ /* 0x000fe200078e00ff */
[----:B------:R-:W-:Y:S01]  /*4a40*/  UMOV UR6, 0x9999999a ;  /* 0x9999999a00067882 */ /* 0x000fe20000000000 */
[----:B------:R-:W-:Y:S01]  /*4a50*/  IMAD.MOV.U32 R11, RZ, RZ, 0x4 ;  /* 0x00000004ff0b7424 */ /* 0x000fe200078e00ff */
[----:B------:R0:W-:Y:S04]  /*4a60*/  CCTLL.PF2 [R3+0x120] ;  /* 0x0001200003007990 */ /* 0x0001e80000800000 */
[----:B------:R1:W-:Y:S01]  /*4a70*/  STL.U8 [R1+0x121], R7 ;  /* 0x0001210701007387 */ /* 0x0003e20000100000 */
[----:B------:R-:W-:Y:S01]  /*4a80*/  IMAD.MOV.U32 R14, RZ, RZ, 0x5 ;  /* 0x00000005ff0e7424 */ /* 0x000fe200078e00ff */
[----:B------:R-:W-:Y:S01]  /*4a90*/  UMOV UR7, 0x3fe19999 ;  /* 0x3fe1999900077882 */ /* 0x000fe20000000000 */
[----:B------:R-:W-:Y:S01]  /*4aa0*/  VIADD R15, R3, 0x120 ;  /* 0x00000120030f7836 */ /* 0x000fe20000000000 */
[----:B------:R0:W-:Y:S04]  /*4ab0*/  CCTLL.PF2 [R3+0x121] ;  /* 0x0001210003007990 */ /* 0x0001e80000800000 */
[----:B------:R2:W-:Y:S01]  /*4ac0*/  STL.U8 [R1+0x122], R9 ;  /* 0x0001220901007387 */ /* 0x0005e20000100000 */
[----:B-1----:R-:W-:-:S02]  /*4ad0*/  PRMT R7, R11, 0x7610, R7 ;  /* 0x000076100b077816 */ /* 0x002fc40000000007 */
[----:B------:R-:W-:Y:S01]  /*4ae0*/  PRMT R11, R14, 0x7610, R11 ;  /* 0x000076100e0b7816 */ /* 0x000fe2000000000b */
[----:B------:R0:W-:Y:S04]  /*4af0*/  CCTLL.PF2 [R3+0x122] ;  /* 0x0001220003007990 */ /* 0x0001e80000800000 */
[----:B------:R1:W-:Y:S01]  /*4b00*/  STL.U8 [R1+0x123], R10 ;  /* 0x0001230a01007387 */ /* 0x0003e20000100000 */
[----:B--2---:R-:W-:Y:S01]  /*4b10*/  DADD R8, R24, R12 ;  /* 0x0000000018087229 */ /* 0x004fe2000000000c */
[----:B------:R-:W-:Y:S02]  /*4b20*/  IMAD.MOV.U32 R14, RZ, RZ, 0x9 ;  /* 0x00000009ff0e7424 */ /* 0x000fe400078e00ff */
[----:B------:R-:W-:Y:S01]  /*4b30*/  IMAD.MOV.U32 R12, RZ, RZ, 0x6 ;  /* 0x00000006ff0c7424 */ /* 0x000fe200078e00ff */
[----:B------:R0:W-:Y:S01]  /*4b40*/  CCTLL.PF2 [R3+0x123] ;  /* 0x0001230003007990 */ /* 0x0001e20000800000 */
[----:B------:R-:W-:-:S03]  /*4b50*/  IMAD.MOV.U32 R13, RZ, RZ, 0x7 ;  /* 0x00000007ff0d7424 */ /* 0x000fc600078e00ff */
[----:B-1----:R-:W-:Y:S01]  /*4b60*/  PRMT R10, R12, 0x7610, R10 ;  /* 0x000076100c0a7816 */ /* 0x002fe2000000000a */
[----:B------:R1:W-:Y:S01]  /*4b70*/  STL.U8 [R1+0x124], R7 ;  /* 0x0001240701007387 */ /* 0x0003e20000100000 */
[----:B------:R-:W-:Y:S01]  /*4b80*/  DADD R8, R8, R18 ;  /* 0x0000000008087229 */ /* 0x000fe20000000012 */
[----:B------:R-:W-:Y:S01]  /*4b90*/  PRMT R12, R13, 0x7610, R12 ;  /* 0x000076100d0c7816 */ /* 0x000fe2000000000c */
[----:B------:R-:W-:Y:S01]  /*4ba0*/  IMAD.MOV.U32 R13, RZ, RZ, 0x8 ;  /* 0x00000008ff0d7424 */ /* 0x000fe200078e00ff */
[----:B------:R0:W-:Y:S04]  /*4bb0*/  CCTLL.PF2 [R3+0x124] ;  /* 0x0001240003007990 */ /* 0x0001e80000800000 */
[----:B-1----:R-:W-:Y:S01]  /*4bc0*/  PRMT R7, R13, 0x7610, R7 ;  /* 0x000076100d077816 */ /* 0x002fe20000000007 */
[----:B------:R1:W-:Y:S01]  /*4bd0*/  STL.U8 [R1+0x125], R11 ;  /* 0x0001250b01007387 */ /* 0x0003e20000100000 */
[----:B------:R-:W-:Y:S01]  /*4be0*/  PRMT R13, R14, 0x7610, R13 ;  /* 0x000076100e0d7816 */ /* 0x000fe2000000000d */
[----:B------:R-:W-:Y:S01]  /*4bf0*/  IMAD.MOV.U32 R14, RZ, RZ, 0xb ;  /* 0x0000000bff0e7424 */ /* 0x000fe200078e00ff */
[----:B------:R-:W-:Y:S01]  /*4c00*/  DMUL R8, R8, 70 ;  /* 0x4051800008087828 */ /* 0x000fe20000000000 */
[----:B------:R0:W-:Y:S04]  /*4c10*/  CCTLL.PF2 [R3+0x125] ;  /* 0x0001250003007990 */ /* 0x0001e80000800000 */
[----:B------:R2:W-:Y:S01]  /*4c20*/  STL.U8 [R1+0x126], R10 ;  /* 0x0001260a01007387 */ /* 0x0005e20000100000 */
[----:B-1----:R-:W-:-:S03]  /*4c30*/  MOV R11, 0xa ;  /* 0x0000000a000b7802 */ /* 0x002fc60000000f00 */
[----:B------:R0:W-:Y:S04]  /*4c40*/  CCTLL.PF2 [R3+0x126] ;  /* 0x0001260003007990 */ /* 0x0001e80000800000 */
[----:B------:R1:W-:Y:S01]  /*4c50*/  STL.U8 [R1+0x127], R12 ;  /* 0x0001270c01007387 */ /* 0x0003e20000100000 */
[----:B--2---:R-:W-:Y:S02]  /*4c60*/  PRMT R10, R11, 0x7610, R10 ;  /* 0x000076100b0a7816 */ /* 0x004fe4000000000a */
[----:B------:R-:W-:Y:S01]  /*4c70*/  PRMT R11, R14, 0x7610, R11 ;  /* 0x000076100e0b7816 */ /* 0x000fe2000000000b */
[----:B------:R0:W-:Y:S01]  /*4c80*/  CCTLL.PF2 [R3+0x127] ;  /* 0x0001270003007990 */ /* 0x0001e20000800000 */
[----:B------:R-:W-:-:S03]  /*4c90*/  IMAD.MOV.U32 R14, RZ, RZ, 0xd ;  /* 0x0000000dff0e7424 */ /* 0x000fc600078e00ff */
[----:B------:R2:W-:Y:S01]  /*4ca0*/  STL.U8 [R1+0x128], R7 ;  /* 0x0001280701007387 */ /* 0x0005e20000100000 */
[----:B-1----:R-:W-:-:S03]  /*4cb0*/  IMAD.MOV.U32 R12, RZ, RZ, 0xc ;  /* 0x0000000cff0c7424 */ /* 0x002fc600078e00ff */
[----:B------:R0:W-:Y:S04]  /*4cc0*/  CCTLL.PF2 [R3+0x128] ;  /* 0x0001280003007990 */ /* 0x0001e80000800000 */
[----:B------:R1:W-:Y:S01]  /*4cd0*/  STL.U8 [R1+0x129], R13 ;  /* 0x0001290d01007387 */ /* 0x0003e20000100000 */
[----:B--2---:R-:W-:Y:S02]  /*4ce0*/  PRMT R7, R12, 0x7610, R7 ;  /* 0x000076100c077816 */ /* 0x004fe40000000007 */
[----:B------:R-:W-:Y:S01]  /*4cf0*/  PRMT R12, R14, 0x7610, R12 ;  /* 0x000076100e0c7816 */ /* 0x000fe2000000000c */
[----:B------:R0:W-:Y:S04]  /*4d00*/  CCTLL.PF2 [R3+0x129] ;  /* 0x0001290003007990 */ /* 0x0001e80000800000 */
[----:B------:R2:W-:Y:S01]  /*4d10*/  STL.U8 [R1+0x12a], R10 ;  /* 0x00012a0a01007387 */ /* 0x0005e20000100000 */
[----:B-1----:R-:W-:-:S02]  /*4d20*/  IMAD.MOV.U32 R13, RZ, RZ, 0xe ;  /* 0x0000000eff0d7424 */ /* 0x002fc400078e00ff */
[----:B------:R-:W-:Y:S01]  /*4d30*/  IMAD.MOV.U32 R14, RZ, RZ, 0xf ;  /* 0x0000000fff0e7424 */ /* 0x000fe200078e00ff */
        /* <DEDUP_REMOVED lines=12> */
[----:B------:R-:W-:Y:S01]  /*4e00*/  IMAD.MOV.U32 R14, RZ, RZ, 0x13 ;  /* 0x00000013ff0e7424 */ /* 0x000fe200078e00ff */
[----:B------:R0:W-:Y:S01]  /*4e10*/  CCTLL.PF2 [R3+0x12d] ;  /* 0x00012d0003007990 */ /* 0x0001e20000800000 */
[----:B-1----:R-:W-:-:S03]  /*4e20*/  HFMA2 R12, -RZ, RZ, 0, 1.07288360595703125e-06 ;  /* 0x00000012ff0c7431 */ /* 0x002fc600000001ff */
[----:B------:R1:W-:Y:S04]  /*4e30*/  STL.U8 [R1+0x12e], R10 ;  /* 0x00012e0a01007387 */ /* 0x0003e80000100000 */
[----:B------:R0:W-:Y:S04]  /*4e40*/  CCTLL.PF2 [R3+0x12e] ;  /* 0x00012e0003007990 */ /* 0x0001e80000800000 */
[----:B------:R2:W-:Y:S01]  /*4e50*/  STL.U8 [R1+0x12f], R13 ;  /* 0x00012f0d01007387 */ /* 0x0005e20000100000 */
[----:B-1----:R-:W-:Y:S02]  /*4e60*/  PRMT R10, R12, 0x7610, R10 ;  /* 0x000076100c0a7816 */ /* 0x002fe4000000000a */
[----:B------:R-:W-:Y:S01]  /*4e70*/  PRMT R12, R14, 0x7610, R12 ;  /* 0x000076100e0c7816 */ /* 0x000fe2000000000c */
[----:B------:R-:W-:Y:S01]  /*4e80*/  IMAD.MOV.U32 R14, RZ, RZ, 0x15 ;  /* 0x00000015ff0e7424 */ /* 0x000fe200078e00ff */
[----:B------:R0:W-:Y:S01]  /*4e90*/  CCTLL.PF2 [R3+0x12f] ;  /* 0x00012f0003007990 */ /* 0x0001e20000800000 */
[----:B--2---:R-:W-:-:S03]  /*4ea0*/  IMAD.MOV.U32 R13, RZ, RZ, 0x14 ;  /* 0x00000014ff0d7424 */ /* 0x004fc600078e00ff */
        /* <DEDUP_REMOVED lines=23> */
[----:B--2---:R-:W-:-:S03]  /*5020*/  MOV R13, 0x1a ;  /* 0x0000001a000d7802 */ /* 0x004fc60000000f00 */
[----:B------:R1:W-:Y:S04]  /*5030*/  STL.U8 [R1+0x136], R10 ;  /* 0x0001360a01007387 */ /* 0x0003e80000100000 */
[----:B------:R0:W-:Y:S04]  /*5040*/  CCTLL.PF2 [R3+0x136] ;  /* 0x0001360003007990 */ /* 0x0001e80000800000 */
[----:B------:R2:W-:Y:S01]  /*5050*/  STL.U8 [R1+0x137], R11 ;  /* 0x0001370b01007387 */ /* 0x0005e20000100000 */
[----:B-1----:R-:W-:Y:S02]  /*5060*/  PRMT R10, R13, 0x7610, R10 ;  /* 0x000076100d0a7816 */ /* 0x002fe4000000000a */
[----:B------:R-:W-:Y:S01]  /*5070*/  PRMT R13, R14, 0x7610, R13 ;  /* 0x000076100e0d7816 */ /* 0x000fe2000000000d */
[----:B------:R0:W-:Y:S01]  /*5080*/  CCTLL.PF2 [R3+0x137] ;  /* 0x0001370003007990 */ /* 0x0001e20000800000 */
[----:B------:R-:W-:-:S03]  /*5090*/  IMAD.MOV.U32 R14, RZ, RZ, 0x1d ;  /* 0x0000001dff0e7424 */ /* 0x000fc600078e00ff */
[----:B------:R1:W-:Y:S01]  /*50a0*/  STL.U8 [R1+0x138], R7 ;  /* 0x0001380701007387 */ /* 0x0003e20000100000 */
[----:B--2---:R-:W-:-:S03]  /*50b0*/  IMAD.MOV.U32 R11, RZ, RZ, 0x1c ;  /* 0x0000001cff0b7424 */ /* 0x004fc600078e00ff */
[----:B------:R0:W-:Y:S04]  /*50c0*/  CCTLL.PF2 [R3+0x138] ;  /* 0x0001380003007990 */ /* 0x0001e80000800000 */
[----:B------:R2:W-:Y:S01]  /*50d0*/  STL.U8 [R1+0x139], R12 ;  /* 0x0001390c01007387 */ /* 0x0005e20000100000 */
[----:B-1----:R-:W-:Y:S02]  /*50e0*/  PRMT R7, R11, 0x7610, R7 ;  /* 0x000076100b077816 */ /* 0x002fe40000000007 */
[----:B------:R-:W-:Y:S01]  /*50f0*/  PRMT R11, R14, 0x7610, R11 ;  /* 0x000076100e0b7816 */ /* 0x000fe2000000000b */
[----:B------:R0:W-:Y:S04]  /*5100*/  CCTLL.PF2 [R3+0x139] ;  /* 0x0001390003007990 */ /* 0x0001e80000800000 */
[----:B------:R1:W-:Y:S01]  /*5110*/  STL.U8 [R1+0x13a], R10 ;  /* 0x00013a0a01007387 */ /* 0x0003e20000100000 */
[----:B--2---:R-:W-:-:S02]  /*5120*/  IMAD.MOV.U32 R12, RZ, RZ, 0x1e ;  /* 0x0000001eff0c7424 */ /* 0x004fc400078e00ff */
[----:B------:R-:W-:Y:S01]  /*5130*/  IMAD.MOV.U32 R14, RZ, RZ, 0x1f ;  /* 0x0000001fff0e7424 */ /* 0x000fe200078e00ff */
        /* <DEDUP_REMOVED lines=12> */
[----:B------:R-:W-:Y:S01]  /*5200*/  IMAD.MOV.U32 R14, RZ, RZ, 0x23 ;  /* 0x00000023ff0e7424 */ /* 0x000fe200078e00ff */
[----:B------:R0:W-:Y:S01]  /*5210*/  CCTLL.PF2 [R3+0x13d] ;  /* 0x00013d0003007990 */ /* 0x0001e20000800000 */
[----:B--2---:R-:W-:-:S03]  /*5220*/  HFMA2 R11, -RZ, RZ, 0, 2.02655792236328125e-06 ;  /* 0x00000022ff0b7431 */ /* 0x004fc600000001ff */
        /* <DEDUP_REMOVED lines=63> */
[----:B--2---:R-:W-:-:S03]  /*5620*/  HFMA2 R13, -RZ, RZ, 0, 2.98023223876953125e-06 ;  /* 0x00000032ff0d7431 */ /* 0x004fc600000001ff */
        /* <DEDUP_REMOVED lines=63> */
[----:B--2---:R-:W-:-:S03]  /*5a20*/  HFMA2 R12, -RZ, RZ, 0, 3.93390655517578125e-06 ;  /* 0x00000042ff0c7431 */ /* 0x004fc600000001ff */
        /* <DEDUP_REMOVED lines=63> */
[----:B--2---:R-:W-:-:S03]  /*5e20*/  HFMA2 R11, -RZ, RZ, 0, 4.88758087158203125e-06 ;  /* 0x00000052ff0b7431 */ /* 0x004fc600000001ff */
        /* <DEDUP_REMOVED lines=63> */
[----:B--2---:R-:W-:-:S03]  /*6220*/  HFMA2 R13, -RZ, RZ, 0, 5.84125518798828125e-06 ;  /* 0x00000062ff0d7431 */ /* 0x004fc600000001ff */
        /* <DEDUP_REMOVED lines=63> */
[----:B--2---:R-:W-:-:S03]  /*6620*/  HFMA2 R12, -RZ, RZ, 0, 6.79492950439453125e-06 ;  /* 0x00000072ff0c7431 */ /* 0x004fc600000001ff */
        /* <DEDUP_REMOVED lines=63> */
[----:B--2---:R-:W-:-:S03]  /*6a20*/  HFMA2 R11, -RZ, RZ, 0, 7.74860382080078125e-06 ;  /* 0x00000082ff0b7431 */ /* 0x004fc600000001ff */
        /* <DEDUP_REMOVED lines=63> */
[----:B--2---:R-:W-:-:S03]  /*6e20*/  HFMA2 R13, -RZ, RZ, 0, 8.70227813720703125e-06 ;  /* 0x00000092ff0d7431 */ /* 0x004fc600000001ff */
        /* <DEDUP_REMOVED lines=63> */
[----:B--2---:R-:W-:-:S03]  /*7220*/  HFMA2 R12, -RZ, RZ, 0, 9.65595245361328125e-06 ;  /* 0x000000a2ff0c7431 */ /* 0x004fc600000001ff */
        /* <DEDUP_REMOVED lines=63> */
[----:B--2---:R-:W-:-:S03]  /*7620*/  HFMA2 R11, -RZ, RZ, 0, 1.060962677001953125e-05 ;  /* 0x000000b2ff0b7431 */ /* 0x004fc600000001ff */
        /* <DEDUP_REMOVED lines=63> */
[----:B--2---:R-:W-:-:S03]  /*7a20*/  HFMA2 R13, -RZ, RZ, 0, 1.156330108642578125e-05 ;  /* 0x000000c2ff0d7431 */ /* 0x004fc600000001ff */
        /* <DEDUP_REMOVED lines=63> */
[----:B--2---:R-:W-:-:S03]  /*7e20*/  HFMA2 R12, -RZ, RZ, 0, 1.251697540283203125e-05 ;  /* 0x000000d2ff0c7431 */ /* 0x004fc600000001ff */
        /* <DEDUP_REMOVED lines=63> */
[----:B--2---:R-:W-:-:S03]  /*8220*/  HFMA2 R11, -RZ, RZ, 0, 1.347064971923828125e-05 ;  /* 0x000000e2ff0b7431 */ /* 0x004fc600000001ff */
        /* <DEDUP_REMOVED lines=63> */
[----:B--2---:R-:W-:-:S03]  /*8620*/  HFMA2 R13, -RZ, RZ, 0, 1.442432403564453125e-05 ;  /* 0x000000f2ff0d7431 */ /* 0x004fc600000001ff */
        /* <DEDUP_REMOVED lines=29> */
[----:B------:R0:W-:Y:S01]  /*8800*/  CCTLL.PF2 [R3+0x215] ;  /* 0x0002150003007990 */ /* 0x0001e20000800000 */
[----:B------:R-:W-:Y:S01]  /*8810*/  IMAD.MOV.U32 R14, RZ, RZ, 0xfb ;  /* 0x000000fbff0e7424 */ /* 0x000fe200078e00ff */
[----:B--2---:R-:W-:-:S02]  /*8820*/  MOV R11, 0xfa ;  /* 0x000000fa000b7802 */ /* 0x004fc40000000f00 */
[----:B------:R1:W-:Y:S04]  /*8830*/  STL.U8 [R1+0x216], R10 ;  /* 0x0002160a01007387 */ /* 0x0003e80000100000 */
        /* <DEDUP_REMOVED lines=18> */
[----:B-1----:R-:W-:-:S03]  /*8960*/  IMAD.MOV.U32 R10, RZ, RZ, 0x7168255e ;  /* 0x7168255eff0a7424 */ /* 0x002fc600078e00ff */
[----:B------:R0:W-:Y:S04]  /*8970*/  CCTLL.PF2 [R3+0x21b] ;  /* 0x00021b0003007990 */ /* 0x0001e80000800000 */
[----:B------:R1:W-:Y:S01]  /*8980*/  STL.U8 [R1+0x21c], R7 ;  /* 0x00021c0701007387 */ /* 0x0003e20000100000 */
[----:B--2---:R-:W-:-:S03]  /*8990*/  IMAD.MOV.U32 R11, RZ, RZ, -0x53e2e89f ;  /* 0xac1d1761ff0b7424 */ /* 0x004fc600078e00ff */
[----:B------:R0:W-:Y:S04]  /*89a0*/  CCTLL.PF2 [R3+0x21c] ;  /* 0x00021c0003007990 */ /* 0x0001e80000800000 */
[----:B------:R-:W-:Y:S01]  /*89b0*/  STL.U8 [R1+0x21d], R12 ;  /* 0x00021d0c01007387 */ /* 0x000fe20000100000 */
[----:B-1----:R-:W-:Y:S02]  /*89c0*/  IMAD R7, R22, 0x3749a7f9, RZ ;  /* 0x3749a7f916077824 */ /* 0x002fe400078e02ff */
[C---:B------:R-:W-:Y:S01]  /*89d0*/  IMAD.WIDE.U32 R10, R6.reuse, 0x3749a7f9, R10 ;  /* 0x3749a7f9060a7825 */ /* 0x040fe200078e000a */
[----:B------:R0:W-:Y:S04]  /*89e0*/  CCTLL.PF2 [R3+0x21d] ;  /* 0x00021d0003007990 */ /* 0x0001e80000800000 */
[----:B------:R-:W-:Y:S01]  /*89f0*/  STL.U8 [R1+0x21e], R13 ;  /* 0x00021e0d01007387 */ /* 0x000fe20000100000 */
[----:B------:R-:W-:-:S03]  /*8a00*/  IMAD R7, R6, -0x5fb1ba29, R7 ;  /* 0xa04e45d706077824 */ /* 0x000fc600078e0207 */
[----:B------:R0:W-:Y:S04]  /*8a10*/  CCTLL.PF2 [R3+0x21e] ;  /* 0x00021e0003007990 */ /* 0x0001e80000800000 */
[----:B------:R1:W-:Y:S01]  /*8a20*/  STL.U8 [R1+0x21f], R14 ;  /* 0x00021f0e01007387 */ /* 0x0003e20000100000 */
[----:B------:R-:W-:Y:S01]  /*8a30*/  IADD3 R11, PT, PT, R11, R7, RZ ;  /* 0x000000070b0b7210 */ /* 0x000fe20007ffe0ff */
[----:B------:R-:W-:Y:S02]  /*8a40*/  DFMA R6, R8, UR6, RZ ;  /* 0x0000000608067c2b */ /* 0x000fe400080000ff */
[----:B------:R0:W-:Y:S01]  /*8a50*/  CCTLL.PF2 [R3+0x21f] ;  /* 0x00021f0003007990 */ /* 0x0001e20000800000 */
[----:B------:R-:W-:Y:S01]  /*8a60*/  IMAD.MOV.U32 R8, RZ, RZ, RZ ;  /* 0x000000ffff087224 */ /* 0x000fe200078e00ff */
[----:B-1----:R-:W-:-:S07]  /*8a70*/  LOP3.LUT R14, R11, 0xffff, RZ, 0xc0, !PT ;  /* 0x0000ffff0b0e7812 */ /* 0x002fce00078ec0ff */
.L_x_47:
[----:B------:R-:W-:Y:S01]  /*8a80*/  IADD3 R11, PT, PT, -R8, 0x100, RZ ;  /* 0x00000100080b7810 */ /* 0x000fe20007ffe1ff */
[----:B------:R-:W-:Y:S01]  /*8a90*/  IMAD R9, R14, -0x21131993, RZ ;  /* 0xdeece66d0e097824 */ /* 0x000fe200078e02ff */
[----:B------:R-:W-:Y:S01]  /*8aa0*/  BSSY.RECONVERGENT B0, `(.L_x_40) ;  /* 0x0000042000007945 */ /* 0x000fe20003800200 */
[----:B------:R-:W-:Y:S02]  /*8ab0*/  IMAD.MOV.U32 R12, RZ, RZ, 0xb ;  /* 0x0000000bff0c7424 */ /* 0x000fe400078e00ff */
[C---:B------:R-:W-:Y:S02]  /*8ac0*/  VIADD R14, R11.reuse, 0xffffffff ;  /* 0xffffffff0b0e7836 */ /* 0x040fe40000000000 */
[----:B------:R-:W-:Y:S02]  /*8ad0*/  IMAD.MOV.U32 R13, RZ, RZ, 0x0 ;  /* 0x00000000ff0d7424 */ /* 0x000fe400078e00ff */
[C---:B------:R-:W-:Y:S01]  /*8ae0*/  IMAD R9, R10.reuse, 0x5, R9 ;  /* 0x000000050a097824 */ /* 0x040fe200078e0209 */
[----:B------:R-:W-:Y:S01]  /*8af0*/  LOP3.LUT R14, R11, R14, RZ, 0xc0, !PT ;  /* 0x0000000e0b0e7212 */ /* 0x000fe200078ec0ff */
[----:B------:R-:W-:-:S03]  /*8b00*/  IMAD.WIDE.U32 R18, R10, -0x21131993, R12 ;  /* 0xdeece66d0a127825 */ /* 0x000fc600078e000c */
[----:B------:R-:W-:Y:S01]  /*8b10*/  PRMT R10, R14, 0x9910, RZ ;  /* 0x000099100e0a7816 */ /* 0x000fe200000000ff */
[----:B------:R-:W-:Y:S02]  /*8b20*/  IMAD.IADD R14, R19, 0x1, R9 ;  /* 0x00000001130e7824 */ /* 0x000fe400078e0209 */
[----:B------:R-:W-:Y:S01]  /*8b30*/  IMAD.IADD R20, R8, 0x1, R15 ;  /* 0x0000000108147824 */ /* 0x000fe200078e020f */
[----:B------:R-:W-:Y:S01]  /*8b40*/  MOV R9, R10 ;  /* 0x0000000a00097202 */ /* 0x000fe20000000f00 */
[----:B------:R-:W-:Y:S01]  /*8b50*/  IMAD.MOV.U32 R10, RZ, RZ, R18 ;  /* 0x000000ffff0a7224 */ /* 0x000fe200078e0012 */
[----:B------:R-:W-:Y:S02]  /*8b60*/  LOP3.LUT R14, R14, 0xffff, RZ, 0xc0, !PT ;  /* 0x0000ffff0e0e7812 */ /* 0x000fe400078ec0ff */
[----:B------:R-:W-:Y:S01]  /*8b70*/  ISETP.NE.AND P0, PT, R9, RZ, PT ;  /* 0x000000ff0900720c */ /* 0x000fe20003f05270 */
[----:B------:R1:W-:Y:S01]  /*8b80*/  CCTLL.PF1 [R20+0x1] ;  /* 0x0000010014007990 */ /* 0x0003e20000000000 */
[--C-:B------:R-:W-:Y:S01]  /*8b90*/  SHF.R.U64 R24, R18, 0x11, R14.reuse ;  /* 0x0000001112187819 */ /* 0x100fe2000000120e */
[----:B------:R-:W-:Y:S01]  /*8ba0*/  VIADD R18, R8, 0x1 ;  /* 0x0000000108127836 */ /* 0x000fe20000000000 */
[----:B-1----:R-:W-:-:S09]  /*8bb0*/  SHF.R.U32.HI R20, RZ, 0x11, R14 ;  /* 0x00000011ff147819 */ /* 0x002fd2000001160e */
[----:B------:R-:W-:Y:S05]  /*8bc0*/  @!P0 BRA `(.L_x_41) ;  /* 0x0000000000ac8947 */ /* 0x000fea0003800000 */
[----:B------:R-:W1:Y:S01]  /*8bd0*/  I2F.U32.RP R9, R11 ;  /* 0x0000000b00097306 */ /* 0x000e620000209000 */
[----:B------:R-:W-:Y:S01]  /*8be0*/  IMAD.MOV R19, RZ, RZ, -R11 ;  /* 0x000000ffff137224 */ /* 0x000fe200078e0a0b */
[----:B-----5:R-:W-:Y:S02]  /*8bf0*/  LOP3.LUT R23, RZ, R11, RZ, 0x33, !PT ;  /* 0x0000000bff177212 */ /* 0x020fe400078e33ff */
[----:B------:R-:W-:-:S04]  /*8c00*/  IADD3 R26, PT, PT, -R8, 0xff, RZ ;  /* 0x000000ff081a7810 */ /* 0x000fc80007ffe1ff */
[----:B-1----:R-:W1:Y:S02]  /*8c10*/  MUFU.RCP R9, R9 ;  /* 0x0000000900097308 */ /* 0x002e640000001000 */
[----:B-1----:R-:W-:-:S06]  /*8c20*/  VIADD R20, R9, 0xffffffe ;  /* 0x0ffffffe09147836 */ /* 0x002fcc0000000000 */
[----:B------:R1:W2:Y:S02]  /*8c30*/  F2I.FTZ.U32.TRUNC.NTZ R21, R20 ;  /* 0x0000001400157305 */ /* 0x0002a4000021f000 */
[----:B-1----:R-:W-:Y:S02]  /*8c40*/  IMAD.MOV.U32 R20, RZ, RZ, RZ ;  /* 0x000000ffff147224 */ /* 0x002fe400078e00ff */
[----:B--2---:R-:W-:-:S04]  /*8c50*/  IMAD R19, R19, R21, RZ ;  /* 0x0000001513137224 */ /* 0x004fc800078e02ff */
[----:B------:R-:W-:-:S06]  /*8c60*/  IMAD.HI.U32 R19, R21, R19, R20 ;  /* 0x0000001315137227 */ /* 0x000fcc00078e0014 */
[----:B------:R-:W-:-:S04]  /*8c70*/  IMAD.HI.U32 R21, R19, R24, RZ ;  /* 0x0000001813157227 */ /* 0x000fc800078e00ff */
[----:B------:R-:W-:-:S04]  /*8c80*/  IMAD.MOV R22, RZ, RZ, -R21 ;  /* 0x000000ffff167224 */ /* 0x000fc800078e0a15 */
[----:B------:R-:W-:-:S05]  /*8c90*/  IMAD R22, R11, R22, R24 ;  /* 0x000000160b167224 */ /* 0x000fca00078e0218 */
[----:B------:R-:W-:-:S13]  /*8ca0*/  ISETP.GE.U32.AND P0, PT, R22, R11, PT ;  /* 0x0000000b1600720c */ /* 0x000fda0003f06070 */
[----:B------:R-:W-:Y:S01]  /*8cb0*/  @P0 IMAD.IADD R22, R22, 0x1, -R11 ;  /* 0x0000000116160824 */ /* 0x000fe200078e0a0b */
[----:B------:R-:W-:-:S04]  /*8cc0*/  ISETP.NE.U32.AND P0, PT, R11, RZ, PT ;  /* 0x000000ff0b00720c */ /* 0x000fc80003f05070 */
[----:B------:R-:W-:-:S13]  /*8cd0*/  ISETP.GE.U32.AND P1, PT, R22, R11, PT ;  /* 0x0000000b1600720c */ /* 0x000fda0003f26070 */
[----:B------:R-:W-:-:S04]  /*8ce0*/  @P1 IADD3 R22, PT, PT, -R11, R22, RZ ;  /* 0x000000160b161210 */ /* 0x000fc80007ffe1ff */
[----:B------:R-:W-:-:S04]  /*8cf0*/  SEL R9, R23, R22, !P0 ;  /* 0x0000001617097207 */ /* 0x000fc80004000000 */
[----:B------:R-:W-:-:S04]  /*8d00*/  IADD3 R20, PT, PT, R24, R26, -R9 ;  /* 0x0000001a18147210 */ /* 0x000fc80007ffe809 */
[----:B------:R-:W-:-:S13]  /*8d10*/  ISETP.GT.AND P1, PT, R20, -0x1, PT ;  /* 0xffffffff1400780c */ /* 0x000fda0003f24270 */
[----:B------:R-:W-:Y:S05]  /*8d20*/  @P1 BRA `(.L_x_42) ;  /* 0x0000000000641947 */ /* 0x000fea0003800000 */
[----:B------:R-:W-:Y:S01]  /*8d30*/  BSSY.RECONVERGENT B1, `(.L_x_43) ;  /* 0x0000013000017945 */ /* 0x000fe20003800200 */
.L_x_44:
        /* <DEDUP_REMOVED lines=19> */
.L_x_43:
[----:B------:R-:W-:Y:S05]  /*8e70*/  BRA `(.L_x_42) ;  /* 0x0000000000107947 */ /* 0x000fea0003800000 */
.L_x_41:
[-C--:B------:R-:W-:Y:S02]  /*8e80*/  IMAD R9, R20, R11.reuse, RZ ;  /* 0x0000000b14097224 */ /* 0x080fe400078e02ff */
[----:B------:R-:W-:-:S04]  /*8e90*/  IMAD.WIDE.U32 R12, R24, R11, RZ ;  /* 0x0000000b180c7225 */ /* 0x000fc800078e00ff */
[----:B------:R-:W-:-:S05]  /*8ea0*/  IMAD.IADD R9, R13, 0x1, R9 ;  /* 0x000000010d097824 */ /* 0x000fca00078e0209 */
[----:B------:R-:W-:-:S07]  /*8eb0*/  SHF.R.U64 R9, R12, 0x1f, R9 ;  /* 0x0000001f0c097819 */ /* 0x000fce0000001209 */
.L_x_42:
[----:B------:R-:W-:Y:S05]  /*8ec0*/  BSYNC.RECONVERGENT B0 ;  /* 0x0000000000007941 */ /* 0x000fea0003800200 */
.L_x_40:
        /* <DEDUP_REMOVED lines=9> */
.L_x_46:
[----:B------:R-:W-:Y:S05]  /*8f60*/  BSYNC.RECONVERGENT B0 ;  /* 0x0000000000007941 */ /* 0x000fea0003800200 */
.L_x_45:
[----:B------:R-:W-:Y:S02]  /*8f70*/  ISETP.NE.AND P0, PT, R18, 0x100, PT ;  /* 0x000001001200780c */ /* 0x000fe40003f05270 */
[----:B-1----:R-:W-:-:S11]  /*8f80*/  MOV R8, R18 ;  /* 0x0000001200087202 */ /* 0x002fd60000000f00 */
[----:B------:R-:W-:Y:S05]  /*8f90*/  @P0 BRA `(.L_x_47) ;  /* 0xfffffff800b80947 */ /* 0x000fea000383ffff */
[----:B------:R-:W2:Y:S01]  /*8fa0*/  LDL.128 R8, [R1+0x110] ;  /* 0x0001100001087983 */ /* 0x000ea20000100c00 */
[----:B------:R-:W-:Y:S01]  /*8fb0*/  UMOV UR6, 0xd2d2d2d3 ;  /* 0xd2d2d2d300067882 */ /* 0x000fe20000000000 */
[----:B------:R-:W-:Y:S01]  /*8fc0*/  UMOV UR7, 0x4012d2d2 ;  /* 0x4012d2d200077882 */ /* 0x000fe20000000000 */
[----:B------:R-:W-:Y:S01]  /*8fd0*/  UMOV UR8, 0x3c3c3c3c ;  /* 0x3c3c3c3c00087882 */ /* 0x000fe20000000000 */
[----:B------:R-:W-:Y:S01]  /*8fe0*/  UMOV UR9, 0x401c3c3c ;  /* 0x401c3c3c00097882 */ /* 0x000fe20000000000 */
[----:B--2---:R-:W-:Y:S01]  /*8ff0*/  DADD R8, R8, UR6 ;  /* 0x0000000608087e29 */ /* 0x004fe20008000000 */
[----:B------:R-:W-:Y:S01]  /*9000*/  UMOV UR6, 0xd0b09954 ;  /* 0xd0b0995400067882 */ /* 0x000fe20000000000 */
[----:B------:R-:W-:Y:S01]  /*9010*/  DADD R10, R10, -UR8 ;  /* 0x800000080a0a7e29 */ /* 0x000fe20008000000 */
[----:B------:R-:W-:-:S07]  /*9020*/  UMOV UR7, 0x3fd76cf5 ;  /* 0x3fd76cf500077882 */ /* 0x000fce0000000000 */
[----:B------:R-:W-:-:S08]  /*9030*/  DADD R12, R8, R10 ;  /* 0x00000000080c7229 */ /* 0x000fd0000000000a */
[----:B------:R-:W-:-:S06]  /*9040*/  DFMA R14, R12, UR6, R10 ;  /* 0x000000060c0e7c2b */ /* 0x000fcc000800000a */
[----:B------:R-:W1:Y:S08]  /*9050*/  F2I.F64.TRUNC R18, R14 ;  /* 0x0000000e00127311 */ /* 0x000e70000030d100 */
[----:B-1----:R-:W1:Y:S01]  /*9060*/  I2F.F64 R20, R18 ;  /* 0x0000001200147312 */ /* 0x002e620000201c00 */
[----:B------:R-:W-:Y:S01]  /*9070*/  VIADD R19, R18, 0xffffffff ;  /* 0xffffffff12137836 */ /* 0x000fe20000000000 */
[----:B-1----:R-:W-:-:S14]  /*9080*/  DSETP.GEU.AND P0, PT, R14, R20, PT ;  /* 0x000000140e00722a */ /* 0x002fdc0003f0e000 */
        /* <DEDUP_REMOVED lines=9> */
[----:B-1----:R-:W-:Y:S01]  /*9120*/  I2F.F64 R24, R19 ;  /* 0x0000001300187312 */ /* 0x002fe20000201c00 */
[----:B------:R-:W-:-:S07]  /*9130*/  UMOV UR7, 0x3fcb0cb1 ;  /* 0x3fcb0cb100077882 */ /* 0x000fce0000000000 */
[----:B------:R-:W1:Y:S08]  /*9140*/  F2I.F64.TRUNC R18, R14 ;  /* 0x0000000e00127311 */ /* 0x000e70000030d100 */
[----:B-1----:R-:W1:Y:S02]  /*9150*/  I2F.F64 R12, R18 ;  /* 0x00000012000c7312 */ /* 0x002e640000201c00 */
[----:B-1----:R-:W-:Y:S01]  /*9160*/  DSETP.GEU.AND P0, PT, R14, R12, PT ;  /* 0x0000000c0e00722a */ /* 0x002fe20003f0e000 */
[----:B------:R-:W-:-:S13]  /*9170*/  VIADD R12, R18, 0xffffffff ;  /* 0xffffffff120c7836 */ /* 0x000fda0000000000 */
[----:B------:R-:W-:-:S04]  /*9180*/  @P0 IMAD.MOV R12, RZ, RZ, R18 ;  /* 0x000000ffff0c0224 */ /* 0x000fc800078e0212 */
[----:B------:R-:W-:Y:S01]  /*9190*/  IMAD.IADD R13, R12, 0x1, R19 ;  /* 0x000000010c0d7824 */ /* 0x000fe200078e0213 */
[----:B-----5:R-:W-:Y:S08]  /*91a0*/  I2F.F64 R22, R12 ;  /* 0x0000000c00167312 */ /* 0x020ff00000201c00 */
[----:B------:R-:W1:Y:S02]  /*91b0*/  I2F.F64 R20, R13 ;  /* 0x0000000d00147312 */ /* 0x000e640000201c00 */
[----:B-1----:R-:W-:-:S02]  /*91c0*/  DFMA R22, R20, UR6, -R22 ;  /* 0x0000000614167c2b */ /* 0x002fc40008000816 */
[----:B------:R-:W-:-:S06]  /*91d0*/  DFMA R24, R20, UR6, -R24 ;  /* 0x0000000614187c2b */ /* 0x000fcc0008000818 */
[----:B------:R-:W-:Y:S02]  /*91e0*/  DADD R20, R8, R22 ;  /* 0x0000000008147229 */ /* 0x000fe40000000016 */
[----:B------:R-:W-:-:S06]  /*91f0*/  DADD R10, R10, R24 ;  /* 0x000000000a0a7229 */ /* 0x000fcc0000000018 */
[----:B------:R-:W-:-:S08]  /*9200*/  DFMA R36, -R20, R20, 0.5 ;  /* 0x3fe000001424742b */ /* 0x000fd00000000114 */
[----:B------:R-:W-:-:S08]  /*9210*/  DFMA R36, -R10, R10, R36 ;  /* 0x0000000a0a24722b */ /* 0x000fd00000000124 */
[----:B------:R-:W-:Y:S02]  /*9220*/  DSETP.GEU.AND P1, PT, R36, RZ, PT ;  /* 0x000000ff2400722a */ /* 0x000fe40003f2e000 */
[----:B------:R-:W-:Y:S01]  /*9230*/  DSETP.GT.AND P0, PT, R20, R10, PT ;  /* 0x0000000a1400722a */ /* 0x000fe20003f04000 */
[----:B------:R-:W-:Y:S01]  /*9240*/  VIADD R9, R19, 0x1 ;  /* 0x0000000113097836 */ /* 0x000fe20000000000 */
[----:B--2---:R-:W-:-:S04]  /*9250*/  IADD3 R8, PT, PT, R27, R12, RZ ;  /* 0x0000000c1b087210 */ /* 0x004fc80007ffe0ff */
[----:B------:R-:W-:-:S06]  /*9260*/  LOP3.LUT R8, R8, 0xff, RZ, 0xc0, !PT ;  /* 0x000000ff08087812 */ /* 0x000fcc00078ec0ff */
[----:B------:R-:W-:-:S06]  /*9270*/  @P1 IMAD.IADD R14, R1, 0x1, R8 ;  /* 0x00000001010e1824 */ /* 0x000fcc00078e0208 */
        /* <DEDUP_REMOVED lines=8> */
[----:B------:R-:W-:Y:S01]  /*9300*/  IMAD R19, R17, 0x268f, RZ ;  /* 0x0000268f11137824 */ /* 0x000fe200078e02ff */
[----:B------:R-:W-:Y:S01]  /*9310*/  FSEL R35, RZ, 1.875, !P0 ;  /* 0x3ff00000ff237808 */ /* 0x000fe20004000000 */
[----:B------:R-:W-:Y:S01]  /*9320*/  IMAD.MOV.U32 R18, RZ, RZ, 0x73c4cd04 ;  /* 0x73c4cd04ff127424 */ /* 0x000fe200078e00ff */
[----:B------:R-:W-:Y:S01]  /*9330*/  FSEL R33, RZ, 1.875, P0 ;  /* 0x3ff00000ff217808 */ /* 0x000fe20000000000 */
[----:B------:R-:W-:Y:S01]  /*9340*/  IMAD.MOV.U32 R34, RZ, RZ, RZ ;  /* 0x000000ffff227224 */ /* 0x000fe200078e00ff */
[----:B------:R-:W-:Y:S01]  /*9350*/  MOV R32, RZ ;  /* 0x000000ff00207202 */ /* 0x000fe20000000f00 */
[----:B------:R-:W-:Y:S01]  /*9360*/  BSSY.RECONVERGENT B0, `(.L_x_48) ;  /* 0x0000066000007945 */ /* 0x000fe20003800200 */
[----:B------:R-:W-:-:S03]  /*9370*/  @P1 DMUL R36, R36, R36 ;  /* 0x0000002424241228 */ /* 0x000fc60000000000 */
[----:B------:R-:W-:Y:S02]  /*9380*/  DADD R34, R20, -R34 ;  /* 0x0000000014227229 */ /* 0x000fe40000000822 */
[----:B------:R-:W-:-:S06]  /*9390*/  DADD R32, R10, -R32 ;  /* 0x000000000a207229 */ /* 0x000fcc0000000820 */
[----:B------:R-:W-:Y:S02]  /*93a0*/  DADD R34, R34, UR6 ;  /* 0x0000000622227e29 */ /* 0x000fe40008000000 */
[----:B------:R-:W-:Y:S01]  /*93b0*/  DADD R32, R32, UR6 ;  /* 0x0000000620207e29 */ /* 0x000fe20008000000 */
[----:B------:R-:W-:Y:S01]  /*93c0*/  UMOV UR7, 0x3fdb0cb1 ;  /* 0x3fdb0cb100077882 */ /* 0x000fe20000000000 */
[----:B--2---:R-:W-:-:S05]  /*93d0*/  @P1 IMAD R8, R14, 0xab, RZ ;  /* 0x000000ab0e081824 */ /* 0x004fca00078e02ff */
[----:B------:R-:W-:-:S04]  /*93e0*/  @P1 SHF.R.U32.HI R8, RZ, 0xb, R8 ;  /* 0x0000000bff081819 */ /* 0x000fc80000011608 */
[----:B------:R-:W-:Y:S02]  /*93f0*/  @P1 PRMT R8, R8, 0x9910, RZ ;  /* 0x0000991008081816 */ /* 0x000fe400000000ff */
[----:B---3--:R-:W-:-:S03]  /*9400*/  IADD3 R25, PT, PT, R25, 0x1, R12 ;  /* 0x0000000119197810 */ /* 0x008fc60007ffe00c */
[----:B------:R-:W-:-:S04]  /*9410*/  @P1 IMAD R8, R8, 0xc, RZ ;  /* 0x0000000c08081824 */ /* 0x000fc800078e02ff */
[----:B------:R-:W-:-:S05]  /*9420*/  @P1 IMAD.MOV R8, RZ, RZ, -R8 ;  /* 0x000000ffff081224 */ /* 0x000fca00078e0a08 */
[----:B------:R-:W-:Y:S01]  /*9430*/  @P1 PRMT R15, R8, 0x7710, RZ ;  /* 0x00007710080f1816 */ /* 0x000fe200000000ff */
[----:B------:R-:W-:-:S04]  /*9440*/  IMAD.WIDE.U32 R8, R16, 0x268f, RZ ;  /* 0x0000268f10087825 */ /* 0x000fc800078e00ff */
[----:B------:R-:W-:Y:S01]  /*9450*/  @P1 IMAD.IADD R14, R14, 0x1, R15 ;  /* 0x000000010e0e1824 */ /* 0x000fe200078e020f */
[----:B------:R-:W-:Y:S01]  /*9460*/  IADD3 R22, PT, PT, R9, R19, RZ ;  /* 0x0000001309167210 */ /* 0x000fe20007ffe0ff */
[----:B------:R-:W-:Y:S01]  /*9470*/  @P1 IMAD.MOV.U32 R9, RZ, RZ, 0x1040 ;  /* 0x00001040ff091424 */ /* 0x000fe200078e00ff */
[----:B------:R-:W-:Y:S01]  /*9480*/  LOP3.LUT R23, R8, 0xdeece66d, RZ, 0x3c, !PT ;  /* 0xdeece66d08177812 */ /* 0x000fe200078e3cff */
[----:B------:R-:W-:Y:S01]  /*9490*/  IMAD.MOV.U32 R15, RZ, RZ, 0x40 ;  /* 0x00000040ff0f7424 */ /* 0x000fe200078e00ff */
[----:B------:R-:W-:Y:S01]  /*94a0*/  @P1 LOP3.LUT R14, R14, 0xff, RZ, 0xc0, !PT ;  /* 0x000000ff0e0e1812 */ /* 0x000fe200078ec0ff */
[----:B------:R-:W-:Y:S01]  /*94b0*/  IMAD.MOV.U32 R19, RZ, RZ, -0x768ed2c8 ;  /* 0x89712d38ff137424 */ /* 0x000fe200078e00ff */
[----:B------:R-:W-:-:S03]  /*94c0*/  LOP3.LUT R22, R22, 0xffff, RZ, 0xc0, !PT ;  /* 0x0000ffff16167812 */ /* 0x000fc600078ec0ff */
[----:B------:R-:W-:Y:S01]  /*94d0*/  @P1 IMAD R30, R14, 0x2, R9 ;  /* 0x000000020e1e1824 */ /* 0x000fe200078e0209 */
[----:B------:R-:W-:Y:S01]  /*94e0*/  LOP3.LUT R22, R22, 0x5, RZ, 0x3c, !PT ;  /* 0x0000000516167812 */ /* 0x000fe200078e3cff */
[----:B------:R-:W-:Y:S02]  /*94f0*/  IMAD.MOV.U32 R14, RZ, RZ, -0x6bd21946 ;  /* 0x942de6baff0e7424 */ /* 0x000fe400078e00ff */
[----:B------:R-:W-:Y:S01]  /*9500*/  HFMA2 R9, -RZ, RZ, 0, 0 ;  /* 0x00000000ff097431 */ /* 0x000fe200000001ff */
[----:B------:R1:W2:Y:S01]  /*9510*/  @P1 LDC.S8 R24, c[0x3][R30+0x1] ;  /* 0x00c000401e181b82 */ /* 0x0002a20000000200 */
[----:B------:R-:W-:-:S04]  /*9520*/  IMAD.WIDE.U32 R18, R23, 0x772c5f11, R18 ;  /* 0x772c5f1117127825 */ /* 0x000fc800078e0012 */
[C---:B------:R-:W-:Y:S02]  /*9530*/  IMAD R8, R22.reuse, -0x4b9ff597, RZ ;  /* 0xb4600a6916087824 */ /* 0x040fe400078e02ff */
[----:B------:R-:W-:Y:S01]  /*9540*/  IMAD R26, R22, 0x772c5f11, RZ ;  /* 0x772c5f11161a7824 */ /* 0x000fe200078e02ff */
[----:B-1----:R-:W1:Y:S01]  /*9550*/  @P1 LDC.S8 R30, c[0x3][R30] ;  /* 0x00c000001e1e1b82 */ /* 0x002e620000000200 */
[----:B------:R-:W-:-:S04]  /*9560*/  IMAD.WIDE.U32 R14, R23, -0x4b9ff597, R14 ;  /* 0xb4600a69170e7825 */ /* 0x000fc800078e000e */
[C---:B------:R-:W-:Y:S02]  /*9570*/  IMAD R27, R23.reuse, 0x7760bb20, R8 ;  /* 0x7760bb20171b7824 */ /* 0x040fe400078e0208 */
[----:B------:R-:W-:Y:S02]  /*9580*/  IMAD R29, R23, 0x530f32eb, R26 ;  /* 0x530f32eb171d7824 */ /* 0x000fe400078e021a */
[----:B------:R-:W-:Y:S02]  /*9590*/  IMAD.MOV.U32 R8, RZ, RZ, 0x160 ;  /* 0x00000160ff087424 */ /* 0x000fe400078e00ff */
[----:B------:R-:W-:Y:S02]  /*95a0*/  IMAD R26, R22, -0x22633260, RZ ;  /* 0xdd9ccda0161a7824 */ /* 0x000fe400078e02ff */
[----:B------:R-:W-:Y:S02]  /*95b0*/  IMAD.IADD R15, R15, 0x1, R27 ;  /* 0x000000010f0f7824 */ /* 0x000fe400078e021b */
[----:B------:R-:W-:-:S02]  /*95c0*/  IMAD.IADD R29, R19, 0x1, R29 ;  /* 0x00000001131d7824 */ /* 0x000fc400078e021d */
[C---:B------:R-:W-:Y:S01]  /*95d0*/  IMAD.WIDE.U32 R8, R23.reuse, -0x22633260, R8 ;  /* 0xdd9ccda017087825 */ /* 0x040fe200078e0008 */
[----:B------:R-:W-:Y:S02]  /*95e0*/  SHF.R.U64 R19, R14, 0x15, R15 ;  /* 0x000000150e137819 */ /* 0x000fe4000000120f */
[----:B------:R-:W-:Y:S01]  /*95f0*/  SHF.R.U64 R29, R18, 0x15, R29 ;  /* 0x00000015121d7819 */ /* 0x000fe2000000121d */
[----:B------:R-:W-:Y:S02]  /*9600*/  IMAD R27, R23, 0xbb, R26 ;  /* 0x000000bb171b7824 */ /* 0x000fe400078e021a */
[----:B------:R-:W-:Y:S01]  /*9610*/  IMAD.MOV.U32 R14, RZ, RZ, -0x7634d860 ;  /* 0x89cb27a0ff0e7424 */ /* 0x000fe200078e00ff */
[----:B------:R-:W-:Y:S01]  /*9620*/  LOP3.LUT R29, R29, 0x7ffffff, RZ, 0xc0, !PT ;  /* 0x07ffffff1d1d7812 */ /* 0x000fe200078ec0ff */
[----:B------:R-:W-:Y:S02]  /*9630*/  IMAD.MOV.U32 R15, RZ, RZ, 0x2501550a ;  /* 0x2501550aff0f7424 */ /* 0x000fe400078e00ff */
[----:B------:R-:W-:-:S02]  /*9640*/  IMAD R26, R22, -0x5ea76960, RZ ;  /* 0xa15896a0161a7824 */ /* 0x000fc400078e02ff */
[----:B------:R-:W-:Y:S01]  /*9650*/  IMAD.IADD R18, R9, 0x1, R27 ;  /* 0x0000000109127824 */ /* 0x000fe200078e021b */
[----:B------:R-:W-:Y:S01]  /*9660*/  LOP3.LUT R9, R19, 0x7ffffff, RZ, 0xc0, !PT ;  /* 0x07ffffff13097812 */ /* 0x000fe200078ec0ff */
[----:B------:R-:W-:-:S03]  /*9670*/  IMAD.WIDE.U32 R14, R23, -0x5ea76960, R14 ;  /* 0xa15896a0170e7825 */ /* 0x000fc600078e000e */
[----:B------:R-:W-:Y:S01]  /*9680*/  LOP3.LUT R8, R9, 0xf8000000, R8, 0xf8, !PT ;  /* 0xf800000009087812 */ /* 0x000fe200078ef808 */
[----:B------:R-:W-:Y:S01]  /*9690*/  IMAD R19, R23, 0x181a9317, R26 ;  /* 0x181a931717137824 */ /* 0x000fe200078e021a */
[----:B------:R-:W-:Y:S01]  /*96a0*/  LOP3.LUT R28, R29, 0xf8000000, R14, 0xf8, !PT ;  /* 0xf80000001d1c7812 */ /* 0x000fe200078ef80e */
[----:B------:R-:W-:Y:S01]  /*96b0*/  DADD R26, R20, -1 ;  /* 0xbff00000141a7429 */ /* 0x000fe20000000000 */
[----:B------:R-:W-:Y:S01]  /*96c0*/  LOP3.LUT R9, R18, 0x1fffff, RZ, 0xc0, !PT ;  /* 0x001fffff12097812 */ /* 0x000fe200078ec0ff */
[----:B------:R-:W-:Y:S02]  /*96d0*/  IMAD.IADD R15, R15, 0x1, R19 ;  /* 0x000000010f0f7824 */ /* 0x000fe400078e0213 */
[----:B--2---:R2:W3:Y:S03]  /*96e0*/  @P1 I2F.F64.S16 R18, R24 ;  /* 0x0000001800121312 */ /* 0x0044e60000101c00 */
[----:B------:R-:W-:Y:S01]  /*96f0*/  LOP3.LUT R29, R15, 0x1fffff, RZ, 0xc0, !PT ;  /* 0x001fffff0f1d7812 */ /* 0x000fe200078ec0ff */
[----:B------:R-:W-:-:S02]  /*9700*/  DFMA R14, -R34, R34, 0.5 ;  /* 0x3fe00000220e742b */ /* 0x000fc40000000122 */
[----:B------:R-:W-:Y:S02]  /*9710*/  DADD R26, R26, UR6 ;  /* 0x000000061a1a7e29 */ /* 0x000fe40008000000 */
[----:B------:R0:W1:Y:S01]  /*9720*/  I2F.F64.U64 R38, R28 ;  /* 0x0000001c00267312 */ /* 0x0000620000301800 */
[----:B--2---:R-:W-:Y:S02]  /*9730*/  VIADD R24, R12, 0x1 ;  /* 0x000000010c187836 */ /* 0x004fe40000000000 */
[----:B------:R-:W-:Y:S01]  /*9740*/  @!P0 IMAD.MOV R24, RZ, RZ, R12 ;  /* 0x000000ffff188224 */ /* 0x000fe200078e020c */
[----:B------:R-:W-:Y:S01]  /*9750*/  DFMA R14, -R32, R32, R14 ;  /* 0x00000020200e722b */ /* 0x000fe2000000010e */
[----:B------:R-:W-:Y:S01]  /*9760*/  LOP3.LUT R12, R25, 0xff, RZ, 0xc0, !PT ;  /* 0x000000ff190c7812 */ /* 0x000fe200078ec0ff */
[C---:B---3--:R-:W-:Y:S02]  /*9770*/  @P1 DMUL R18, R10.reuse, R18 ;  /* 0x000000120a121228 */ /* 0x048fe40000000000 */
[----:B------:R-:W2:Y:S01]  /*9780*/  I2F.F64.U64 R8, R8 ;  /* 0x0000000800087312 */ /* 0x000ea20000301800 */
[----:B----4-:R-:W-:Y:S01]  /*9790*/  IMAD.IADD R13, R13, 0x1, R24 ;  /* 0x000000010d0d7824 */ /* 0x010fe200078e0218 */
[----:B0-----:R-:W-:Y:S01]  /*97a0*/  DADD R28, R10, -1 ;  /* 0xbff000000a1c7429 */ /* 0x001fe20000000000 */
[----:B------:R-:W-:Y:S01]  /*97b0*/  CS2R R24, SRZ ;  /* 0x0000000000187805 */ /* 0x000fe2000001ff00 */
[----:B------:R-:W-:Y:S01]  /*97c0*/  DSETP.GEU.AND P2, PT, R14, RZ, PT ;  /* 0x000000ff0e00722a */ /* 0x000fe20003f4e000 */
[----:B------:R-:W-:Y:S01]  /*97d0*/  IMAD.IADD R40, R1, 0x1, R12 ;  /* 0x0000000101287824 */ /* 0x000fe200078e020c */
[----:B-1----:R-:W-:-:S02]  /*97e0*/  DMUL R38, R38, 1.1102230246251565404e-16 ;  /* 0x3ca0000026267828 */ /* 0x002fc40000000000 */
[----:B------:R-:W0:Y:S02]  /*97f0*/  @P1 I2F.F64.S16 R30, R30 ;  /* 0x0000001e001e1312 */ /* 0x000e240000101c00 */
[----:B------:R-:W-:Y:S02]  /*9800*/  DADD R28, R28, UR6 ;  /* 0x000000061c1c7e29 */ /* 0x000fe40008000000 */
[----:B--2---:R-:W-:Y:S02]  /*9810*/  DMUL R8, R8, 1.1102230246251565404e-16 ;  /* 0x3ca0000008087828 */ /* 0x004fe40000000000 */
[----:B------:R-:W-:Y:S02]  /*9820*/  DMUL R10, R38, 256 ;  /* 0x40700000260a7828 */ /* 0x000fe40000000000 */
[----:B------:R-:W-:-:S04]  /*9830*/  DFMA R38, -R26, R26, 0.5 ;  /* 0x3fe000001a26742b */ /* 0x000fc8000000011a */
[----:B------:R-:W-:Y:S01]  /*9840*/  DMUL R8, R8, 256 ;  /* 0x4070000008087828 */ /* 0x000fe20000000000 */
[----:B0-----:R-:W-:Y:S10]  /*9850*/  @!P2 BRA `(.L_x_49) ;  /* 0x000000000058a947 */ /* 0x001ff40003800000 */
        /* <DEDUP_REMOVED lines=22> */
.L_x_49:
[----:B------:R-:W-:Y:S05]  /*99c0*/  BSYNC.RECONVERGENT B0 ;  /* 0x0000000000007941 */ /* 0x000fea0003800200 */
.L_x_48:
[----:B------:R-:W-:Y:S01]  /*99d0*/  DFMA R14, -R28, R28, R38 ;  /* 0x0000001c1c0e722b */ /* 0x000fe20000000126 */
[----:B------:R0:W5:Y:S01]  /*99e0*/  LDL.U8 R33, [R40+0x120] ;  /* 0x0001200028217983 */ /* 0x0001620000100000 */
[----:B------:R-:W-:Y:S01]  /*99f0*/  @P1 DFMA R20, R20, R30, R18 ;  /* 0x0000001e1414122b */ /* 0x000fe20000000012 */
[----:B------:R-:W-:Y:S01]  /*9a00*/  BSSY.RECONVERGENT B0, `(.L_x_50) ;  /* 0x000001c000007945 */ /* 0x000fe20003800200 */
[----:B------:R-:W-:Y:S01]  /*9a10*/  @P1 DMUL R18, R36, R36 ;  /* 0x0000002424121228 */ /* 0x000fe20000000000 */
[----:B------:R0:W-:Y:S01]  /*9a20*/  STL.128 [R1+0x220], R8 ;  /* 0x0002200801007387 */ /* 0x0001e20000100c00 */
[----:B------:R-:W-:Y:S02]  /*9a30*/  CS2R R12, SRZ ;  /* 0x00000000000c7805 */ /* 0x000fe4000001ff00 */
[----:B------:R-:W-:-:S04]  /*9a40*/  DSETP.GEU.AND P0, PT, R14, RZ, PT ;  /* 0x000000ff0e00722a */ /* 0x000fc80003f0e000 */
[----:B------:R-:W-:Y:S01]  /*9a50*/  @P1 DMUL R12, R18, R20 ;  /* 0x00000014120c1228 */ /* 0x000fe20000000000 */
[----:B------:R-:W-:Y:S02]  /*9a60*/  MOV R20, 0x1 ;  /* 0x0000000100147802 */ /* 0x000fe40000000f00 */
[----:B------:R-:W-:-:S07]  /*9a70*/  CS2R R18, SRZ ;  /* 0x0000000000127805 */ /* 0x000fce000001ff00 */
        /* <DEDUP_REMOVED lines=20> */
.L_x_51:
[----:B------:R-:W-:Y:S05]  /*9bc0*/  BSYNC.RECONVERGENT B0 ;  /* 0x0000000000007941 */ /* 0x000fea0003800200 */
.L_x_50:
[----:B------:R-:W-:Y:S01]  /*9bd0*/  PRMT R9, R20, 0x7610, R9 ;  /* 0x0000761014097816 */ /* 0x000fe20000000009 */
[----:B------:R-:W-:Y:S01]  /*9be0*/  IMAD.MOV.U32 R14, RZ, RZ, 0x4 ;  /* 0x00000004ff0e7424 */ /* 0x000fe200078e00ff */
[----:B------:R-:W-:Y:S01]  /*9bf0*/  STL.U8 [R1+0x230], RZ ;  /* 0x000230ff01007387 */ /* 0x000fe20000100000 */
[----:B------:R-:W-:Y:S01]  /*9c00*/  IMAD.MOV.U32 R10, RZ, RZ, 0x2 ;  /* 0x00000002ff0a7424 */ /* 0x000fe200078e00ff */
[----:B------:R-:W-:Y:S01]  /*9c10*/  UMOV UR6, 0x9999999a ;  /* 0x9999999a00067882 */ /* 0x000fe20000000000 */
[----:B------:R-:W-:Y:S01]  /*9c20*/  IMAD.MOV.U32 R11, RZ, RZ, 0x3 ;  /* 0x00000003ff0b7424 */ /* 0x000fe200078e00ff */
[----:B------:R0:W-:Y:S04]  /*9c30*/  CCTLL.PF2 [R3+0x230] ;  /* 0x0002300003007990 */ /* 0x0001e80000800000 */
[----:B------:R1:W-:Y:S01]  /*9c40*/  STL.U8 [R1+0x231], R9 ;  /* 0x0002310901007387 */ /* 0x0003e20000100000 */
[----:B------:R-:W-:Y:S01]  /*9c50*/  IMAD.MOV.U32 R15, RZ, RZ, 0x5 ;  /* 0x00000005ff0f7424 */ /* 0x000fe200078e00ff */
[----:B------:R-:W-:-:S02]  /*9c60*/  UMOV UR7, 0x3fe19999 ;  /* 0x3fe1999900077882 */ /* 0x000fc40000000000 */
[----:B------:R0:W-:Y:S04]  /*9c70*/  CCTLL.PF2 [R3+0x231] ;  /* 0x0002310003007990 */ /* 0x0001e80000800000 */
[----:B------:R-:W-:Y:S01]  /*9c80*/  STL.U8 [R1+0x232], R10 ;  /* 0x0002320a01007387 */ /* 0x000fe20000100000 */
[----:B-1----:R-:W-:Y:S01]  /*9c90*/  DADD R8, R24, R12 ;  /* 0x0000000018087229 */ /* 0x002fe2000000000c */
[----:B------:R-:W-:Y:S02]  /*9ca0*/  PRMT R12, R14, 0x7610, R12 ;  /* 0x000076100e0c7816 */ /* 0x000fe4000000000c */
[----:B------:R0:W-:Y:S01]  /*9cb0*/  CCTLL.PF2 [R3+0x232] ;  /* 0x0002320003007990 */ /* 0x0001e20000800000 */
[----:B------:R-:W-:-:S03]  /*9cc0*/  MOV R14, 0x7 ;  /* 0x00000007000e7802 */ /* 0x000fc60000000f00 */
[----:B------:R1:W-:Y:S01]  /*9cd0*/  STL.U8 [R1+0x233], R11 ;  /* 0x0002330b01007387 */ /* 0x0003e20000100000 */
[----:B------:R-:W-:Y:S01]  /*9ce0*/  PRMT R13, R15, 0x7610, R13 ;  /* 0x000076100f0d7816 */ /* 0x000fe2000000000d */
[----:B------:R-:W-:Y:S01]  /*9cf0*/  IMAD.MOV.U32 R15, RZ, RZ, 0x9 ;  /* 0x00000009ff0f7424 */ /* 0x000fe200078e00ff */
[----:B------:R-:W-:Y:S01]  /*9d00*/  DADD R8, R8, R18 ;  /* 0x0000000008087229 */ /* 0x000fe20000000012 */
[----:B------:R0:W-:Y:S04]  /*9d10*/  CCTLL.PF2 [R3+0x233] ;  /* 0x0002330003007990 */ /* 0x0001e80000800000 */
[----:B------:R2:W-:Y:S01]  /*9d20*/  STL.U8 [R1+0x234], R12 ;  /* 0x0002340c01007387 */ /* 0x0005e20000100000 */
[----:B-1----:R-:W-:Y:S01]  /*9d30*/  PRMT R11, R14, 0x7610, R11 ;  /* 0x000076100e0b7816 */ /* 0x002fe2000000000b */
[----:B------:R-:W-:-:S02]  /*9d40*/  IMAD.MOV.U32 R14, RZ, RZ, 0x8 ;  /* 0x00000008ff0e7424 */ /* 0x000fc400078e00ff */
[----:B------:R-:W-:Y:S01]  /*9d50*/  HFMA2 R18, -RZ, RZ, 0, 1.5199184417724609375e-05 ;  /* 0x000000ffff127431 */ /* 0x000fe200000001ff */
[----:B------:R0:W-:Y:S01]  /*9d60*/  CCTLL.PF2 [R3+0x234] ;  /* 0x0002340003007990 */ /* 0x0001e20000800000 */
[----:B------:R-:W-:-:S03]  /*9d70*/  IMAD.MOV.U32 R10, RZ, RZ, 0x6 ;  /* 0x00000006ff0a7424 */ /* 0x000fc600078e00ff */
[----:B------:R1:W-:Y:S01]  /*9d80*/  STL.U8 [R1+0x235], R13 ;  /* 0x0002350d01007387 */ /* 0x0003e20000100000 */
[----:B--2---:R-:W-:Y:S01]  /*9d90*/  PRMT R12, R14, 0x7610, R12 ;  /* 0x000076100e0c7816 */ /* 0x004fe2000000000c */
[----:B------:R-:W-:Y:S01]  /*9da0*/  DMUL R8, R8, 70 ;  /* 0x4051800008087828 */ /* 0x000fe20000000000 */
[----:B------:R-:W-:Y:S01]  /*9db0*/  PRMT R14, R15, 0x7610, R14 ;  /* 0x000076100f0e7816 */ /* 0x000fe2000000000e */
[----:B------:R-:W-:Y:S01]  /*9dc0*/  IMAD.MOV.U32 R15, RZ, RZ, 0xb ;  /* 0x0000000bff0f7424 */ /* 0x000fe200078e00ff */
[----:B------:R0:W-:Y:S01]  /*9dd0*/  CCTLL.PF2 [R3+0x235] ;  /* 0x0002350003007990 */ /* 0x0001e20000800000 */
[----:B-1----:R-:W-:-:S03]  /*9de0*/  IMAD.MOV.U32 R13, RZ, RZ, 0xa ;  /* 0x0000000aff0d7424 */ /* 0x002fc600078e00ff */
[----:B------:R1:W-:Y:S01]  /*9df0*/  STL.U8 [R1+0x236], R10 ;  /* 0x0002360a01007387 */ /* 0x0003e20000100000 */
[----:B------:R-:W-:-:S03]  /*9e00*/  DMUL R8, R8, UR6 ;  /* 0x0000000608087c28 */ /* 0x000fc60008000000 */
[----:B------:R0:W-:Y:S04]  /*9e10*/  CCTLL.PF2 [R3+0x236] ;  /* 0x0002360003007990 */ /* 0x0001e80000800000 */
[----:B------:R2:W-:Y:S01]  /*9e20*/  STL.U8 [R1+0x237], R11 ;  /* 0x0002370b01007387 */ /* 0x0005e20000100000 */
[----:B-1----:R-:W-:Y:S01]  /*9e30*/  PRMT R10, R13, 0x7610, R10 ;  /* 0x000076100d0a7816 */ /* 0x002fe2000000000a */
[----:B------:R-:W-:Y:S01]  /*9e40*/  DFMA R6, R8, 2, R6 ;  /* 0x400000000806782b */ /* 0x000fe20000000006 */
[----:B------:R-:W-:Y:S01]  /*9e50*/  PRMT R13, R15, 0x7610, R13 ;  /* 0x000076100f0d7816 */ /* 0x000fe2000000000d */
[----:B------:R-:W-:Y:S01]  /*9e60*/  IMAD.MOV.U32 R15, RZ, RZ, 0xd ;  /* 0x0000000dff0f7424 */ /* 0x000fe200078e00ff */
[----:B------:R0:W-:Y:S04]  /*9e70*/  CCTLL.PF2 [R3+0x237] ;  /* 0x0002370003007990 */ /* 0x0001e80000800000 */
[----:B------:R1:W-:Y:S01]  /*9e80*/  STL.U8 [R1+0x238], R12 ;  /* 0x0002380c01007387 */ /* 0x0003e20000100000 */
[----:B--2---:R-:W-:-:S03]  /*9e90*/  IMAD.MOV.U32 R11, RZ, RZ, 0xc ;  /* 0x0000000cff0b7424 */ /* 0x004fc600078e00ff */
[----:B------:R0:W-:Y:S04]  /*9ea0*/  CCTLL.PF2 [R3+0x238] ;  /* 0x0002380003007990 */ /* 0x0001e80000800000 */
[----:B------:R2:W-:Y:S01]  /*9eb0*/  STL.U8 [R1+0x239], R14 ;  /* 0x0002390e01007387 */ /* 0x0005e20000100000 */
[----:B-1----:R-:W-:Y:S01]  /*9ec0*/  PRMT R12, R15, 0x7610, R12 ;  /* 0x000076100f0c7816 */ /* 0x002fe2000000000c */
[----:B------:R-:W-:Y:S02]  /*9ed0*/  HFMA2 R15, -RZ, RZ, 0, 8.94069671630859375e-07 ;  /* 0x0000000fff0f7431 */ /* 0x000fe400000001ff */
[----:B------:R0:W-:Y:S04]  /*9ee0*/  CCTLL.PF2 [R3+0x239] ;  /* 0x0002390003007990 */ /* 0x0001e80000800000 */
[----:B------:R1:W-:Y:S01]  /*9ef0*/  STL.U8 [R1+0x23a], R10 ;  /* 0x00023a0a01007387 */ /* 0x0003e20000100000 */
[----:B--2---:R-:W-:-:S03]  /*9f00*/  IMAD.MOV.U32 R14, RZ, RZ, 0xe ;  /* 0x0000000eff0e7424 */ /* 0x004fc600078e00ff */
        /* <DEDUP_REMOVED lines=28> */
[----:B------:R0:W-:Y:S01]  /*a0d0*/  CCTLL.PF2 [R3+0x241] ;  /* 0x0002410003007990 */ /* 0x0001e20000800000 */
[----:B------:R-:W-:Y:S01]  /*a0e0*/  MOV R15, 0x17 ;  /* 0x00000017000f7802 */ /* 0x000fe20000000f00 */
[----:B--2---:R-:W-:-:S02]  /*a0f0*/  IMAD.MOV.U32 R13, RZ, RZ, 0x16 ;  /* 0x00000016ff0d7424 */ /* 0x004fc400078e00ff */
        /* <DEDUP_REMOVED lines=29> */
[----:B------:R-:W-:Y:S01]  /*a2d0*/  HFMA2 R15, -RZ, RZ, 0, 1.847743988037109375e-06 ;  /* 0x0000001fff0f7431 */ /* 0x000fe200000001ff */
        /* <DEDUP_REMOVED lines=63> */
[----:B------:R-:W-:Y:S01]  /*a6d0*/  HFMA2 R15, -RZ, RZ, 0, 2.801418304443359375e-06 ;  /* 0x0000002fff0f7431 */ /* 0x000fe200000001ff */
        /* <DEDUP_REMOVED lines=63> */
[----:B------:R-:W-:Y:S01]  /*aad0*/  HFMA2 R15, -RZ, RZ, 0, 3.755092620849609375e-06 ;  /* 0x0000003fff0f7431 */ /* 0x000fe200000001ff */
        /* <DEDUP_REMOVED lines=63> */
[----:B------:R-:W-:Y:S01]  /*aed0*/  HFMA2 R15, -RZ, RZ, 0, 4.708766937255859375e-06 ;  /* 0x0000004fff0f7431 */ /* 0x000fe200000001ff */
        /* <DEDUP_REMOVED lines=63> */
[----:B------:R-:W-:Y:S01]  /*b2d0*/  HFMA2 R15, -RZ, RZ, 0, 5.662441253662109375e-06 ;  /* 0x0000005fff0f7431 */ /* 0x000fe200000001ff */
        /* <DEDUP_REMOVED lines=63> */
[----:B------:R-:W-:Y:S01]  /*b6d0*/  HFMA2 R15, -RZ, RZ, 0, 6.616115570068359375e-06 ;  /* 0x0000006fff0f7431 */ /* 0x000fe200000001ff */
        /* <DEDUP_REMOVED lines=63> */
[----:B------:R-:W-:Y:S01]  /*bad0*/  HFMA2 R15, -RZ, RZ, 0, 7.569789886474609375e-06 ;  /* 0x0000007fff0f7431 */ /* 0x000fe200000001ff */
        /* <DEDUP_REMOVED lines=63> */
[----:B------:R-:W-:Y:S01]  /*bed0*/  HFMA2 R15, -RZ, RZ, 0, 8.523464202880859375e-06 ;  /* 0x0000008fff0f7431 */ /* 0x000fe200000001ff */
        /* <DEDUP_REMOVED lines=63> */
[----:B------:R-:W-:Y:S01]  /*c2d0*/  HFMA2 R15, -RZ, RZ, 0, 9.477138519287109375e-06 ;  /* 0x0000009fff0f7431 */ /* 0x000fe200000001ff */
        /* <DEDUP_REMOVED lines=63> */
[----:B------:R-:W-:Y:S01]  /*c6d0*/  HFMA2 R15, -RZ, RZ, 0, 1.0430812835693359375e-05 ;  /* 0x000000afff0f7431 */ /* 0x000fe200000001ff */
        /* <DEDUP_REMOVED lines=63> */
[----:B------:R-:W-:Y:S01]  /*cad0*/  HFMA2 R15, -RZ, RZ, 0, 1.1384487152099609375e-05 ;  /* 0x000000bfff0f7431 */ /* 0x000fe200000001ff */
        /* <DEDUP_REMOVED lines=63> */
[----:B------:R-:W-:Y:S01]  /*ced0*/  HFMA2 R15, -RZ, RZ, 0, 1.2338161468505859375e-05 ;  /* 0x000000cfff0f7431 */ /* 0x000fe200000001ff */
        /* <DEDUP_REMOVED lines=63> */
[----:B------:R-:W-:Y:S01]  /*d2d0*/  HFMA2 R15, -RZ, RZ, 0, 1.3291835784912109375e-05 ;  /* 0x000000dfff0f7431 */ /* 0x000fe200000001ff */
        /* <DEDUP_REMOVED lines=63> */
[----:B------:R-:W-:Y:S01]  /*d6d0*/  HFMA2 R15, -RZ, RZ, 0, 1.4245510101318359375e-05 ;  /* 0x000000efff0f7431 */ /* 0x000fe200000001ff */
        /* <DEDUP_REMOVED lines=61> */
[----:B-1----:R-:W-:Y:S01]  /*dab0*/  PRMT R11, R12, 0x7610, R11 ;  /* 0x000076100c0b7816 */ /* 0x002fe2000000000b */
[----:B------:R-:W-:Y:S02]  /*dac0*/  IMAD R12, R22, 0x3749a7f9, RZ ;  /* 0x3749a7f9160c7824 */ /* 0x000fe400078e02ff */
[----:B------:R0:W-:Y:S04]  /*dad0*/  CCTLL.PF2 [R3+0x329] ;  /* 0x0003290003007990 */ /* 0x0001e80000800000 */
[----:B------:R1:W-:Y:S01]  /*dae0*/  STL.U8 [R1+0x32a], R10 ;  /* 0x00032a0a01007387 */ /* 0x0003e20000100000 */
[----:B--2---:R-:W-:-:S03]  /*daf0*/  IMAD.MOV.U32 R14, RZ, RZ, 0xfe ;  /* 0x000000feff0e7424 */ /* 0x004fc600078e00ff */
[----:B------:R0:W-:Y:S04]  /*db00*/  CCTLL.PF2 [R3+0x32a] ;  /* 0x00032a0003007990 */ /* 0x0001e80000800000 */
[----:B------:R2:W-:Y:S01]  /*db10*/  STL.U8 [R1+0x32b], R13 ;  /* 0x00032b0d01007387 */ /* 0x0005e20000100000 */
[----:B-1----:R-:W-:-:S03]  /*db20*/  IMAD.MOV.U32 R10, RZ, RZ, 0x7168255e ;  /* 0x7168255eff0a7424 */ /* 0x002fc600078e00ff */
[----:B------:R0:W-:Y:S04]  /*db30*/  CCTLL.PF2 [R3+0x32b] ;  /* 0x00032b0003007990 */ /* 0x0001e80000800000 */
[----:B------:R1:W-:Y:S01]  /*db40*/  STL.U8 [R1+0x32c], R11 ;  /* 0x00032c0b01007387 */ /* 0x0003e20000100000 */
[----:B--2---:R-:W-:-:S03]  /*db50*/  IMAD R13, R23, -0x5fb1ba29, R12 ;  /* 0xa04e45d7170d7824 */ /* 0x004fc600078e020c */
[----:B------:R0:W-:Y:S04]  /*db60*/  CCTLL.PF2 [R3+0x32c] ;  /* 0x00032c0003007990 */ /* 0x0001e80000800000 */
[----:B------:R2:W-:Y:S01]  /*db70*/  STL.U8 [R1+0x32d], R15 ;  /* 0x00032d0f01007387 */ /* 0x0005e20000100000 */
[----:B-1----:R-:W-:-:S03]  /*db80*/  IMAD.MOV.U32 R11, RZ, RZ, -0x53e2e89f ;  /* 0xac1d1761ff0b7424 */ /* 0x002fc600078e00ff */
[----:B------:R0:W-:Y:S04]  /*db90*/  CCTLL.PF2 [R3+0x32d] ;  /* 0x00032d0003007990 */ /* 0x0001e80000800000 */
[----:B------:R0:W-:Y:S01]  /*dba0*/  STL.U8 [R1+0x32e], R14 ;  /* 0x00032e0e01007387 */ /* 0x0001e20000100000 */
[----:B------:R-:W-:-:S03]  /*dbb0*/  IMAD.WIDE.U32 R10, R23, 0x3749a7f9, R10 ;  /* 0x3749a7f9170a7825 */ /* 0x000fc600078e000a */
[----:B------:R0:W-:Y:S04]  /*dbc0*/  CCTLL.PF2 [R3+0x32e] ;  /* 0x00032e0003007990 */ /* 0x0001e80000800000 */
[----:B------:R0:W-:Y:S01]  /*dbd0*/  STL.U8 [R1+0x32f], R18 ;  /* 0x00032f1201007387 */ /* 0x0001e20000100000 */
[----:B------:R-:W-:Y:S02]  /*dbe0*/  IMAD.IADD R11, R11, 0x1, R13 ;  /* 0x000000010b0b7824 */ /* 0x000fe400078e020d */
[----:B------:R-:W-:Y:S01]  /*dbf0*/  IMAD.MOV.U32 R8, RZ, RZ, R10 ;  /* 0x000000ffff087224 */ /* 0x000fe200078e000a */
[----:B------:R0:W-:Y:S01]  /*dc00*/  CCTLL.PF2 [R3+0x32f] ;  /* 0x00032f0003007990 */ /* 0x0001e20000800000 */
[----:B--2---:R-:W-:Y:S01]  /*dc10*/  VIADD R15, R3, 0x230 ;  /* 0x00000230030f7836 */ /* 0x004fe20000000000 */
[----:B------:R-:W-:Y:S01]  /*dc20*/  LOP3.LUT R24, R11, 0xffff, RZ, 0xc0, !PT ;  /* 0x0000ffff0b187812 */ /* 0x000fe200078ec0ff */
[----:B------:R-:W-:-:S07]  /*dc30*/  IMAD.MOV.U32 R10, RZ, RZ, RZ ;  /* 0x000000ffff0a7224 */ /* 0x000fce00078e00ff */
.L_x_57:
[----:B------:R-:W-:Y:S01]  /*dc40*/  IADD3 R11, PT, PT, -R10, 0x100, RZ ;  /* 0x000001000a0b7810 */ /* 0x000fe20007ffe1ff */
[----:B------:R-:W-:Y:S01]  /*dc50*/  IMAD R9, R24, -0x21131993, RZ ;  /* 0xdeece66d18097824 */ /* 0x000fe200078e02ff */
[----:B------:R-:W-:Y:S01]  /*dc60*/  MOV R12, 0xb ;  /* 0x0000000b000c7802 */ /* 0x000fe20000000f00 */
[----:B------:R-:W-:Y:S02]  /*dc70*/  IMAD.MOV.U32 R13, RZ, RZ, 0x0 ;  /* 0x00000000ff0d7424 */ /* 0x000fe400078e00ff */
[C---:B0-----:R-:W-:Y:S02]  /*dc80*/  VIADD R14, R11.reuse, 0xffffffff ;  /* 0xffffffff0b0e7836 */ /* 0x041fe40000000000 */
[C---:B------:R-:W-:Y:S02]  /*dc90*/  IMAD R19, R8.reuse, 0x5, R9 ;  /* 0x0000000508137824 */ /* 0x040fe400078e0209 */
[----:B------:R-:W-:Y:S01]  /*dca0*/  IMAD.WIDE.U32 R8, R8, -0x21131993, R12 ;  /* 0xdeece66d08087825 */ /* 0x000fe200078e000c */
[----:B------:R-:W-:-:S03]  /*dcb0*/  LOP3.LUT R14, R11, R14, RZ, 0xc0, !PT ;  /* 0x0000000e0b0e7212 */ /* 0x000fc600078ec0ff */
[----:B------:R-:W-:Y:S01]  /*dcc0*/  IMAD.IADD R24, R9, 0x1, R19 ;  /* 0x0000000109187824 */ /* 0x000fe200078e0213 */
[----:B------:R-:W-:Y:S01]  /*dcd0*/  PRMT R14, R14, 0x9910, RZ ;  /* 0x000099100e0e7816 */ /* 0x000fe200000000ff */
[----:B------:R-:W-:-:S03]  /*dce0*/  VIADD R22, R10, 0x1 ;  /* 0x000000010a167836 */ /* 0x000fc60000000000 */
[----:B------:R-:W-:Y:S01]  /*dcf0*/  ISETP.NE.AND P0, PT, R14, RZ, PT ;  /* 0x000000ff0e00720c */ /* 0x000fe20003f05270 */
[----:B------:R-:W-:Y:S01]  /*dd00*/  IMAD.IADD R14, R10, 0x1, R15 ;  /* 0x000000010a0e7824 */ /* 0x000fe200078e020f */
[----:B------:R-:W-:-:S04]  /*dd10*/  LOP3.LUT R24, R24, 0xffff, RZ, 0xc0, !PT ;  /* 0x0000ffff18187812 */ /* 0x000fc800078ec0ff */
[----:B------:R0:W-:Y:S01]  /*dd20*/  CCTLL.PF1 [R14+0x1] ;  /* 0x000001000e007990 */ /* 0x0001e20000000000 */
[--C-:B------:R-:W-:Y:S02]  /*dd30*/  SHF.R.U32.HI R18, RZ, 0x11, R24.reuse ;  /* 0x00000011ff127819 */ /* 0x100fe40000011618 */
[----:B------:R-:W-:-:S04]  /*dd40*/  SHF.R.U64 R26, R8, 0x11, R24 ;  /* 0x00000011081a7819 */ /* 0x000fc80000001218 */
[-C--:B------:R-:W-:Y:S02]  /*dd50*/  @!P0 IMAD R9, R18, R11.reuse, RZ ;  /* 0x0000000b12098224 */ /* 0x080fe400078e02ff */
[----:B------:R-:W-:-:S04]  /*dd60*/  @!P0 IMAD.WIDE.U32 R18, R26, R11, RZ ;  /* 0x0000000b1a128225 */ /* 0x000fc800078e00ff */
[----:B------:R-:W-:-:S05]  /*dd70*/  @!P0 IMAD.IADD R9, R19, 0x1, R9 ;  /* 0x0000000113098824 */ /* 0x000fca00078e0209 */
[----:B------:R-:W-:Y:S01]  /*dd80*/  @!P0 SHF.R.U64 R9, R18, 0x1f, R9 ;  /* 0x0000001f12098819 */ /* 0x000fe20000001209 */
[----:B0-----:R-:W-:Y:S06]  /*dd90*/  @!P0 BRA `(.L_x_52) ;  /* 0x0000000000b08947 */ /* 0x001fec0003800000 */
[----:B------:R-:W0:Y:S01]  /*dda0*/  I2F.U32.RP R9, R11 ;  /* 0x0000000b00097306 */ /* 0x000e220000209000 */
[----:B------:R-:W-:Y:S01]  /*ddb0*/  IMAD.MOV R21, RZ, RZ, -R11 ;  /* 0x000000ffff157224 */ /* 0x000fe200078e0a0b */
[----:B------:R-:W-:Y:S01]  /*ddc0*/  IADD3 R28, PT, PT, -R10, 0xff, RZ ;  /* 0x000000ff0a1c7810 */ /* 0x000fe20007ffe1ff */
[----:B------:R-:W-:Y:S05]  /*ddd0*/  BSSY.RECONVERGENT B0, `(.L_x_52) ;  /* 0x0000028000007945 */ /* 0x000fea0003800200 */
[----:B0-----:R-:W0:Y:S02]  /*dde0*/  MUFU.RCP R9, R9 ;  /* 0x0000000900097308 */ /* 0x001e240000001000 */
[----:B0-----:R-:W-:-:S06]  /*ddf0*/  VIADD R18, R9, 0xffffffe ;  /* 0x0ffffffe09127836 */ /* 0x001fcc0000000000 */
[----:B------:R0:W1:Y:S02]  /*de00*/  F2I.FTZ.U32.TRUNC.NTZ R19, R18 ;  /* 0x0000001200137305 */ /* 0x000064000021f000 */
[----:B0-----:R-:W-:Y:S01]  /*de10*/  MOV R18, RZ ;  /* 0x000000ff00127202 */ /* 0x001fe20000000f00 */
[----:B-1----:R-:W-:-:S04]  /*de20*/  IMAD R21, R21, R19, RZ ;  /* 0x0000001315157224 */ /* 0x002fc800078e02ff */
[----:B------:R-:W-:Y:S01]  /*de30*/  IMAD.HI.U32 R14, R19, R21, R18 ;  /* 0x00000015130e7227 */ /* 0x000fe200078e0012 */
[----:B------:R-:W-:-:S05]  /*de40*/  LOP3.LUT R21, RZ, R11, RZ, 0x33, !PT ;  /* 0x0000000bff157212 */ /* 0x000fca00078e33ff */
[----:B------:R-:W-:-:S04]  /*de50*/  IMAD.HI.U32 R19, R14, R26, RZ ;  /* 0x0000001a0e137227 */ /* 0x000fc800078e00ff */
[----:B------:R-:W-:-:S04]  /*de60*/  IMAD.MOV R20, RZ, RZ, -R19 ;  /* 0x000000ffff147224 */ /* 0x000fc800078e0a13 */
        /* <DEDUP_REMOVED lines=11> */
.L_x_54:
        /* <DEDUP_REMOVED lines=15> */
[----:B------:R-:W-:Y:S02]  /*e010*/  ISETP.GE.AND P1, PT, R8, RZ, PT ;  /* 0x000000ff0800720c */ /* 0x000fe40003f26270 */
[----:B------:R-:W-:-:S11]  /*e020*/  MOV R8, R18 ;  /* 0x0000001200087202 */ /* 0x000fd60000000f00 */
[----:B------:R-:W-:Y:S05]  /*e030*/  @!P1 BRA `(.L_x_54) ;  /* 0xfffffffc00b89947 */ /* 0x000fea000383ffff */
[----:B------:R-:W-:Y:S05]  /*e040*/  BSYNC.RECONVERGENT B1 ;  /* 0x0000000000017941 */ /* 0x000fea0003800200 */
.L_x_53:
[----:B------:R-:W-:Y:S05]  /*e050*/  BSYNC.RECONVERGENT B0 ;  /* 0x0000000000007941 */ /* 0x000fea0003800200 */
.L_x_52:
        /* <DEDUP_REMOVED lines=9> */
.L_x_56:
[----:B------:R-:W-:Y:S05]  /*e0f0*/  BSYNC.RECONVERGENT B0 ;  /* 0x0000000000007941 */ /* 0x000fea0003800200 */
.L_x_55:
[----:B------:R-:W-:Y:S01]  /*e100*/  ISETP.NE.AND P0, PT, R22, 0x100, PT ;  /* 0x000001001600780c */ /* 0x000fe20003f05270 */
[----:B0-----:R-:W-:-:S12]  /*e110*/  IMAD.MOV.U32 R10, RZ, RZ, R22 ;  /* 0x000000ffff0a7224 */ /* 0x001fd800078e0016 */
        /* <DEDUP_REMOVED lines=31> */
[----:B------:R-:W-:-:S04]  /*e310*/  @P0 IADD3 R9, PT, PT, R25, RZ, RZ ;  /* 0x000000ff19090210 */ /* 0x000fc80007ffe0ff */
[----:B------:R-:W-:Y:S01]  /*e320*/  I2F.F64 R20, R9 ;  /* 0x0000000900147312 */ /* 0x000fe20000201c00 */
[----:B------:R-:W-:-:S07]  /*e330*/  IMAD.IADD R18, R9, 0x1, R26 ;  /* 0x0000000109127824 */ /* 0x000fce00078e021a */
[----:B------:R-:W0:Y:S02]  /*e340*/  I2F.F64 R18, R18 ;  /* 0x0000001200127312 */ /* 0x000e240000201c00 */
[C---:B0-----:R-:W-:Y:S02]  /*e350*/  DFMA R20, R18.reuse, UR6, -R20 ;  /* 0x0000000612147c2b */ /* 0x041fe40008000814 */
        /* <DEDUP_REMOVED lines=9> */
[----:B------:R-:W-:-:S05]  /*e3f0*/  LOP3.LUT R10, R10, 0xff, RZ, 0xc0, !PT ;  /* 0x000000ff0a0a7812 */ /* 0x000fca00078ec0ff */
[----:B------:R-:W-:-:S06]  /*e400*/  @P1 IMAD.IADD R12, R1, 0x1, R10 ;  /* 0x00000001010c1824 */ /* 0x000fcc00078e020a */
[----:B------:R-:W2:Y:S01]  /*e410*/  @P1 LDL.U8 R12, [R12+0x230] ;  /* 0x000230000c0c1983 */ /* 0x000ea20000100000 */
[----:B------:R-:W-:Y:S01]  /*e420*/  LOP3.LUT R10, R11, 0xff, RZ, 0xc0, !PT ;  /* 0x000000ff0b0a7812 */ /* 0x000fe200078ec0ff */
[----:B------:R-:W-:-:S04]  /*e430*/  @P0 IMAD.MOV R11, RZ, RZ, R26 ;  /* 0x000000ffff0b0224 */ /* 0x000fc800078e021a */
[----:B------:R-:W-:Y:S01]  /*e440*/  IMAD.IADD R14, R1, 0x1, R10 ;  /* 0x00000001010e7824 */ /* 0x000fe200078e020a */
[----:B------:R-:W-:-:S04]  /*e450*/  LOP3.LUT R10, R11, 0xff, RZ, 0xc0, !PT ;  /* 0x000000ff0b0a7812 */ /* 0x000fc800078ec0ff */
[----:B------:R0:W3:Y:S01]  /*e460*/  LDL.U8 R26, [R14+0x230] ;  /* 0x000230000e1a7983 */ /* 0x0000e20000100000 */
[----:B------:R-:W-:-:S06]  /*e470*/  IMAD.IADD R11, R1, 0x1, R10 ;  /* 0x00000001010b7824 */ /* 0x000fcc00078e020a */
[----:B------:R-:W4:Y:S01]  /*e480*/  LDL.U8 R11, [R11+0x230] ;  /* 0x000230000b0b7983 */ /* 0x000f220000100000 */
[----:B------:R-:W-:Y:S02]  /*e490*/  @P1 IMAD.MOV.U32 R25, RZ, RZ, 0x1040 ;  /* 0x00001040ff191424 */ /* 0x000fe400078e00ff */
[----:B------:R-:W-:Y:S02]  /*e4a0*/  HFMA2 R36, -RZ, RZ, 0, 0 ;  /* 0x00000000ff247431 */ /* 0x000fe400000001ff */
[C---:B------:R-:W-:Y:S01]  /*e4b0*/  IMAD R19, R24.reuse, -0x4b9ff597, RZ ;  /* 0xb4600a6918137824 */ /* 0x040fe200078e02ff */
[----:B------:R-:W-:Y:S01]  /*e4c0*/  FSEL R37, RZ, 1.875, !P0 ;  /* 0x3ff00000ff257808 */ /* 0x000fe20004000000 */
[----:B------:R-:W-:Y:S01]  /*e4d0*/  IMAD R21, R24, 0x772c5f11, RZ ;  /* 0x772c5f1118157824 */ /* 0x000fe200078e02ff */
[----:B------:R-:W-:Y:S01]  /*e4e0*/  FSEL R35, RZ, 1.875, P0 ;  /* 0x3ff00000ff237808 */ /* 0x000fe20000000000 */
[----:B0-----:R-:W-:Y:S01]  /*e4f0*/  IMAD.MOV.U32 R14, RZ, RZ, 0x73c4cd04 ;  /* 0x73c4cd04ff0e7424 */ /* 0x001fe200078e00ff */
[C---:B------:R-:W-:Y:S01]  /*e500*/  DADD R28, R22.reuse, -1 ;  /* 0xbff00000161c7429 */ /* 0x040fe20000000000 */
[----:B------:R-:W-:Y:S01]  /*e510*/  IMAD.MOV.U32 R15, RZ, RZ, -0x768ed2c8 ;  /* 0x89712d38ff0f7424 */ /* 0x000fe200078e00ff */
[----:B------:R-:W-:Y:S01]  /*e520*/  DADD R36, R22, -R36 ;  /* 0x0000000016247229 */ /* 0x000fe20000000824 */
[C---:B------:R-:W-:Y:S01]  /*e530*/  IMAD R19, R8.reuse, 0x7760bb20, R19 ;  /* 0x7760bb2008137824 */ /* 0x040fe200078e0213 */
[----:B------:R-:W-:Y:S01]  /*e540*/  BSSY.RECONVERGENT B0, `(.L_x_58) ;  /* 0x000005b000007945 */ /* 0x000fe20003800200 */
[C---:B------:R-:W-:Y:S01]  /*e550*/  IMAD R41, R8.reuse, 0x530f32eb, R21 ;  /* 0x530f32eb08297824 */ /* 0x040fe200078e0215 */
[----:B------:R-:W-:Y:S01]  /*e560*/  @P1 DMUL R38, R38, R38 ;  /* 0x0000002626261228 */ /* 0x000fe20000000000 */
[----:B------:R-:W-:-:S03]  /*e570*/  IMAD.WIDE.U32 R14, R8, 0x772c5f11, R14 ;  /* 0x772c5f11080e7825 */ /* 0x000fc600078e000e */
[----:B------:R-:W-:Y:S01]  /*e580*/  DADD R36, R36, UR6 ;  /* 0x0000000624247e29 */ /* 0x000fe20008000000 */
[----:B------:R-:W-:Y:S02]  /*e590*/  IMAD R21, R24, -0x22633260, RZ ;  /* 0xdd9ccda018157824 */ /* 0x000fe400078e02ff */
[----:B------:R-:W-:Y:S02]  /*e5a0*/  IMAD.MOV.U32 R18, RZ, RZ, 0x160 ;  /* 0x00000160ff127424 */ /* 0x000fe400078e00ff */
[----:B------:R-:W-:Y:S02]  /*e5b0*/  IMAD.IADD R41, R15, 0x1, R41 ;  /* 0x000000010f297824 */ /* 0x000fe400078e0229 */
[----:B------:R-:W-:Y:S02]  /*e5c0*/  IMAD R21, R8, 0xbb, R21 ;  /* 0x000000bb08157824 */ /* 0x000fe400078e0215 */
[----:B------:R-:W-:Y:S01]  /*e5d0*/  IMAD.MOV.U32 R34, RZ, RZ, RZ ;  /* 0x000000ffff227224 */ /* 0x000fe200078e00ff */
[----:B------:R-:W-:Y:S01]  /*e5e0*/  SHF.R.U64 R41, R14, 0x15, R41 ;  /* 0x000000150e297819 */ /* 0x000fe20000001229 */
[----:B------:R-:W-:-:S02]  /*e5f0*/  IMAD R27, R24, -0x5ea76960, RZ ;  /* 0xa15896a0181b7824 */ /* 0x000fc400078e02ff */
[----:B------:R-:W-:Y:S01]  /*e600*/  IMAD.MOV.U32 R14, RZ, RZ, -0x7634d860 ;  /* 0x89cb27a0ff0e7424 */ /* 0x000fe200078e00ff */
[----:B------:R-:W-:Y:S01]  /*e610*/  LOP3.LUT R41, R41, 0x7ffffff, RZ, 0xc0, !PT ;  /* 0x07ffffff29297812 */ /* 0x000fe200078ec0ff */
[----:B------:R-:W-:Y:S01]  /*e620*/  IMAD.MOV.U32 R15, RZ, RZ, 0x2501550a ;  /* 0x2501550aff0f7424 */ /* 0x000fe200078e00ff */
[----:B------:R-:W-:Y:S01]  /*e630*/  DADD R34, R30, -R34 ;  /* 0x000000001e227229 */ /* 0x000fe20000000822 */
[C---:B------:R-:W-:Y:S02]  /*e640*/  IMAD R27, R8.reuse, 0x181a9317, R27 ;  /* 0x181a9317081b7824 */ /* 0x040fe400078e021b */
[----:B------:R-:W-:-:S04]  /*e650*/  IMAD.WIDE.U32 R14, R8, -0x5ea76960, R14 ;  /* 0xa15896a0080e7825 */ /* 0x000fc800078e000e */
[----:B------:R-:W-:Y:S01]  /*e660*/  IMAD.IADD R15, R15, 0x1, R27 ;  /* 0x000000010f0f7824 */ /* 0x000fe200078e021b */
[----:B------:R-:W-:Y:S01]  /*e670*/  DADD R34, R34, UR6 ;  /* 0x0000000622227e29 */ /* 0x000fe20008000000 */
[----:B------:R-:W-:Y:S01]  /*e680*/  LOP3.LUT R40, R41, 0xf8000000, R14, 0xf8, !PT ;  /* 0xf800000029287812 */ /* 0x000fe200078ef80e */
[----:B------:R-:W-:Y:S01]  /*e690*/  UMOV UR7, 0x3fdb0cb1 ;  /* 0x3fdb0cb100077882 */ /* 0x000fe20000000000 */
[----:B------:R-:W-:Y:S01]  /*e6a0*/  VIADD R42, R9, 0x1 ;  /* 0x00000001092a7836 */ /* 0x000fe20000000000 */
[----:B------:R-:W-:Y:S01]  /*e6b0*/  LOP3.LUT R41, R15, 0x1fffff, RZ, 0xc0, !PT ;  /* 0x001fffff0f297812 */ /* 0x000fe200078ec0ff */
[----:B------:R-:W-:Y:S01]  /*e6c0*/  DADD R28, R28, UR6 ;  /* 0x000000061c1c7e29 */ /* 0x000fe20008000000 */
[----:B------:R-:W-:Y:S02]  /*e6d0*/  @!P0 IMAD.MOV R42, RZ, RZ, R9 ;  /* 0x000000ffff2a8224 */ /* 0x000fe400078e0209 */
[----:B------:R0:W1:Y:S05]  /*e6e0*/  I2F.F64.U64 R14, R40 ;  /* 0x00000028000e7312 */ /* 0x00006a0000301800 */
[----:B0-----:R-:W-:-:S02]  /*e6f0*/  DFMA R40, -R28, R28, 0.5 ;  /* 0x3fe000001c28742b */ /* 0x001fc4000000011c */
[----:B-1----:R-:W-:-:S08]  /*e700*/  DMUL R14, R14, 1.1102230246251565404e-16 ;  /* 0x3ca000000e0e7828 */ /* 0x002fd00000000000 */
[----:B------:R-:W-:Y:S01]  /*e710*/  DMUL R14, R14, 256 ;  /* 0x407000000e0e7828 */ /* 0x000fe20000000000 */
[----:B--2---:R-:W-:-:S05]  /*e720*/  @P1 IMAD R10, R12, 0xab, RZ ;  /* 0x000000ab0c0a1824 */ /* 0x004fca00078e02ff */
[----:B------:R-:W-:-:S04]  /*e730*/  @P1 SHF.R.U32.HI R10, RZ, 0xb, R10 ;  /* 0x0000000bff0a1819 */ /* 0x000fc8000001160a */
[----:B------:R-:W-:-:S05]  /*e740*/  @P1 PRMT R10, R10, 0x9910, RZ ;  /* 0x000099100a0a1816 */ /* 0x000fca00000000ff */
[----:B------:R-:W-:Y:S02]  /*e750*/  @P1 IMAD R10, R10, 0xc, RZ ;  /* 0x0000000c0a0a1824 */ /* 0x000fe400078e02ff */
[----:B----4-:R-:W-:-:S03]  /*e760*/  IMAD.IADD R11, R11, 0x1, R42 ;  /* 0x000000010b0b7824 */ /* 0x010fc600078e022a */
[----:B------:R-:W-:-:S04]  /*e770*/  @P1 IADD3 R10, PT, PT, RZ, -R10, RZ ;  /* 0x8000000aff0a1210 */ /* 0x000fc80007ffe0ff */
[----:B------:R-:W-:-:S05]  /*e780*/  @P1 PRMT R13, R10, 0x7710, RZ ;  /* 0x000077100a0d1816 */ /* 0x000fca00000000ff */
[----:B------:R-:W-:Y:S02]  /*e790*/  @P1 IMAD.IADD R12, R12, 0x1, R13 ;  /* 0x000000010c0c1824 */ /* 0x000fe400078e020d */
[----:B------:R-:W-:-:S03]  /*e7a0*/  IMAD.MOV.U32 R13, RZ, RZ, 0x40 ;  /* 0x00000040ff0d7424 */ /* 0x000fc600078e00ff */
[----:B------:R-:W-:-:S05]  /*e7b0*/  @P1 LOP3.LUT R12, R12, 0xff, RZ, 0xc0, !PT ;  /* 0x000000ff0c0c1812 */ /* 0x000fca00078ec0ff */
[----:B------:R-:W-:Y:S02]  /*e7c0*/  @P1 IMAD R25, R12, 0x2, R25 ;  /* 0x000000020c191824 */ /* 0x000fe400078e0219 */
[----:B------:R-:W-:Y:S02]  /*e7d0*/  IMAD.MOV.U32 R12, RZ, RZ, -0x6bd21946 ;  /* 0x942de6baff0c7424 */ /* 0x000fe400078e00ff */
[----:B------:R-:W0:Y:S02]  /*e7e0*/  @P1 LDC.S8 R10, c[0x3][R25+0x1] ;  /* 0x00c00040190a1b82 */ /* 0x000e240000000200 */
[----:B------:R-:W-:-:S05]  /*e7f0*/  IMAD.WIDE.U32 R12, R8, -0x4b9ff597, R12 ;  /* 0xb4600a69080c7825 */ /* 0x000fca00078e000c */
[----:B------:R-:W-:Y:S01]  /*e800*/  IADD3 R13, PT, PT, R13, R19, RZ ;  /* 0x000000130d0d7210 */ /* 0x000fe20007ffe0ff */
[----:B------:R-:W1:Y:S01]  /*e810*/  @P1 LDC.S8 R32, c[0x3][R25] ;  /* 0x00c0000019201b82 */ /* 0x000e620000000200 */
[----:B------:R-:W-:Y:S02]  /*e820*/  IMAD.MOV.U32 R19, RZ, RZ, 0x0 ;  /* 0x00000000ff137424 */ /* 0x000fe400078e00ff */
[----:B------:R-:W-:Y:S01]  /*e830*/  SHF.R.U64 R20, R12, 0x15, R13 ;  /* 0x000000150c147819 */ /* 0x000fe2000000120d */
[----:B------:R-:W-:-:S03]  /*e840*/  IMAD.WIDE.U32 R12, R8, -0x22633260, R18 ;  /* 0xdd9ccda0080c7825 */ /* 0x000fc600078e0012 */
[----:B------:R-:W-:Y:S01]  /*e850*/  LOP3.LUT R19, R20, 0x7ffffff, RZ, 0xc0, !PT ;  /* 0x07ffffff14137812 */ /* 0x000fe200078ec0ff */
[----:B------:R-:W-:-:S03]  /*e860*/  IMAD.IADD R13, R13, 0x1, R21 ;  /* 0x000000010d0d7824 */ /* 0x000fc600078e0215 */
[----:B------:R-:W-:Y:S02]  /*e870*/  LOP3.LUT R18, R19, 0xf8000000, R12, 0xf8, !PT ;  /* 0xf800000013127812 */ /* 0x000fe400078ef80c */
[----:B------:R-:W-:-:S04]  /*e880*/  LOP3.LUT R19, R13, 0x1fffff, RZ, 0xc0, !PT ;  /* 0x001fffff0d137812 */ /* 0x000fc800078ec0ff */
[----:B------:R2:W4:Y:S02]  /*e890*/  I2F.F64.U64 R12, R18 ;  /* 0x00000012000c7312 */ /* 0x0005240000301800 */
[----:B--2---:R-:W-:Y:S02]  /*e8a0*/  DFMA R18, -R36, R36, 0.5 ;  /* 0x3fe000002412742b */ /* 0x004fe40000000124 */
[----:B----4-:R-:W-:-:S06]  /*e8b0*/  DMUL R12, R12, 1.1102230246251565404e-16 ;  /* 0x3ca000000c0c7828 */ /* 0x010fcc0000000000 */
[----:B------:R-:W-:Y:S01]  /*e8c0*/  DFMA R18, -R34, R34, R18 ;  /* 0x000000222212722b */ /* 0x000fe20000000112 */
[----:B0-----:R3:W0:Y:S01]  /*e8d0*/  @P1 I2F.F64.S16 R20, R10 ;  /* 0x0000000a00141312 */ /* 0x0016220000101c00 */
[----:B------:R-:W-:-:S06]  /*e8e0*/  DMUL R12, R12, 256 ;  /* 0x407000000c0c7828 */ /* 0x000fcc0000000000 */
[----:B------:R-:W-:Y:S01]  /*e8f0*/  DSETP.GEU.AND P2, PT, R18, RZ, PT ;  /* 0x000000ff1200722a */ /* 0x000fe20003f4e000 */
[----:B-1---5:R-:W1:Y:S01]  /*e900*/  @P1 I2F.F64.S16 R32, R32 ;  /* 0x0000002000201312 */ /* 0x022e620000101c00 */
[----:B---3--:R-:W-:Y:S02]  /*e910*/  IADD3 R10, PT, PT, R26, 0x1, R9 ;  /* 0x000000011a0a7810 */ /* 0x008fe40007ffe009 */
[----:B------:R-:W-:Y:S02]  /*e920*/  CS2R R26, SRZ ;  /* 0x00000000001a7805 */ /* 0x000fe4000001ff00 */
[----:B------:R-:W-:Y:S01]  /*e930*/  LOP3.LUT R10, R10, 0xff, RZ, 0xc0, !PT ;  /* 0x000000ff0a0a7812 */ /* 0x000fe200078ec0ff */
[C---:B0-----:R-:W-:Y:S02]  /*e940*/  @P1 DMUL R20, R30.reuse, R20 ;  /* 0x000000141e141228 */ /* 0x041fe40000000000 */
[----:B------:R-:W-:Y:S02]  /*e950*/  DADD R30, R30, -1 ;  /* 0xbff000001e1e7429 */ /* 0x000fe40000000000 */
[----:B------:R-:W-:-:S06]  /*e960*/  IMAD.IADD R25, R1, 0x1, R10 ;  /* 0x0000000101197824 */ /* 0x000fcc00078e020a */
[----:B------:R-:W-:Y:S01]  /*e970*/  DADD R30, R30, UR6 ;  /* 0x000000061e1e7e29 */ /* 0x000fe20008000000 */
[----:B-1----:R-:W-:Y:S10]  /*e980*/  @!P2 BRA `(.L_x_59) ;  /* 0x000000000058a947 */ /* 0x002ff40003800000 */
        /* <DEDUP_REMOVED lines=11> */
[----:B------:R-:W-:-:S04]  /*ea40*/  PRMT R9, R9, 0x7710, RZ ;  /* 0x0000771009097816 */ /* 0x000fc800000000ff */
[----:B------:R-:W-:-:S04]  /*ea50*/  IADD3 R9, PT, PT, R10, R9, RZ ;  /* 0x000000090a097210 */ /* 0x000fc80007ffe0ff */
        /* <DEDUP_REMOVED lines=9> */
.L_x_59:
[----:B------:R-:W-:Y:S05]  /*eaf0*/  BSYNC.RECONVERGENT B0 ;  /* 0x0000000000007941 */ /* 0x000fea0003800200 */
.L_x_58:
        /* <DEDUP_REMOVED lines=31> */
.L_x_61:
[----:B------:R-:W-:Y:S05]  /*ecf0*/  BSYNC.RECONVERGENT B0 ;  /* 0x0000000000007941 */ /* 0x000fea0003800200 */
.L_x_60:
[----:B------:R-:W-:Y:S01]  /*ed00*/  IMAD.MOV.U32 R14, RZ, RZ, 0x4 ;  /* 0x00000004ff0e7424 */ /* 0x000fe200078e00ff */
[----:B------:R-:W-:Y:S01]  /*ed10*/  STL.U8 [R1+0x340], RZ ;  /* 0x000340ff01007387 */ /* 0x000fe20000100000 */
[----:B------:R-:W-:Y:S01]  /*ed20*/  IMAD.MOV.U32 R15, RZ, RZ, 0x5 ;  /* 0x00000005ff0f7424 */ /* 0x000fe200078e00ff */
[----:B------:R-:W-:Y:S01]  /*ed30*/  DADD R10, R26, R10 ;  /* 0x000000001a0a7229 */ /* 0x000fe2000000000a */
[----:B------:R-:W-:Y:S01]  /*ed40*/  IMAD.MOV.U32 R12, RZ, RZ, 0x2 ;  /* 0x00000002ff0c7424 */ /* 0x000fe200078e00ff */
[----:B------:R0:W-:Y:S04]  /*ed50*/  CCTLL.PF2 [R3+0x340] ;  /* 0x0003400003007990 */ /* 0x0001e80000800000 */
[----:B------:R1:W-:Y:S01]  /*ed60*/  STL.U8 [R1+0x341], R9 ;  /* 0x0003410901007387 */ /* 0x0003e20000100000 */
[----:B------:R-:W-:Y:S01]  /*ed70*/  IMAD.MOV.U32 R13, RZ, RZ, 0x3 ;  /* 0x00000003ff0d7424 */ /* 0x000fe200078e00ff */
[----:B------:R-:W-:Y:S01]  /*ed80*/  DADD R10, R10, R20 ;  /* 0x000000000a0a7229 */ /* 0x000fe20000000014 */
[----:B------:R-:W-:Y:S01]  /*ed90*/  IMAD.MOV.U32 R18, RZ, RZ, 0x9 ;  /* 0x00000009ff127424 */ /* 0x000fe200078e00ff */
[----:B------:R0:W-:Y:S04]  /*eda0*/  CCTLL.PF2 [R3+0x341] ;  /* 0x0003410003007990 */ /* 0x0001e80000800000 */
[----:B------:R2:W-:Y:S01]  /*edb0*/  STL.U8 [R1+0x342], R12 ;  /* 0x0003420c01007387 */ /* 0x0005e20000100000 */
[----:B-1----:R-:W-:Y:S01]  /*edc0*/  PRMT R9, R14, 0x7610, R9 ;  /* 0x000076100e097816 */ /* 0x002fe20000000009 */
[----:B------:R-:W-:Y:S01]  /*edd0*/  DMUL R10, R10, 70 ;  /* 0x405180000a0a7828 */ /* 0x000fe20000000000 */
[----:B------:R-:W-:Y:S01]  /*ede0*/  PRMT R14, R15, 0x7610, R14 ;  /* 0x000076100f0e7816 */ /* 0x000fe2000000000e */
[----:B------:R-:W-:Y:S01]  /*edf0*/  IMAD.MOV.U32 R15, RZ, RZ, 0x7 ;  /* 0x00000007ff0f7424 */ /* 0x000fe200078e00ff */
[----:B------:R0:W-:Y:S04]  /*ee00*/  CCTLL.PF2 [R3+0x342] ;  /* 0x0003420003007990 */ /* 0x0001e80000800000 */
[----:B------:R1:W-:Y:S01]  /*ee10*/  STL.U8 [R1+0x343], R13 ;  /* 0x0003430d01007387 */ /* 0x0003e20000100000 */
[----:B--2---:R-:W-:Y:S01]  /*ee20*/  MOV R12, 0x6 ;  /* 0x00000006000c7802 */ /* 0x004fe20000000f00 */
[----:B------:R-:W-:Y:S01]  /*ee30*/  UMOV UR6, 0x9999999a ;  /* 0x9999999a00067882 */ /* 0x000fe20000000000 */
[----:B------:R-:W-:Y:S01]  /*ee40*/  UMOV UR7, 0x3fe19999 ;  /* 0x3fe1999900077882 */ /* 0x000fe20000000000 */
[----:B------:R0:W-:Y:S04]  /*ee50*/  CCTLL.PF2 [R3+0x343] ;  /* 0x0003430003007990 */ /* 0x0001e80000800000 */
[----:B------:R2:W-:Y:S01]  /*ee60*/  STL.U8 [R1+0x344], R9 ;  /* 0x0003440901007387 */ /* 0x0005e20000100000 */
[----:B-1----:R-:W-:Y:S01]  /*ee70*/  PRMT R13, R15, 0x7610, R13 ;  /* 0x000076100f0d7816 */ /* 0x002fe2000000000d */
[----:B------:R-:W-:-:S02]  /*ee80*/  IMAD.MOV.U32 R15, RZ, RZ, 0x8 ;  /* 0x00000008ff0f7424 */ /* 0x000fc400078e00ff */
[----:B------:R0:W-:Y:S04]  /*ee90*/  CCTLL.PF2 [R3+0x344] ;  /* 0x0003440003007990 */ /* 0x0001e80000800000 */
[----:B------:R1:W-:Y:S01]  /*eea0*/  STL.U8 [R1+0x345], R14 ;  /* 0x0003450e01007387 */ /* 0x0003e20000100000 */
[----:B--2---:R-:W-:Y:S01]  /*eeb0*/  PRMT R9, R15, 0x7610, R9 ;  /* 0x000076100f097816 */ /* 0x004fe20000000009 */
[----:B------:R-:W-:Y:S01]  /*eec0*/  VIADD R19, R3, 0x340 ;  /* 0x0000034003137836 */ /* 0x000fe20000000000 */
        /* <DEDUP_REMOVED lines=19> */
[----:B-1----:R-:W-:-:S03]  /*f000*/  HFMA2 R15, -RZ, RZ, 0, 8.3446502685546875e-07 ;  /* 0x0000000eff0f7431 */ /* 0x002fc600000001ff */
        /* <DEDUP_REMOVED lines=63> */
[----:B--2---:R-:W-:-:S03]  /*f400*/  HFMA2 R13, -RZ, RZ, 0, 1.78813934326171875e-06 ;  /* 0x0000001eff0d7431 */ /* 0x004fc600000001ff */
        /* <DEDUP_REMOVED lines=63> */
[----:B--2---:R-:W-:-:S03]  /*f800*/  HFMA2 R14, -RZ, RZ, 0, 2.74181365966796875e-06 ;  /* 0x0000002eff0e7431 */ /* 0x004fc600000001ff */
        /* <DEDUP_REMOVED lines=63> */
[----:B--2---:R-:W-:-:S03]  /*fc00*/  HFMA2 R15, -RZ, RZ, 0, 3.69548797607421875e-06 ;  /* 0x0000003eff0f7431 */ /* 0x004fc600000001ff */
        /* <DEDUP_REMOVED lines=63> */
[----:B--2---:R-:W-:-:S03]  /*10000*/  HFMA2 R13, -RZ, RZ, 0, 4.64916229248046875e-06 ;  /* 0x0000004eff0d7431 */ /* 0x004fc600000001ff */
        /* <DEDUP_REMOVED lines=63> */
[----:B--2---:R-:W-:-:S03]  /*10400*/  HFMA2 R14, -RZ, RZ, 0, 5.60283660888671875e-06 ;  /* 0x0000005eff0e7431 */ /* 0x004fc600000001ff */
        /* <DEDUP_REMOVED lines=63> */
[----:B--2---:R-:W-:-:S03]  /*10800*/  HFMA2 R15, -RZ, RZ, 0, 6.55651092529296875e-06 ;  /* 0x0000006eff0f7431 */ /* 0x004fc600000001ff */
        /* <DEDUP_REMOVED lines=63> */
[----:B--2---:R-:W-:-:S03]  /*10c00*/  HFMA2 R13, -RZ, RZ, 0, 7.51018524169921875e-06 ;  /* 0x0000007eff0d7431 */ /* 0x004fc600000001ff */
        /* <DEDUP_REMOVED lines=63> */
[----:B--2---:R-:W-:-:S03]  /*11000*/  HFMA2 R14, -RZ, RZ, 0, 8.46385955810546875e-06 ;  /* 0x0000008eff0e7431 */ /* 0x004fc600000001ff */
        /* <DEDUP_REMOVED lines=63> */
[----:B--2---:R-:W-:-:S03]  /*11400*/  HFMA2 R15, -RZ, RZ, 0, 9.41753387451171875e-06 ;  /* 0x0000009eff0f7431 */ /* 0x004fc600000001ff */
        /* <DEDUP_REMOVED lines=63> */
[----:B--2---:R-:W-:-:S03]  /*11800*/  HFMA2 R13, -RZ, RZ, 0, 1.037120819091796875e-05 ;  /* 0x000000aeff0d7431 */ /* 0x004fc600000001ff */
        /* <DEDUP_REMOVED lines=63> */
[----:B--2---:R-:W-:-:S03]  /*11c00*/  HFMA2 R14, -RZ, RZ, 0, 1.132488250732421875e-05 ;  /* 0x000000beff0e7431 */ /* 0x004fc600000001ff */
        /* <DEDUP_REMOVED lines=63> */
[----:B--2---:R-:W-:-:S03]  /*12000*/  HFMA2 R15, -RZ, RZ, 0, 1.227855682373046875e-05 ;  /* 0x000000ceff0f7431 */ /* 0x004fc600000001ff */
        /* <DEDUP_REMOVED lines=63> */
[----:B--2---:R-:W-:-:S03]  /*12400*/  HFMA2 R13, -RZ, RZ, 0, 1.323223114013671875e-05 ;  /* 0x000000deff0d7431 */ /* 0x004fc600000001ff */
        /* <DEDUP_REMOVED lines=63> */
[----:B--2---:R-:W-:-:S03]  /*12800*/  HFMA2 R14, -RZ, RZ, 0, 1.418590545654296875e-05 ;  /* 0x000000eeff0e7431 */ /* 0x004fc600000001ff */
        /* <DEDUP_REMOVED lines=63> */
[----:B--2---:R-:W-:-:S02]  /*12c00*/  HFMA2 R15, -RZ, RZ, 0, 1.513957977294921875e-05 ;  /* 0x000000feff0f7431 */ /* 0x004fc400000001ff */
[----:B------:R-:W-:Y:S01]  /*12c10*/  IMAD.MOV.U32 R18, RZ, RZ, 0xff ;  /* 0x000000ffff127424 */ /* 0x000fe200078e00ff */
[----:B------:R0:W-:Y:S04]  /*12c20*/  CCTLL.PF2 [R3+0x43a] ;  /* 0x00043a0003007990 */ /* 0x0001e80000800000 */
[----:B------:R-:W-:Y:S01]  /*12c30*/  STL.U8 [R1+0x43b], R14 ;  /* 0x00043b0e01007387 */ /* 0x000fe20000100000 */
[----:B-1----:R-:W-:-:S03]  /*12c40*/  IMAD.MOV.U32 R12, RZ, RZ, 0x7168255e ;  /* 0x7168255eff0c7424 */ /* 0x002fc600078e00ff */
[----:B------:R0:W-:Y:S04]  /*12c50*/  CCTLL.PF2 [R3+0x43b] ;  /* 0x00043b0003007990 */ /* 0x0001e80000800000 */
[----:B------:R1:W-:Y:S04]  /*12c60*/  STL.U8 [R1+0x43c], R9 ;  /* 0x00043c0901007387 */ /* 0x0003e80000100000 */
[----:B------:R0:W-:Y:S04]  /*12c70*/  CCTLL.PF2 [R3+0x43c] ;  /* 0x00043c0003007990 */ /* 0x0001e80000800000 */
[----:B------:R2:W-:Y:S01]  /*12c80*/  STL.U8 [R1+0x43d], R13 ;  /* 0x00043d0d01007387 */ /* 0x0005e20000100000 */
[----:B-1----:R-:W-:-:S03]  /*12c90*/  IMAD R9, R24, 0x3749a7f9, RZ ;  /* 0x3749a7f918097824 */ /* 0x002fc600078e02ff */
[----:B------:R0:W-:Y:S04]  /*12ca0*/  CCTLL.PF2 [R3+0x43d] ;  /* 0x00043d0003007990 */ /* 0x0001e80000800000 */
[----:B------:R0:W-:Y:S01]  /*12cb0*/  STL.U8 [R1+0x43e], R15 ;  /* 0x00043e0f01007387 */ /* 0x0001e20000100000 */
[----:B--2---:R-:W-:Y:S02]  /*12cc0*/  IMAD.MOV.U32 R13, RZ, RZ, -0x53e2e89f ;  /* 0xac1d1761ff0d7424 */ /* 0x004fe400078e00ff */
[C---:B------:R-:W-:Y:S01]  /*12cd0*/  IMAD R9, R8.reuse, -0x5fb1ba29, R9 ;  /* 0xa04e45d708097824 */ /* 0x040fe200078e0209 */
[----:B------:R0:W-:Y:S04]  /*12ce0*/  CCTLL.PF2 [R3+0x43e] ;  /* 0x00043e0003007990 */ /* 0x0001e80000800000 */
[----:B------:R0:W-:Y:S01]  /*12cf0*/  STL.U8 [R1+0x43f], R18 ;  /* 0x00043f1201007387 */ /* 0x0001e20000100000 */
[----:B------:R-:W-:-:S03]  /*12d00*/  IMAD.WIDE.U32 R12, R8, 0x3749a7f9, R12 ;  /* 0x3749a7f9080c7825 */ /* 0x000fc600078e000c */
[----:B------:R0:W-:Y:S01]  /*12d10*/  CCTLL.PF2 [R3+0x43f] ;  /* 0x00043f0003007990 */ /* 0x0001e20000800000 */
[----:B------:R-:W-:Y:S01]  /*12d20*/  IMAD.IADD R13, R13, 0x1, R9 ;  /* 0x000000010d0d7824 */ /* 0x000fe200078e0209 */
[----:B------:R-:W-:Y:S01]  /*12d30*/  DFMA R8, R10, UR6, RZ ;  /* 0x000000060a087c2b */ /* 0x000fe200080000ff */
[----:B------:R-:W-:Y:S02]  /*12d40*/  IMAD.MOV.U32 R10, RZ, RZ, R12 ;  /* 0x000000ffff0a7224 */ /* 0x000fe400078e000c */
[----:B------:R-:W-:Y:S01]  /*12d50*/  IMAD.MOV.U32 R12, RZ, RZ, RZ ;  /* 0x000000ffff0c7224 */ /* 0x000fe200078e00ff */
[----:B------:R-:W-:-:S07]  /*12d60*/  LOP3.LUT R26, R13, 0xffff, RZ, 0xc0, !PT ;  /* 0x0000ffff0d1a7812 */ /* 0x000fce00078ec0ff */
.L_x_69:
[----:B------:R-:W-:Y:S01]  /*12d70*/  IADD3 R13, PT, PT, -R12, 0x100, RZ ;  /* 0x000001000c0d7810 */ /* 0x000fe20007ffe1ff */
[----:B------:R-:W-:Y:S01]  /*12d80*/  IMAD R21, R26, -0x21131993, RZ ;  /* 0xdeece66d1a157824 */ /* 0x000fe200078e02ff */
[----:B------:R-:W-:Y:S01]  /*12d90*/  IADD3 R11, PT, PT, R12, R19, RZ ;  /* 0x000000130c0b7210 */ /* 0x000fe20007ffe0ff */
[----:B------:R-:W-:Y:S01]  /*12da0*/  IMAD.MOV.U32 R14, RZ, RZ, 0xb ;  /* 0x0000000bff0e7424 */ /* 0x000fe200078e00ff */
[----:B------:R-:W-:Y:S01]  /*12db0*/  BSSY.RECONVERGENT B0, `(.L_x_62) ;  /* 0x000003f000007945 */ /* 0x000fe20003800200 */
[C---:B0-----:R-:W-:Y:S02]  /*12dc0*/  VIADD R18, R13.reuse, 0xffffffff ;  /* 0xffffffff0d127836 */ /* 0x041fe40000000000 */
[----:B------:R-:W-:Y:S01]  /*12dd0*/  IMAD.MOV.U32 R15, RZ, RZ, 0x0 ;  /* 0x00000000ff0f7424 */ /* 0x000fe200078e00ff */
[----:B------:R0:W-:Y:S02]  /*12de0*/  CCTLL.PF1 [R11+0x1] ;  /* 0x000001000b007990 */ /* 0x0001e40000000000 */
[----:B------:R-:W-:Y:S01]  /*12df0*/  LOP3.LUT R18, R13, R18, RZ, 0xc0, !PT ;  /* 0x000000120d127212 */ /* 0x000fe200078ec0ff */
[----:B------:R-:W-:-:S02]  /*12e00*/  IMAD R23, R10, 0x5, R21 ;  /* 0x000000050a177824 */ /* 0x000fc400078e0215 */
[----:B------:R-:W-:Y:S01]  /*12e10*/  IMAD.WIDE.U32 R20, R10, -0x21131993, R14 ;  /* 0xdeece66d0a147825 */ /* 0x000fe200078e000e */
[----:B------:R-:W-:-:S03]  /*12e20*/  PRMT R10, R18, 0x9910, RZ ;  /* 0x00009910120a7816 */ /* 0x000fc600000000ff */
[----:B------:R-:W-:Y:S01]  /*12e30*/  IMAD.IADD R26, R21, 0x1, R23 ;  /* 0x00000001151a7824 */ /* 0x000fe200078e0217 */
[----:B------:R-:W-:Y:S01]  /*12e40*/  ISETP.NE.AND P0, PT, R10, RZ, PT ;  /* 0x000000ff0a00720c */ /* 0x000fe20003f05270 */
[----:B------:R-:W-:Y:S02]  /*12e50*/  IMAD.MOV.U32 R10, RZ, RZ, R20 ;  /* 0x000000ffff0a7224 */ /* 0x000fe400078e0014 */
[----:B------:R-:W-:Y:S01]  /*12e60*/  VIADD R18, R12, 0x1 ;  /* 0x000000010c127836 */ /* 0x000fe20000000000 */
[----:B------:R-:W-:-:S04]  /*12e70*/  LOP3.LUT R26, R26, 0xffff, RZ, 0xc0, !PT ;  /* 0x0000ffff1a1a7812 */ /* 0x000fc800078ec0ff */
[--C-:B------:R-:W-:Y:S02]  /*12e80*/  SHF.R.U64 R28, R20, 0x11, R26.reuse ;  /* 0x00000011141c7819 */ /* 0x100fe4000000121a */
[----:B------:R-:W-:-:S03]  /*12e90*/  SHF.R.U32.HI R20, RZ, 0x11, R26 ;  /* 0x00000011ff147819 */ /* 0x000fc6000001161a */
[----:B0-----:R-:W-:Y:S05]  /*12ea0*/  @!P0 BRA `(.L_x_63) ;  /* 0x0000000000ac8947 */ /* 0x001fea0003800000 */
[----:B------:R-:W0:Y:S01]  /*12eb0*/  I2F.U32.RP R11, R13 ;  /* 0x0000000d000b7306 */ /* 0x000e220000209000 */
[----:B------:R-:W-:Y:S02]  /*12ec0*/  IADD3 R23, PT, PT, RZ, -R13, RZ ;  /* 0x8000000dff177210 */ /* 0x000fe40007ffe0ff */
[----:B------:R-:W-:-:S05]  /*12ed0*/  IADD3 R30, PT, PT, -R12, 0xff, RZ ;  /* 0x000000ff0c1e7810 */ /* 0x000fca0007ffe1ff */
[----:B0-----:R-:W0:Y:S02]  /*12ee0*/  MUFU.RCP R11, R11 ;  /* 0x0000000b000b7308 */ /* 0x001e240000001000 */
[----:B0-----:R-:W-:-:S06]  /*12ef0*/  VIADD R20, R11, 0xffffffe ;  /* 0x0ffffffe0b147836 */ /* 0x001fcc0000000000 */
[----:B------:R0:W1:Y:S02]  /*12f00*/  F2I.FTZ.U32.TRUNC.NTZ R21, R20 ;  /* 0x0000001400157305 */ /* 0x000064000021f000 */
[----:B0-----:R-:W-:Y:S02]  /*12f10*/  IMAD.MOV.U32 R20, RZ, RZ, RZ ;  /* 0x000000ffff147224 */ /* 0x001fe400078e00ff */
        /* <DEDUP_REMOVED lines=16> */
.L_x_66:
        /* <DEDUP_REMOVED lines=12> */
[----:B------:R-:W-:-:S04]  /*130e0*/  @P1 IADD3 R10, PT, PT, -R13, R10, RZ ;  /* 0x0000000a0d0a1210 */ /* 0x000fc80007ffe1ff */
[----:B------:R-:W-:-:S04]  /*130f0*/  SEL R11, R23, R10, !P0 ;  /* 0x0000000a170b7207 */ /* 0x000fc80004000000 */
[----:B------:R-:W-:-:S04]  /*13100*/  IADD3 R10, PT, PT, R21, R30, -R11 ;  /* 0x0000001e150a7210 */ /* 0x000fc80007ffe80b */
[----:B------:R-:W-:Y:S01]  /*13110*/  ISETP.GE.AND P1, PT, R10, RZ, PT ;  /* 0x000000ff0a00720c */ /* 0x000fe20003f26270 */
[----:B------:R-:W-:-:S12]  /*13120*/  IMAD.MOV.U32 R10, RZ, RZ, R20 ;  /* 0x000000ffff0a7224 */ /* 0x000fd800078e0014 */
[----:B------:R-:W-:Y:S05]  /*13130*/  @!P1 BRA `(.L_x_66) ;  /* 0xfffffffc00b89947 */ /* 0x000fea000383ffff */
[----:B------:R-:W-:Y:S05]  /*13140*/  BSYNC.RECONVERGENT B1 ;  /* 0x0000000000017941 */ /* 0x000fea0003800200 */
.L_x_65:
[----:B------:R-:W-:Y:S05]  /*13150*/  BRA `(.L_x_64) ;  /* 0x0000000000107947 */ /* 0x000fea0003800000 */
.L_x_63:
[-C--:B------:R-:W-:Y:S02]  /*13160*/  IMAD R11, R20, R13.reuse, RZ ;  /* 0x0000000d140b7224 */ /* 0x080fe400078e02ff */
[----:B------:R-:W-:-:S04]  /*13170*/  IMAD.WIDE.U32 R14, R28, R13, RZ ;  /* 0x0000000d1c0e7225 */ /* 0x000fc800078e00ff */
[----:B------:R-:W-:-:S05]  /*13180*/  IMAD.IADD R11, R15, 0x1, R11 ;  /* 0x000000010f0b7824 */ /* 0x000fca00078e020b */
[----:B------:R-:W-:-:S07]  /*13190*/  SHF.R.U64 R11, R14, 0x1f, R11 ;  /* 0x0000001f0e0b7819 */ /* 0x000fce000000120b */
.L_x_64:
[----:B------:R-:W-:Y:S05]  /*131a0*/  BSYNC.RECONVERGENT B0 ;  /* 0x0000000000007941 */ /* 0x000fea0003800200 */
.L_x_62:
        /* <DEDUP_REMOVED lines=9> */
.L_x_68:
[----:B------:R-:W-:Y:S05]  /*13240*/  BSYNC.RECONVERGENT B0 ;  /* 0x0000000000007941 */ /* 0x000fea0003800200 */
.L_x_67:
        /* <DEDUP_REMOVED lines=19> */
[----:B------:R-:W-:-:S04]  /*13380*/  LOP3.LUT R22, R28, 0xff, RZ, 0xc0, !PT ;  /* 0x000000ff1c167812 */ /* 0x000fc800078ec0ff */
[----:B------:R-:W-:Y:S01]  /*13390*/  IADD3 R30, PT, PT, R1, R22, RZ ;  /* 0x00000016011e7210 */ /* 0x000fe20007ffe0ff */
[----:B------:R-:W-:-:S05]  /*133a0*/  IMAD.IADD R24, R22, 0x1, R2 ;  /* 0x0000000116187824 */ /* 0x000fca00078e0202 */
[----:B------:R0:W-:Y:S04]  /*133b0*/  CCTLL.PF1 [R24+0x120] ;  /* 0x0001200018007990 */ /* 0x0001e80000000000 */
[----:B------:R0:W-:Y:S04]  /*133c0*/  CCTLL.PF1 [R24+0x121] ;  /* 0x0001210018007990 */ /* 0x0001e80000000000 */
[----:B------:R-:W2:Y:S01]  /*133d0*/  LDL.U8 R30, [R30+0x340] ;  /* 0x000340001e1e7983 */ /* 0x000ea20000100000 */
[----:B------:R-:W-:Y:S01]  /*133e0*/  DFMA R18, R18, UR6, R12 ;  /* 0x0000000612127c2b */ /* 0x000fe2000800000c */
[----:B------:R-:W-:Y:S01]  /*133f0*/  UMOV UR6, 0x74df99c8 ;  /* 0x74df99c800067882 */ /* 0x000fe20000000000 */
[----:B0----5:R-:W-:Y:S01]  /*13400*/  I2F.F64 R24, R28 ;  /* 0x0000001c00187312 */ /* 0x021fe20000201c00 */
        /* <DEDUP_REMOVED lines=22> */
[----:B------:R-:W-:Y:S02]  /*13570*/  LOP3.LUT R12, R13, 0xff, RZ, 0xc0, !PT ;  /* 0x000000ff0d0c7812 */ /* 0x000fe400078ec0ff */
[----:B------:R-:W-:-:S03]  /*13580*/  @P0 IADD3 R13, PT, PT, R28, RZ, RZ ;  /* 0x000000ff1c0d0210 */ /* 0x000fc60007ffe0ff */
[----:B------:R-:W-:Y:S01]  /*13590*/  IMAD.IADD R18, R1, 0x1, R12 ;  /* 0x0000000101127824 */ /* 0x000fe200078e020c */
[----:B------:R-:W-:-:S05]  /*135a0*/  LOP3.LUT R12, R13, 0xff, RZ, 0xc0, !PT ;  /* 0x000000ff0d0c7812 */ /* 0x000fca00078ec0ff */
[----:B------:R-:W3:Y:S01]  /*135b0*/  LDL.U8 R18, [R18+0x340] ;  /* 0x0003400012127983 */ /* 0x000ee20000100000 */
[----:B------:R-:W-:-:S06]  /*135c0*/  IMAD.IADD R19, R1, 0x1, R12 ;  /* 0x0000000101137824 */ /* 0x000fcc00078e020c */
[----:B------:R-:W4:Y:S01]  /*135d0*/  LDL.U8 R19, [R19+0x340] ;  /* 0x0003400013137983 */ /* 0x000f220000100000 */
[----:B------:R-:W-:Y:S01]  /*135e0*/  IMAD.MOV.U32 R20, RZ, RZ, -0x6bd21946 ;  /* 0x942de6baff147424 */ /* 0x000fe200078e00ff */
[----:B------:R-:W-:Y:S01]  /*135f0*/  FSEL R41, RZ, 1.875, !P0 ;  /* 0x3ff00000ff297808 */ /* 0x000fe20004000000 */
[----:B------:R-:W-:Y:S01]  /*13600*/  IMAD.MOV.U32 R21, RZ, RZ, 0x40 ;  /* 0x00000040ff157424 */ /* 0x000fe200078e00ff */
[----:B------:R-:W-:Y:S01]  /*13610*/  FSEL R39, RZ, 1.875, P0 ;  /* 0x3ff00000ff277808 */ /* 0x000fe20000000000 */
[----:B------:R-:W-:Y:S01]  /*13620*/  IMAD R29, R26, 0x772c5f11, RZ ;  /* 0x772c5f111a1d7824 */ /* 0x000fe200078e02ff */
[----:B------:R-:W-:Y:S01]  /*13630*/  BSSY.RECONVERGENT B0, `(.L_x_70) ;  /* 0x0000061000007945 */ /* 0x000fe20003800200 */
[----:B------:R-:W-:Y:S01]  /*13640*/  IMAD.MOV.U32 R15, RZ, RZ, -0x768ed2c8 ;  /* 0x89712d38ff0f7424 */ /* 0x000fe200078e00ff */
[----:B------:R-:W-:Y:S01]  /*13650*/  @P1 DMUL R22, R22, R22 ;  /* 0x0000001616161228 */ /* 0x000fe20000000000 */
[----:B------:R-:W-:-:S04]  /*13660*/  IMAD.WIDE.U32 R20, R10, -0x4b9ff597, R20 ;  /* 0xb4600a690a147825 */ /* 0x000fc800078e0014 */
[----:B------:R-:W-:Y:S02]  /*13670*/  IMAD R43, R10, 0x530f32eb, R29 ;  /* 0x530f32eb0a2b7824 */ /* 0x000fe400078e021d */
[----:B------:R-:W-:Y:S02]  /*13680*/  IMAD.MOV.U32 R40, RZ, RZ, RZ ;  /* 0x000000ffff287224 */ /* 0x000fe400078e00ff */
[----:B------:R-:W-:Y:S02]  /*13690*/  IMAD R31, R26, -0x5ea76960, RZ ;  /* 0xa15896a01a1f7824 */ /* 0x000fe400078e02ff */
[----:B------:R-:W-:Y:S02]  /*136a0*/  IMAD.MOV.U32 R38, RZ, RZ, RZ ;  /* 0x000000ffff267224 */ /* 0x000fe400078e00ff */
[----:B------:R-:W-:Y:S01]  /*136b0*/  DADD R40, R24, -R40 ;  /* 0x0000000018287229 */ /* 0x000fe20000000828 */
[----:B------:R-:W-:-:S03]  /*136c0*/  IMAD R31, R10, 0x181a9317, R31 ;  /* 0x181a93170a1f7824 */ /* 0x000fc600078e021f */
[----:B------:R-:W-:-:S04]  /*136d0*/  DADD R38, R32, -R38 ;  /* 0x0000000020267229 */ /* 0x000fc80000000826 */
[----:B------:R-:W-:-:S04]  /*136e0*/  DADD R40, R40, UR6 ;  /* 0x0000000628287e29 */ /* 0x000fc80008000000 */
[----:B------:R-:W-:Y:S01]  /*136f0*/  DADD R38, R38, UR6 ;  /* 0x0000000626267e29 */ /* 0x000fe20008000000 */
[----:B------:R-:W-:Y:S01]  /*13700*/  UMOV UR7, 0x3fdb0cb1 ;  /* 0x3fdb0cb100077882 */ /* 0x000fe20000000000 */
[----:B--2---:R-:W-:-:S05]  /*13710*/  @P1 IMAD R12, R14, 0xab, RZ ;  /* 0x000000ab0e0c1824 */ /* 0x004fca00078e02ff */
[----:B------:R-:W-:-:S04]  /*13720*/  @P1 SHF.R.U32.HI R12, RZ, 0xb, R12 ;  /* 0x0000000bff0c1819 */ /* 0x000fc8000001160c */
[----:B------:R-:W-:Y:S02]  /*13730*/  @P1 PRMT R12, R12, 0x9910, RZ ;  /* 0x000099100c0c1816 */ /* 0x000fe400000000ff */
[----:B---3--:R-:W-:-:S03]  /*13740*/  IADD3 R18, PT, PT, R18, 0x1, R11 ;  /* 0x0000000112127810 */ /* 0x008fc60007ffe00b */
[----:B------:R-:W-:Y:S01]  /*13750*/  @P1 IMAD R12, R12, 0xc, RZ ;  /* 0x0000000c0c0c1824 */ /* 0x000fe200078e02ff */
[----:B------:R-:W-:-:S03]  /*13760*/  LOP3.LUT R18, R18, 0xff, RZ, 0xc0, !PT ;  /* 0x000000ff12127812 */ /* 0x000fc600078ec0ff */
[----:B------:R-:W-:-:S05]  /*13770*/  @P1 IMAD.MOV R12, RZ, RZ, -R12 ;  /* 0x000000ffff0c1224 */ /* 0x000fca00078e0a0c */
[----:B------:R-:W-:Y:S01]  /*13780*/  @P1 PRMT R13, R12, 0x7710, RZ ;  /* 0x000077100c0d1816 */ /* 0x000fe200000000ff */
[----:B------:R-:W-:-:S04]  /*13790*/  IMAD.MOV.U32 R12, RZ, RZ, 0x160 ;  /* 0x00000160ff0c7424 */ /* 0x000fc800078e00ff */
[----:B------:R-:W-:Y:S02]  /*137a0*/  @P1 IMAD.IADD R14, R14, 0x1, R13 ;  /* 0x000000010e0e1824 */ /* 0x000fe400078e020d */
[----:B------:R-:W-:-:S03]  /*137b0*/  @P1 IMAD.MOV.U32 R13, RZ, RZ, 0x1040 ;  /* 0x00001040ff0d1424 */ /* 0x000fc600078e00ff */
[----:B------:R-:W-:-:S05]  /*137c0*/  @P1 LOP3.LUT R14, R14, 0xff, RZ, 0xc0, !PT ;  /* 0x000000ff0e0e1812 */ /* 0x000fca00078ec0ff */
[----:B------:R-:W-:Y:S01]  /*137d0*/  @P1 IMAD R30, R14, 0x2, R13 ;  /* 0x000000020e1e1824 */ /* 0x000fe200078e020d */
[----:B------:R-:W-:Y:S01]  /*137e0*/  MOV R14, 0x73c4cd04 ;  /* 0x73c4cd04000e7802 */ /* 0x000fe20000000f00 */
[----:B------:R-:W-:Y:S02]  /*137f0*/  IMAD R13, R26, -0x4b9ff597, RZ ;  /* 0xb4600a691a0d7824 */ /* 0x000fe400078e02ff */
[----:B------:R0:W1:Y:S02]  /*13800*/  @P1 LDC.S8 R27, c[0x3][R30+0x1] ;  /* 0x00c000401e1b1b82 */ /* 0x0000640000000200 */
[C---:B------:R-:W-:Y:S02]  /*13810*/  IMAD R13, R10.reuse, 0x7760bb20, R13 ;  /* 0x7760bb200a0d7824 */ /* 0x040fe400078e020d */
[----:B------:R-:W-:-:S04]  /*13820*/  IMAD.WIDE.U32 R14, R10, 0x772c5f11, R14 ;  /* 0x772c5f110a0e7825 */ /* 0x000fc800078e000e */
[----:B------:R0:W2:Y:S01]  /*13830*/  @P1 LDC.S8 R34, c[0x3][R30] ;  /* 0x00c000001e221b82 */ /* 0x0000a20000000200 */
[----:B------:R-:W-:Y:S02]  /*13840*/  IMAD.IADD R29, R21, 0x1, R13 ;  /* 0x00000001151d7824 */ /* 0x000fe400078e020d */
[----:B------:R-:W-:Y:S02]  /*13850*/  IMAD R21, R26, -0x22633260, RZ ;  /* 0xdd9ccda01a157824 */ /* 0x000fe400078e02ff */
[----:B------:R-:W-:Y:S01]  /*13860*/  IMAD.MOV.U32 R13, RZ, RZ, 0x0 ;  /* 0x00000000ff0d7424 */ /* 0x000fe200078e00ff */
[----:B------:R-:W-:Y:S01]  /*13870*/  SHF.R.U64 R29, R20, 0x15, R29 ;  /* 0x00000015141d7819 */ /* 0x000fe2000000121d */
[----:B------:R-:W-:Y:S02]  /*13880*/  IMAD.IADD R43, R15, 0x1, R43 ;  /* 0x000000010f2b7824 */ /* 0x000fe400078e022b */
[C---:B------:R-:W-:Y:S01]  /*13890*/  IMAD R21, R10.reuse, 0xbb, R21 ;  /* 0x000000bb0a157824 */ /* 0x040fe200078e0215 */
[----:B------:R-:W-:Y:S01]  /*138a0*/  LOP3.LUT R29, R29, 0x7ffffff, RZ, 0xc0, !PT ;  /* 0x07ffffff1d1d7812 */ /* 0x000fe200078ec0ff */
[----:B------:R-:W-:Y:S01]  /*138b0*/  IMAD.WIDE.U32 R12, R10, -0x22633260, R12 ;  /* 0xdd9ccda00a0c7825 */ /* 0x000fe200078e000c */
[----:B------:R-:W-:-:S03]  /*138c0*/  SHF.R.U64 R43, R14, 0x15, R43 ;  /* 0x000000150e2b7819 */ /* 0x000fc6000000122b */
[----:B------:R-:W-:Y:S01]  /*138d0*/  IMAD.MOV.U32 R14, RZ, RZ, -0x7634d860 ;  /* 0x89cb27a0ff0e7424 */ /* 0x000fe200078e00ff */
[----:B------:R-:W-:Y:S01]  /*138e0*/  IADD3 R13, PT, PT, R13, R21, RZ ;  /* 0x000000150d0d7210 */ /* 0x000fe20007ffe0ff */
[----:B------:R-:W-:Y:S01]  /*138f0*/  IMAD.MOV.U32 R15, RZ, RZ, 0x2501550a ;  /* 0x2501550aff0f7424 */ /* 0x000fe200078e00ff */
[----:B------:R-:W-:Y:S02]  /*13900*/  LOP3.LUT R28, R29, 0xf8000000, R12, 0xf8, !PT ;  /* 0xf80000001d1c7812 */ /* 0x000fe400078ef80c */
[----:B------:R-:W-:Y:S01]  /*13910*/  LOP3.LUT R43, R43, 0x7ffffff, RZ, 0xc0, !PT ;  /* 0x07ffffff2b2b7812 */ /* 0x000fe200078ec0ff */
[----:B------:R-:W-:Y:S01]  /*13920*/  IMAD.WIDE.U32 R20, R10, -0x5ea76960, R14 ;  /* 0xa15896a00a147825 */ /* 0x000fe200078e000e */
[----:B------:R-:W-:-:S03]  /*13930*/  LOP3.LUT R29, R13, 0x1fffff, RZ, 0xc0, !PT ;  /* 0x001fffff0d1d7812 */ /* 0x000fc600078ec0ff */
[----:B------:R-:W-:Y:S01]  /*13940*/  IMAD.IADD R12, R21, 0x1, R31 ;  /* 0x00000001150c7824 */ /* 0x000fe200078e021f */
[----:B------:R-:W-:Y:S01]  /*13950*/  LOP3.LUT R42, R43, 0xf8000000, R20, 0xf8, !PT ;  /* 0xf80000002b2a7812 */ /* 0x000fe200078ef814 */
[----:B------:R-:W-:Y:S01]  /*13960*/  DFMA R20, -R40, R40, 0.5 ;  /* 0x3fe000002814742b */ /* 0x000fe20000000128 */
[----:B------:R-:W3:Y:S01]  /*13970*/  I2F.F64.U64 R14, R28 ;  /* 0x0000001c000e7312 */ /* 0x000ee20000301800 */
[----:B0-----:R-:W-:Y:S01]  /*13980*/  DADD R30, R24, -1 ;  /* 0xbff00000181e7429 */ /* 0x001fe20000000000 */
[----:B------:R-:W-:-:S05]  /*13990*/  LOP3.LUT R43, R12, 0x1fffff, RZ, 0xc0, !PT ;  /* 0x001fffff0c2b7812 */ /* 0x000fca00078ec0ff */
[----:B------:R-:W-:Y:S01]  /*139a0*/  DFMA R20, -R38, R38, R20 ;  /* 0x000000262614722b */ /* 0x000fe20000000114 */
[----:B------:R0:W4:Y:S01]  /*139b0*/  I2F.F64.U64 R12, R42 ;  /* 0x0000002a000c7312 */ /* 0x0001220000301800 */
[----:B------:R-:W-:Y:S02]  /*139c0*/  DADD R30, R30, UR6 ;  /* 0x000000061e1e7e29 */ /* 0x000fe40008000000 */
[----:B---3--:R-:W-:-:S05]  /*139d0*/  DMUL R14, R14, 1.1102230246251565404e-16 ;  /* 0x3ca000000e0e7828 */ /* 0x008fca0000000000 */
[----:B-1----:R1:W3:Y:S01]  /*139e0*/  @P1 I2F.F64.S16 R36, R27 ;  /* 0x0000001b00241312 */ /* 0x0022e20000101c00 */
[----:B------:R-:W-:Y:S02]  /*139f0*/  DSETP.GEU.AND P2, PT, R20, RZ, PT ;  /* 0x000000ff1400722a */ /* 0x000fe40003f4e000 */
[----:B0-----:R-:W-:Y:S02]  /*13a00*/  DFMA R42, -R30, R30, 0.5 ;  /* 0x3fe000001e2a742b */ /* 0x001fe4000000011e */
[----:B----4-:R-:W-:-:S03]  /*13a10*/  DMUL R28, R12, 1.1102230246251565404e-16 ;  /* 0x3ca000000c1c7828 */ /* 0x010fc60000000000 */
[----:B--2---:R-:W0:Y:S01]  /*13a20*/  @P1 I2F.F64.S16 R34, R34 ;  /* 0x0000002200221312 */ /* 0x004e220000101c00 */
[----:B------:R-:W-:Y:S01]  /*13a30*/  DMUL R12, R14, 256 ;  /* 0x407000000e0c7828 */ /* 0x000fe20000000000 */
[----:B-1----:R-:W-:Y:S01]  /*13a40*/  IMAD.IADD R27, R1, 0x1, R18 ;  /* 0x00000001011b7824 */ /* 0x002fe200078e0212 */
[C---:B---3--:R-:W-:Y:S02]  /*13a50*/  @P1 DMUL R36, R32.reuse, R36 ;  /* 0x0000002420241228 */ /* 0x048fe40000000000 */
[----:B------:R-:W-:Y:S02]  /*13a60*/  DADD R32, R32, -1 ;  /* 0xbff0000020207429 */ /* 0x000fe40000000000 */
[----:B------:R-:W-:Y:S01]  /*13a70*/  DMUL R14, R28, 256 ;  /* 0x407000001c0e7828 */ /* 0x000fe20000000000 */
[----:B------:R-:W-:Y:S02]  /*13a80*/  VIADD R28, R11, 0x1 ;  /* 0x000000010b1c7836 */ /* 0x000fe40000000000 */
[----:B------:R-:W-:-:S03]  /*13a90*/  @!P0 IMAD.MOV R28, RZ, RZ, R11 ;  /* 0x000000ffff1c8224 */ /* 0x000fc600078e020b */
[----:B------:R-:W-:Y:S01]  /*13aa0*/  DADD R32, R32, UR6 ;  /* 0x0000000620207e29 */ /* 0x000fe20008000000 */
[----:B------:R-:W-:Y:S01]  /*13ab0*/  IMAD.IADD R19, R19, 0x1, R28 ;  /* 0x0000000113137824 */ /* 0x000fe200078e021c */
[----:B------:R-:W-:Y:S01]  /*13ac0*/  CS2R R28, SRZ ;  /* 0x00000000001c7805 */ /* 0x000fe2000001ff00 */
[----:B0-----:R-:W-:Y:S08]  /*13ad0*/  @!P2 BRA `(.L_x_71) ;  /* 0x000000000058a947 */ /* 0x001ff00003800000 */
[----:B------:R-:W-:-:S04]  /*13ae0*/  LOP3.LUT R18, R19, 0xff, RZ, 0xc0, !PT ;  /* 0x000000ff13127812 */ /* 0x000fc800078ec0ff */
[----:B------:R-:W-:-:S06]  /*13af0*/  IADD3 R18, PT, PT, R1, R18, RZ ;  /* 0x0000001201127210 */ /* 0x000fcc0007ffe0ff */
        /* <DEDUP_REMOVED lines=20> */
.L_x_71:
[----:B------:R-:W-:Y:S05]  /*13c40*/  BSYNC.RECONVERGENT B0 ;  /* 0x0000000000007941 */ /* 0x000fea0003800200 */
.L_x_70:
        /* <DEDUP_REMOVED lines=31> */
.L_x_73:
[----:B------:R-:W-:Y:S05]  /*13e40*/  BSYNC.RECONVERGENT B0 ;  /* 0x0000000000007941 */ /* 0x000fea0003800200 */
.L_x_72:
[----:B------:R-:W-:Y:S01]  /*13e50*/  IMAD.MOV.U32 R13, RZ, RZ, 0x2 ;  /* 0x00000002ff0d7424 */ /* 0x000fe200078e00ff */
[----:B------:R-:W-:Y:S01]  /*13e60*/  STL.U8 [R1+0x450], RZ ;  /* 0x000450ff01007387 */ /* 0x000fe20000100000 */
[----:B------:R-:W-:Y:S01]  /*13e70*/  IMAD.MOV.U32 R14, RZ, RZ, 0x3 ;  /* 0x00000003ff0e7424 */ /* 0x000fe200078e00ff */
[----:B------:R-:W-:Y:S01]  /*13e80*/  MOV R15, 0x4 ;  /* 0x00000004000f7802 */ /* 0x000fe20000000f00 */
[----:B------:R-:W-:Y:S01]  /*13e90*/  IMAD.MOV.U32 R20, RZ, RZ, 0x5 ;  /* 0x00000005ff147424 */ /* 0x000fe200078e00ff */
[----:B------:R0:W-:Y:S04]  /*13ea0*/  CCTLL.PF2 [R3+0x450] ;  /* 0x0004500003007990 */ /* 0x0001e80000800000 */
[----:B------:R1:W-:Y:S01]  /*13eb0*/  STL.U8 [R1+0x451], R11 ;  /* 0x0004510b01007387 */ /* 0x0003e20000100000 */
[----:B------:R-:W-:Y:S01]  /*13ec0*/  UMOV UR6, 0x9999999a ;  /* 0x9999999a00067882 */ /* 0x000fe20000000000 */
[----:B------:R-:W-:-:S02]  /*13ed0*/  UMOV UR7, 0x3fe19999 ;  /* 0x3fe1999900077882 */ /* 0x000fc40000000000 */
[----:B------:R0:W-:Y:S04]  /*13ee0*/  CCTLL.PF2 [R3+0x451] ;  /* 0x0004510003007990 */ /* 0x0001e80000800000 */
[----:B------:R2:W-:Y:S01]  /*13ef0*/  STL.U8 [R1+0x452], R13 ;  /* 0x0004520d01007387 */ /* 0x0005e20000100000 */
[----:B-1----:R-:W-:Y:S02]  /*13f00*/  PRMT R11, R15, 0x7610, R11 ;  /* 0x000076100f0b7816 */ /* 0x002fe4000000000b */
[----:B------:R-:W-:Y:S01]  /*13f10*/  PRMT R15, R20, 0x7610, R15 ;  /* 0x00007610140f7816 */ /* 0x000fe2000000000f */
[----:B------:R0:W-:Y:S04]  /*13f20*/  CCTLL.PF2 [R3+0x452] ;  /* 0x0004520003007990 */ /* 0x0001e80000800000 */
[----:B------:R1:W-:Y:S01]  /*13f30*/  STL.U8 [R1+0x453], R14 ;  /* 0x0004530e01007387 */ /* 0x0003e20000100000 */
[----:B--2---:R-:W-:Y:S01]  /*13f40*/  DADD R12, R28, R18 ;  /* 0x000000001c0c7229 */ /* 0x004fe20000000012 */
[----:B------:R-:W-:-:S02]  /*13f50*/  IMAD.MOV.U32 R20, RZ, RZ, 0x9 ;  /* 0x00000009ff147424 */ /* 0x000fc400078e00ff */
        /* <DEDUP_REMOVED lines=9> */
[----:B------:R2:W-:Y:S01]  /*13ff0*/  STL.U8 [R1+0x455], R15 ;  /* 0x0004550f01007387 */ /* 0x0005e20000100000 */
[----:B-1----:R-:W-:Y:S01]  /*14000*/  PRMT R11, R19, 0x7610, R11 ;  /* 0x00007610130b7816 */ /* 0x002fe2000000000b */
[----:B------:R-:W-:Y:S01]  /*14010*/  DMUL R12, R12, 70 ;  /* 0x405180000c0c7828 */ /* 0x000fe20000000000 */
[----:B------:R-:W-:Y:S01]  /*14020*/  PRMT R19, R20, 0x7610, R19 ;  /* 0x0000761014137816 */ /* 0x000fe20000000013 */
[----:B------:R-:W-:Y:S01]  /*14030*/  IMAD.MOV.U32 R20, RZ, RZ, 0xb ;  /* 0x0000000bff147424 */ /* 0x000fe200078e00ff */
[----:B------:R0:W-:Y:S01]  /*14040*/  CCTLL.PF2 [R3+0x455] ;  /* 0x0004550003007990 */ /* 0x0001e20000800000 */
[----:B--2---:R-:W-:-:S03]  /*14050*/  IMAD.MOV.U32 R15, RZ, RZ, 0xa ;  /* 0x0000000aff0f7424 */ /* 0x004fc600078e00ff */
        /* <DEDUP_REMOVED lines=8> */
[----:B------:R0:W-:Y:S01]  /*140e0*/  CCTLL.PF2 [R3+0x457] ;  /* 0x0004570003007990 */ /* 0x0001e20000800000 */
[----:B--2---:R-:W-:-:S03]  /*140f0*/  MOV R18, 0xc ;  /* 0x0000000c00127802 */ /* 0x004fc60000000f00 */
[----:B------:R1:W-:Y:S01]  /*14100*/  STL.U8 [R1+0x458], R11 ;  /* 0x0004580b01007387 */ /* 0x0003e20000100000 */
[----:B------:R-:W-:Y:S01]  /*14110*/  VIADD R13, R3, 0x450 ;  /* 0x00000450030d7836 */ /* 0x000fe20000000000 */
[----:B------:R-:W-:Y:S02]  /*14120*/  MOV R12, RZ ;  /* 0x000000ff000c7202 */ /* 0x000fe40000000f00 */
        /* <DEDUP_REMOVED lines=30> */
[----:B--2---:R-:W-:-:S03]  /*14310*/  HFMA2 R19, -RZ, RZ, 0, 1.1920928955078125e-06 ;  /* 0x00000014ff137431 */ /* 0x004fc600000001ff */
        /* <DEDUP_REMOVED lines=63> */
[----:B--2---:R-:W-:-:S03]  /*14710*/  HFMA2 R18, -RZ, RZ, 0, 2.1457672119140625e-06 ;  /* 0x00000024ff127431 */ /* 0x004fc600000001ff */
        /* <DEDUP_REMOVED lines=63> */
[----:B--2---:R-:W-:-:S03]  /*14b10*/  HFMA2 R15, -RZ, RZ, 0, 3.0994415283203125e-06 ;  /* 0x00000034ff0f7431 */ /* 0x004fc600000001ff */
        /* <DEDUP_REMOVED lines=63> */
[----:B--2---:R-:W-:-:S03]  /*14f10*/  HFMA2 R19, -RZ, RZ, 0, 4.0531158447265625e-06 ;  /* 0x00000044ff137431 */ /* 0x004fc600000001ff */
        /* <DEDUP_REMOVED lines=63> */
[----:B--2---:R-:W-:-:S03]  /*15310*/  HFMA2 R18, -RZ, RZ, 0, 5.0067901611328125e-06 ;  /* 0x00000054ff127431 */ /* 0x004fc600000001ff */
        /* <DEDUP_REMOVED lines=63> */
[----:B--2---:R-:W-:-:S03]  /*15710*/  HFMA2 R15, -RZ, RZ, 0, 5.9604644775390625e-06 ;  /* 0x00000064ff0f7431 */ /* 0x004fc600000001ff */
        /* <DEDUP_REMOVED lines=63> */
[----:B--2---:R-:W-:-:S03]  /*15b10*/  HFMA2 R19, -RZ, RZ, 0, 6.9141387939453125e-06 ;  /* 0x00000074ff137431 */ /* 0x004fc600000001ff */
        /* <DEDUP_REMOVED lines=63> */
[----:B--2---:R-:W-:-:S03]  /*15f10*/  HFMA2 R18, -RZ, RZ, 0, 7.8678131103515625e-06 ;  /* 0x00000084ff127431 */ /* 0x004fc600000001ff */
        /* <DEDUP_REMOVED lines=63> */
[----:B--2---:R-:W-:-:S03]  /*16310*/  HFMA2 R15, -RZ, RZ, 0, 8.8214874267578125e-06 ;  /* 0x00000094ff0f7431 */ /* 0x004fc600000001ff */
        /* <DEDUP_REMOVED lines=63> */
[----:B--2---:R-:W-:-:S03]  /*16710*/  HFMA2 R19, -RZ, RZ, 0, 9.7751617431640625e-06 ;  /* 0x000000a4ff137431 */ /* 0x004fc600000001ff */
        /* <DEDUP_REMOVED lines=63> */
[----:B--2---:R-:W-:-:S03]  /*16b10*/  HFMA2 R18, -RZ, RZ, 0, 1.07288360595703125e-05 ;  /* 0x000000b4ff127431 */ /* 0x004fc600000001ff */
        /* <DEDUP_REMOVED lines=63> */
[----:B--2---:R-:W-:-:S03]  /*16f10*/  HFMA2 R15, -RZ, RZ, 0, 1.16825103759765625e-05 ;  /* 0x000000c4ff0f7431 */ /* 0x004fc600000001ff */
        /* <DEDUP_REMOVED lines=63> */
[----:B--2---:R-:W-:-:S03]  /*17310*/  HFMA2 R19, -RZ, RZ, 0, 1.26361846923828125e-05 ;  /* 0x000000d4ff137431 */ /* 0x004fc600000001ff */
        /* <DEDUP_REMOVED lines=63> */
[----:B--2---:R-:W-:-:S03]  /*17710*/  HFMA2 R18, -RZ, RZ, 0, 1.35898590087890625e-05 ;  /* 0x000000e4ff127431 */ /* 0x004fc600000001ff */
        /* <DEDUP_REMOVED lines=63> */
[----:B--2---:R-:W-:-:S03]  /*17b10*/  HFMA2 R15, -RZ, RZ, 0, 1.45435333251953125e-05 ;  /* 0x000000f4ff0f7431 */ /* 0x004fc600000001ff */
        /* <DEDUP_REMOVED lines=31> */
[----:B--2---:R-:W-:Y:S01]  /*17d10*/  MOV R18, 0xfc ;  /* 0x000000fc00127802 */ /* 0x004fe20000000f00 */
[----:B------:R-:W-:-:S02]  /*17d20*/  IMAD.MOV.U32 R20, RZ, RZ, 0xfd ;  /* 0x000000fdff147424 */ /* 0x000fc400078e00ff */
[----:B------:R0:W-:Y:S04]  /*17d30*/  CCTLL.PF2 [R3+0x548] ;  /* 0x0005480003007990 */ /* 0x0001e80000800000 */
[----:B------:R2:W-:Y:S01]  /*17d40*/  STL.U8 [R1+0x549], R19 ;  /* 0x0005491301007387 */ /* 0x0005e20000100000 */
[----:B-1----:R-:W-:Y:S01]  /*17d50*/  PRMT R11, R18, 0x7610, R11 ;  /* 0x00007610120b7816 */ /* 0x002fe2000000000b */
[----:B------:R-:W-:Y:S02]  /*17d60*/  IMAD.MOV.U32 R18, RZ, RZ, 0xfe ;  /* 0x000000feff127424 */ /* 0x000fe400078e00ff */
[----:B------:R0:W-:Y:S04]  /*17d70*/  CCTLL.PF2 [R3+0x549] ;  /* 0x0005490003007990 */ /* 0x0001e80000800000 */
[----:B------:R1:W-:Y:S01]  /*17d80*/  STL.U8 [R1+0x54a], R14 ;  /* 0x00054a0e01007387 */ /* 0x0003e20000100000 */
[----:B--2---:R-:W-:-:S03]  /*17d90*/  IMAD.MOV.U32 R19, RZ, RZ, 0xff ;  /* 0x000000ffff137424 */ /* 0x004fc600078e00ff */
[----:B------:R0:W-:Y:S04]  /*17da0*/  CCTLL.PF2 [R3+0x54a] ;  /* 0x00054a0003007990 */ /* 0x0001e80000800000 */
[----:B------:R-:W-:Y:S01]  /*17db0*/  STL.U8 [R1+0x54b], R15 ;  /* 0x00054b0f01007387 */ /* 0x000fe20000100000 */
[----:B-1----:R-:W-:Y:S01]  /*17dc0*/  PRMT R14, R18, 0x7610, R14 ;  /* 0x00007610120e7816 */ /* 0x002fe2000000000e */
[----:B------:R-:W-:Y:S02]  /*17dd0*/  IMAD.MOV.U32 R18, RZ, RZ, 0x7168255e ;  /* 0x7168255eff127424 */ /* 0x000fe400078e00ff */
[----:B------:R0:W-:Y:S04]  /*17de0*/  CCTLL.PF2 [R3+0x54b] ;  /* 0x00054b0003007990 */ /* 0x0001e80000800000 */
[----:B------:R1:W-:Y:S04]  /*17df0*/  STL.U8 [R1+0x54c], R11 ;  /* 0x00054c0b01007387 */ /* 0x0003e80000100000 */
[----:B------:R0:W-:Y:S04]  /*17e00*/  CCTLL.PF2 [R3+0x54c] ;  /* 0x00054c0003007990 */ /* 0x0001e80000800000 */
[----:B------:R-:W-:Y:S01]  /*17e10*/  STL.U8 [R1+0x54d], R20 ;  /* 0x00054d1401007387 */ /* 0x000fe20000100000 */
[----:B-1----:R-:W-:-:S03]  /*17e20*/  IMAD R11, R26, 0x3749a7f9, RZ ;  /* 0x3749a7f91a0b7824 */ /* 0x002fc600078e02ff */
[----:B------:R0:W-:Y:S04]  /*17e30*/  CCTLL.PF2 [R3+0x54d] ;  /* 0x00054d0003007990 */ /* 0x0001e80000800000 */
[----:B------:R-:W-:Y:S01]  /*17e40*/  STL.U8 [R1+0x54e], R14 ;  /* 0x00054e0e01007387 */ /* 0x000fe20000100000 */
[----:B------:R-:W-:-:S03]  /*17e50*/  IMAD R15, R10, -0x5fb1ba29, R11 ;  /* 0xa04e45d70a0f7824 */ /* 0x000fc600078e020b */
[----:B------:R0:W-:Y:S04]  /*17e60*/  CCTLL.PF2 [R3+0x54e] ;  /* 0x00054e0003007990 */ /* 0x0001e80000800000 */
[----:B------:R1:W-:Y:S04]  /*17e70*/  STL.U8 [R1+0x54f], R19 ;  /* 0x00054f1301007387 */ /* 0x0003e80000100000 */
[----:B------:R0:W-:Y:S01]  /*17e80*/  CCTLL.PF2 [R3+0x54f] ;  /* 0x00054f0003007990 */ /* 0x0001e20000800000 */
[----:B-1----:R-:W-:Y:S02]  /*17e90*/  IMAD.MOV.U32 R19, RZ, RZ, -0x53e2e89f ;  /* 0xac1d1761ff137424 */ /* 0x002fe400078e00ff */
[----:B------:R-:W-:-:S04]  /*17ea0*/  IMAD.WIDE.U32 R10, R10, 0x3749a7f9, R18 ;  /* 0x3749a7f90a0a7825 */ /* 0x000fc800078e0012 */
[----:B------:R-:W-:-:S05]  /*17eb0*/  IMAD.IADD R11, R11, 0x1, R15 ;  /* 0x000000010b0b7824 */ /* 0x000fca00078e020f */
[----:B0-----:R-:W-:-:S07]  /*17ec0*/  LOP3.LUT R26, R11, 0xffff, RZ, 0xc0, !PT ;  /* 0x0000ffff0b1a7812 */ /* 0x001fce00078ec0ff */
.L_x_81:
[----:B------:R-:W-:Y:S01]  /*17ed0*/  IADD3 R18, PT, PT, -R12, 0x100, RZ ;  /* 0x000001000c127810 */ /* 0x000fe20007ffe1ff */
[----:B------:R-:W-:Y:S01]  /*17ee0*/  IMAD R21, R26, -0x21131993, RZ ;  /* 0xdeece66d1a157824 */ /* 0x000fe200078e02ff */
[----:B------:R-:W-:Y:S01]  /*17ef0*/  BSSY.RECONVERGENT B0, `(.L_x_74) ;  /* 0x0000041000007945 */ /* 0x000fe20003800200 */
[----:B------:R-:W-:Y:S02]  /*17f00*/  IMAD.MOV.U32 R14, RZ, RZ, 0xb ;  /* 0x0000000bff0e7424 */ /* 0x000fe400078e00ff */
[----:B------:R-:W-:Y:S02]  /*17f10*/  VIADD R11, R18, 0xffffffff ;  /* 0xffffffff120b7836 */ /* 0x000fe40000000000 */
[----:B------:R-:W-:Y:S02]  /*17f20*/  IMAD.MOV.U32 R15, RZ, RZ, 0x0 ;  /* 0x00000000ff0f7424 */ /* 0x000fe400078e00ff */
[----:B------:R-:W-:Y:S01]  /*17f30*/  IMAD R23, R10, 0x5, R21 ;  /* 0x000000050a177824 */ /* 0x000fe200078e0215 */
[----:B------:R-:W-:Y:S01]  /*17f40*/  LOP3.LUT R11, R18, R11, RZ, 0xc0, !PT ;  /* 0x0000000b120b7212 */ /* 0x000fe200078ec0ff */
[----:B------:R-:W-:-:S03]  /*17f50*/  IMAD.WIDE.U32 R20, R10, -0x21131993, R14 ;  /* 0xdeece66d0a147825 */ /* 0x000fc600078e000e */
[----:B------:R-:W-:Y:S01]  /*17f60*/  PRMT R10, R11, 0x9910, RZ ;  /* 0x000099100b0a7816 */ /* 0x000fe200000000ff */
[----:B------:R-:W-:Y:S02]  /*17f70*/  IMAD.IADD R26, R21, 0x1, R23 ;  /* 0x00000001151a7824 */ /* 0x000fe400078e0217 */
[----:B------:R-:W-:Y:S01]  /*17f80*/  IMAD.IADD R19, R12, 0x1, R13 ;  /* 0x000000010c137824 */ /* 0x000fe200078e020d */
[----:B------:R-:W-:Y:S01]  /*17f90*/  ISETP.NE.AND P0, PT, R10, RZ, PT ;  /* 0x000000ff0a00720c */ /* 0x000fe20003f05270 */
[----:B------:R-:W-:Y:S01]  /*17fa0*/  IMAD.MOV.U32 R10, RZ, RZ, R20 ;  /* 0x000000ffff0a7224 */ /* 0x000fe200078e0014 */
[----:B------:R-:W-:Y:S02]  /*17fb0*/  LOP3.LUT R26, R26, 0xffff, RZ, 0xc0, !PT ;  /* 0x0000ffff1a1a7812 */ /* 0x000fe400078ec0ff */
[----:B------:R0:W-:Y:S02]  /*17fc0*/  CCTLL.PF1 [R19+0x1] ;  /* 0x0000010013007990 */ /* 0x0001e40000000000 */
[----:B------:R-:W-:-:S02]  /*17fd0*/  SHF.R.U64 R25, R20, 0x11, R26 ;  /* 0x0000001114197819 */ /* 0x000fc4000000121a */
[----:B------:R-:W-:Y:S01]  /*17fe0*/  SHF.R.U32.HI R11, RZ, 0x11, R26 ;  /* 0x00000011ff0b7819 */ /* 0x000fe2000001161a */
[----:B0-----:R-:W-:-:S04]  /*17ff0*/  VIADD R19, R12, 0x1 ;  /* 0x000000010c137836 */ /* 0x001fc80000000000 */
[----:B------:R-:W-:Y:S05]  /*18000*/  @!P0 BRA `(.L_x_75) ;  /* 0x0000000000ac8947 */ /* 0x000fea0003800000 */
[----:B------:R-:W0:Y:S01]  /*18010*/  I2F.U32.RP R11, R18 ;  /* 0x00000012000b7306 */ /* 0x000e220000209000 */
[----:B------:R-:W-:Y:S01]  /*18020*/  IMAD.MOV R23, RZ, RZ, -R18 ;  /* 0x000000ffff177224 */ /* 0x000fe200078e0a12 */
[----:B------:R-:W-:Y:S02]  /*18030*/  LOP3.LUT R24, RZ, R18, RZ, 0x33, !PT ;  /* 0x00000012ff187212 */ /* 0x000fe400078e33ff */
[----:B------:R-:W-:-:S04]  /*18040*/  IADD3 R28, PT, PT, -R12, 0xff, RZ ;  /* 0x000000ff0c1c7810 */ /* 0x000fc80007ffe1ff */
[----:B0-----:R-:W0:Y:S02]  /*18050*/  MUFU.RCP R11, R11 ;  /* 0x0000000b000b7308 */ /* 0x001e240000001000 */
[----:B0-----:R-:W-:-:S06]  /*18060*/  IADD3 R20, PT, PT, R11, 0xffffffe, RZ ;  /* 0x0ffffffe0b147810 */ /* 0x001fcc0007ffe0ff */
[----:B------:R0:W1:Y:S02]  /*18070*/  F2I.FTZ.U32.TRUNC.NTZ R21, R20 ;  /* 0x0000001400157305 */ /* 0x000064000021f000 */
[----:B0-----:R-:W-:Y:S02]  /*18080*/  IMAD.MOV.U32 R20, RZ, RZ, RZ ;  /* 0x000000ffff147224 */ /* 0x001fe400078e00ff */
[----:B-1----:R-:W-:-:S04]  /*18090*/  IMAD R23, R23, R21, RZ ;  /* 0x0000001517177224 */ /* 0x002fc800078e02ff */
        /* <DEDUP_REMOVED lines=14> */
.L_x_78:
        /* <DEDUP_REMOVED lines=10> */
[----:B------:R-:W-:-:S04]  /*18220*/  @P1 IADD3 R11, PT, PT, -R18, R11, RZ ;  /* 0x0000000b120b1210 */ /* 0x000fc80007ffe1ff */
        /* <DEDUP_REMOVED lines=8> */
.L_x_77:
[----:B------:R-:W-:Y:S05]  /*182b0*/  BRA `(.L_x_76) ;  /* 0x0000000000107947 */ /* 0x000fea0003800000 */
.L_x_75:
[-C--:B------:R-:W-:Y:S02]  /*182c0*/  IMAD R11, R11, R18.reuse, RZ ;  /* 0x000000120b0b7224 */ /* 0x080fe400078e02ff */
[----:B------:R-:W-:-:S04]  /*182d0*/  IMAD.WIDE.U32 R14, R25, R18, RZ ;  /* 0x00000012190e7225 */ /* 0x000fc800078e00ff */
[----:B------:R-:W-:-:S05]  /*182e0*/  IMAD.IADD R11, R15, 0x1, R11 ;  /* 0x000000010f0b7824 */ /* 0x000fca00078e020b */
[----:B------:R-:W-:-:S07]  /*182f0*/  SHF.R.U64 R11, R14, 0x1f, R11 ;  /* 0x0000001f0e0b7819 */ /* 0x000fce000000120b */
.L_x_76:
[----:B------:R-:W-:Y:S05]  /*18300*/  BSYNC.RECONVERGENT B0 ;  /* 0x0000000000007941 */ /* 0x000fea0003800200 */
.L_x_74:
        /* <DEDUP_REMOVED lines=9> */
.L_x_80:
[----:B------:R-:W-:Y:S05]  /*183a0*/  BSYNC.RECONVERGENT B0 ;  /* 0x0000000000007941 */ /* 0x000fea0003800200 */
.L_x_79:
        /* <DEDUP_REMOVED lines=21> */
[----:B------:R-:W-:-:S04]  /*18500*/  IMAD.IADD R30, R1, 0x1, R22 ;  /* 0x00000001011e7824 */ /* 0x000fc800078e0216 */
[----:B------:R0:W-:Y:S04]  /*18510*/  CCTLL.PF1 [R24+0x230] ;  /* 0x0002300018007990 */ /* 0x0001e80000000000 */
[----:B------:R0:W-:Y:S04]  /*18520*/  CCTLL.PF1 [R24+0x231] ;  /* 0x0002310018007990 */ /* 0x0001e80000000000 */
[----:B------:R-:W2:Y:S01]  /*18530*/  LDL.U8 R30, [R30+0x450] ;  /* 0x000450001e1e7983 */ /* 0x000ea20000100000 */
[----:B------:R-:W-:Y:S01]  /*18540*/  DFMA R18, R18, UR6, R12 ;  /* 0x0000000612127c2b */ /* 0x000fe2000800000c */
[----:B------:R-:W-:Y:S01]  /*18550*/  UMOV UR6, 0x74df99c8 ;  /* 0x74df99c800067882 */ /* 0x000fe20000000000 */
[----:B0-----:R-:W-:Y:S01]  /*18560*/  I2F.F64 R24, R28 ;  /* 0x0000001c00187312 */ /* 0x001fe20000201c00 */
[----:B------:R-:W-:-:S07]  /*18570*/  UMOV UR7, 0x3fcb0cb1 ;  /* 0x3fcb0cb100077882 */ /* 0x000fce0000000000 */
[----:B-----5:R-:W0:Y:S08]  /*18580*/  F2I.F64.TRUNC R27, R18 ;  /* 0x00000012001b7311 */ /* 0x020e30000030d100 */
        /* <DEDUP_REMOVED lines=21> */
[----:B------:R-:W-:-:S03]  /*186e0*/  @P0 IMAD.MOV R13, RZ, RZ, R28 ;  /* 0x000000ffff0d0224 */ /* 0x000fc600078e021c */
[----:B------:R-:W-:Y:S02]  /*186f0*/  IADD3 R18, PT, PT, R1, R12, RZ ;  /* 0x0000000c01127210 */ /* 0x000fe40007ffe0ff */
[----:B------:R-:W-:-:S04]  /*18700*/  LOP3.LUT R12, R13, 0xff, RZ, 0xc0, !PT ;  /* 0x000000ff0d0c7812 */ /* 0x000fc800078ec0ff */
[----:B------:R-:W3:Y:S01]  /*18710*/  LDL.U8 R18, [R18+0x450] ;  /* 0x0004500012127983 */ /* 0x000ee20000100000 */
[----:B------:R-:W-:-:S06]  /*18720*/  IMAD.IADD R19, R1, 0x1, R12 ;  /* 0x0000000101137824 */ /* 0x000fcc00078e020c */
[----:B------:R-:W4:Y:S01]  /*18730*/  LDL.U8 R19, [R19+0x450] ;  /* 0x0004500013137983 */ /* 0x000f220000100000 */
[----:B------:R-:W-:Y:S01]  /*18740*/  MOV R21, 0x40 ;  /* 0x0000004000157802 */ /* 0x000fe20000000f00 */
[----:B------:R-:W-:Y:S01]  /*18750*/  IMAD R29, R26, 0x772c5f11, RZ ;  /* 0x772c5f111a1d7824 */ /* 0x000fe200078e02ff */
[----:B------:R-:W-:Y:S01]  /*18760*/  FSEL R41, RZ, 1.875, !P0 ;  /* 0x3ff00000ff297808 */ /* 0x000fe20004000000 */
[----:B------:R-:W-:Y:S01]  /*18770*/  IMAD.MOV.U32 R15, RZ, RZ, -0x768ed2c8 ;  /* 0x89712d38ff0f7424 */ /* 0x000fe200078e00ff */
[----:B------:R-:W-:Y:S01]  /*18780*/  FSEL R39, RZ, 1.875, P0 ;  /* 0x3ff00000ff277808 */ /* 0x000fe20000000000 */
[----:B------:R-:W-:Y:S01]  /*18790*/  IMAD.MOV.U32 R20, RZ, RZ, -0x6bd21946 ;  /* 0x942de6baff147424 */ /* 0x000fe200078e00ff */
[----:B------:R-:W-:Y:S01]  /*187a0*/  BSSY.RECONVERGENT B0, `(.L_x_82) ;  /* 0x0000060000007945 */ /* 0x000fe20003800200 */
[C---:B------:R-:W-:Y:S01]  /*187b0*/  IMAD R43, R10.reuse, 0x530f32eb, R29 ;  /* 0x530f32eb0a2b7824 */ /* 0x040fe200078e021d */
[----:B------:R-:W-:Y:S01]  /*187c0*/  @P1 DMUL R22, R22, R22 ;  /* 0x0000001616161228 */ /* 0x000fe20000000000 */
[----:B------:R-:W-:-:S04]  /*187d0*/  IMAD.WIDE.U32 R20, R10, -0x4b9ff597, R20 ;  /* 0xb4600a690a147825 */ /* 0x000fc800078e0014 */
        /* <DEDUP_REMOVED lines=21> */
[----:B------:R-:W-:Y:S02]  /*18930*/  @P1 IMAD R30, R14, 0x2, R13 ;  /* 0x000000020e1e1824 */ /* 0x000fe400078e020d */
[----:B------:R-:W-:Y:S02]  /*18940*/  IMAD.MOV.U32 R14, RZ, RZ, 0x73c4cd04 ;  /* 0x73c4cd04ff0e7424 */ /* 0x000fe400078e00ff */
[----:B------:R0:W1:Y:S01]  /*18950*/  @P1 LDC.S8 R27, c[0x3][R30+0x1] ;  /* 0x00c000401e1b1b82 */ /* 0x0000620000000200 */
[----:B------:R-:W-:Y:S02]  /*18960*/  IMAD R13, R26, -0x4b9ff597, RZ ;  /* 0xb4600a691a0d7824 */ /* 0x000fe400078e02ff */
[----:B------:R-:W-:-:S04]  /*18970*/  IMAD.WIDE.U32 R14, R10, 0x772c5f11, R14 ;  /* 0x772c5f110a0e7825 */ /* 0x000fc800078e000e */
[----:B------:R-:W-:Y:S01]  /*18980*/  IMAD R13, R10, 0x7760bb20, R13 ;  /* 0x7760bb200a0d7824 */ /* 0x000fe200078e020d */
[----:B------:R0:W2:Y:S01]  /*18990*/  @P1 LDC.S8 R34, c[0x3][R30] ;  /* 0x00c000001e221b82 */ /* 0x0000a20000000200 */
[----:B------:R-:W-:Y:S02]  /*189a0*/  IMAD.IADD R43, R15, 0x1, R43 ;  /* 0x000000010f2b7824 */ /* 0x000fe400078e022b */
[----:B------:R-:W-:Y:S02]  /*189b0*/  HFMA2 R15, -RZ, RZ, 0.0195465087890625, 80.625 ;  /* 0x2501550aff0f7431 */ /* 0x000fe400000001ff */
[----:B------:R-:W-:Y:S02]  /*189c0*/  IMAD.IADD R29, R21, 0x1, R13 ;  /* 0x00000001151d7824 */ /* 0x000fe400078e020d */
[----:B------:R-:W-:Y:S01]  /*189d0*/  IMAD R21, R26, -0x22633260, RZ ;  /* 0xdd9ccda01a157824 */ /* 0x000fe200078e02ff */
[----:B------:R-:W-:Y:S01]  /*189e0*/  SHF.R.U64 R43, R14, 0x15, R43 ;  /* 0x000000150e2b7819 */ /* 0x000fe2000000122b */
[----:B------:R-:W-:Y:S01]  /*189f0*/  IMAD.MOV.U32 R13, RZ, RZ, 0x0 ;  /* 0x00000000ff0d7424 */ /* 0x000fe200078e00ff */
[----:B------:R-:W-:Y:S01]  /*18a00*/  SHF.R.U64 R29, R20, 0x15, R29 ;  /* 0x00000015141d7819 */ /* 0x000fe2000000121d */
[C---:B------:R-:W-:Y:S01]  /*18a10*/  IMAD R21, R10.reuse, 0xbb, R21 ;  /* 0x000000bb0a157824 */ /* 0x040fe200078e0215 */
[----:B------:R-:W-:Y:S01]  /*18a20*/  LOP3.LUT R43, R43, 0x7ffffff, RZ, 0xc0, !PT ;  /* 0x07ffffff2b2b7812 */ /* 0x000fe200078ec0ff */
[----:B------:R-:W-:Y:S01]  /*18a30*/  IMAD.WIDE.U32 R12, R10, -0x22633260, R12 ;  /* 0xdd9ccda00a0c7825 */ /* 0x000fe200078e000c */
[----:B------:R-:W-:-:S03]  /*18a40*/  LOP3.LUT R29, R29, 0x7ffffff, RZ, 0xc0, !PT ;  /* 0x07ffffff1d1d7812 */ /* 0x000fc600078ec0ff */
[----:B------:R-:W-:Y:S01]  /*18a50*/  IMAD.MOV.U32 R14, RZ, RZ, -0x7634d860 ;  /* 0x89cb27a0ff0e7424 */ /* 0x000fe200078e00ff */
[----:B------:R-:W-:Y:S01]  /*18a60*/  LOP3.LUT R28, R29, 0xf8000000, R12, 0xf8, !PT ;  /* 0xf80000001d1c7812 */ /* 0x000fe200078ef80c */
[----:B------:R-:W-:Y:S02]  /*18a70*/  IMAD.IADD R13, R13, 0x1, R21 ;  /* 0x000000010d0d7824 */ /* 0x000fe400078e0215 */
[----:B------:R-:W-:-:S03]  /*18a80*/  IMAD.WIDE.U32 R20, R10, -0x5ea76960, R14 ;  /* 0xa15896a00a147825 */ /* 0x000fc600078e000e */
[----:B------:R-:W-:Y:S01]  /*18a90*/  LOP3.LUT R29, R13, 0x1fffff, RZ, 0xc0, !PT ;  /* 0x001fffff0d1d7812 */ /* 0x000fe200078ec0ff */
        /* <DEDUP_REMOVED lines=16> */
[----:B-1----:R-:W-:Y:S01]  /*18ba0*/  IADD3 R27, PT, PT, R1, R18, RZ ;  /* 0x00000012011b7210 */ /* 0x002fe20007ffe0ff */
        /* <DEDUP_REMOVED lines=31> */
.L_x_83:
[----:B------:R-:W-:Y:S05]  /*18da0*/  BSYNC.RECONVERGENT B0 ;  /* 0x0000000000007941 */ /* 0x000fea0003800200 */
.L_x_82:
        /* <DEDUP_REMOVED lines=31> */
.L_x_85:
[----:B------:R-:W-:Y:S05]  /*18fa0*/  BSYNC.RECONVERGENT B0 ;  /* 0x0000000000007941 */ /* 0x000fea0003800200 */
.L_x_84:
[----:B------:R-:W-:Y:S01]  /*18fb0*/  IMAD.MOV.U32 R13, RZ, RZ, 0x2 ;  /* 0x00000002ff0d7424 */ /* 0x000fe200078e00ff */
[----:B------:R-:W-:Y:S01]  /*18fc0*/  STL.U8 [R1+0x560], RZ ;  /* 0x000560ff01007387 */ /* 0x000fe20000100000 */
[----:B------:R-:W-:Y:S01]  /*18fd0*/  MOV R14, 0x3 ;  /* 0x00000003000e7802 */ /* 0x000fe20000000f00 */
[----:B------:R-:W-:Y:S01]  /*18fe0*/  IMAD.MOV.U32 R15, RZ, RZ, 0x4 ;  /* 0x00000004ff0f7424 */ /* 0x000fe200078e00ff */
[----:B------:R-:W-:Y:S01]  /*18ff0*/  UMOV UR6, 0x9999999a ;  /* 0x9999999a00067882 */ /* 0x000fe20000000000 */
[----:B------:R0:W-:Y:S04]  /*19000*/  CCTLL.PF2 [R3+0x560] ;  /* 0x0005600003007990 */ /* 0x0001e80000800000 */
[----:B------:R1:W-:Y:S01]  /*19010*/  STL.U8 [R1+0x561], R11 ;  /* 0x0005610b01007387 */ /* 0x0003e20000100000 */
[----:B------:R-:W-:Y:S01]  /*19020*/  IMAD.MOV.U32 R20, RZ, RZ, 0x5 ;  /* 0x00000005ff147424 */ /* 0x000fe200078e00ff */
        /* <DEDUP_REMOVED lines=22> */
[----:B------:R0:W-:Y:S01]  /*19190*/  CCTLL.PF2 [R3+0x565] ;  /* 0x0005650003007990 */ /* 0x0001e20000800000 */
[----:B------:R-:W-:Y:S01]  /*191a0*/  MOV R20, 0xb ;  /* 0x0000000b00147802 */ /* 0x000fe20000000f00 */
[----:B--2---:R-:W-:-:S02]  /*191b0*/  IMAD.MOV.U32 R15, RZ, RZ, 0xa ;  /* 0x0000000aff0f7424 */ /* 0x004fc400078e00ff */
[----:B------:R1:W-:Y:S02]  /*191c0*/  STL.U8 [R1+0x566], R14 ;  /* 0x0005660e01007387 */ /* 0x0003e40000100000 */
[----:B------:R-:W-:Y:S02]  /*191d0*/  DMUL R12, R12, UR6 ;  /* 0x000000060c0c7c28 */ /* 0x000fe40008000000 */
[----:B------:R0:W-:Y:S04]  /*191e0*/  CCTLL.PF2 [R3+0x566] ;  /* 0x0005660003007990 */ /* 0x0001e80000800000 */
[----:B------:R2:W-:Y:S01]  /*191f0*/  STL.U8 [R1+0x567], R18 ;  /* 0x0005671201007387 */ /* 0x0005e20000100000 */
[----:B-1----:R-:W-:Y:S01]  /*19200*/  PRMT R14, R15, 0x7610, R14 ;  /* 0x000076100f0e7816 */ /* 0x002fe2000000000e */
[----:B------:R-:W-:Y:S01]  /*19210*/  DFMA R8, R12, 4, R8 ;  /* 0x401000000c08782b */ /* 0x000fe20000000008 */
[----:B------:R-:W-:Y:S01]  /*19220*/  PRMT R15, R20, 0x7610, R15 ;  /* 0x00007610140f7816 */ /* 0x000fe2000000000f */
[----:B------:R-:W-:Y:S01]  /*19230*/  IMAD.MOV.U32 R20, RZ, RZ, 0xd ;  /* 0x0000000dff147424 */ /* 0x000fe200078e00ff */
[----:B------:R0:W-:Y:S01]  /*19240*/  CCTLL.PF2 [R3+0x567] ;  /* 0x0005670003007990 */ /* 0x0001e20000800000 */
[----:B--2---:R-:W-:-:S03]  /*19250*/  IMAD.MOV.U32 R18, RZ, RZ, 0xc ;  /* 0x0000000cff127424 */ /* 0x004fc600078e00ff */
[----:B------:R1:W-:Y:S01]  /*19260*/  STL.U8 [R1+0x568], R11 ;  /* 0x0005680b01007387 */ /* 0x0003e20000100000 */
[----:B------:R-:W-:-:S03]  /*19270*/  VIADD R13, R3, 0x560 ;  /* 0x00000560030d7836 */ /* 0x000fc60000000000 */
        /* <DEDUP_REMOVED lines=20> */
[----:B------:R-:W-:Y:S01]  /*193c0*/  HFMA2 R20, -RZ, RZ, 0, 1.132488250732421875e-06 ;  /* 0x00000013ff147431 */ /* 0x000fe200000001ff */
        /* <DEDUP_REMOVED lines=63> */
[----:B------:R-:W-:Y:S01]  /*197c0*/  HFMA2 R20, -RZ, RZ, 0, 2.086162567138671875e-06 ;  /* 0x00000023ff147431 */ /* 0x000fe200000001ff */
        /* <DEDUP_REMOVED lines=63> */
[----:B------:R-:W-:Y:S01]  /*19bc0*/  HFMA2 R20, -RZ, RZ, 0, 3.039836883544921875e-06 ;  /* 0x00000033ff147431 */ /* 0x000fe200000001ff */
        /* <DEDUP_REMOVED lines=63> */
[----:B------:R-:W-:Y:S01]  /*19fc0*/  HFMA2 R20, -RZ, RZ, 0, 3.993511199951171875e-06 ;  /* 0x00000043ff147431 */ /* 0x000fe200000001ff */
        /* <DEDUP_REMOVED lines=63> */
[----:B------:R-:W-:Y:S01]  /*1a3c0*/  HFMA2 R20, -RZ, RZ, 0, 4.947185516357421875e-06 ;  /* 0x00000053ff147431 */ /* 0x000fe200000001ff */
        /* <DEDUP_REMOVED lines=63> */
[----:B------:R-:W-:Y:S01]  /*1a7c0*/  HFMA2 R20, -RZ, RZ, 0, 5.900859832763671875e-06 ;  /* 0x00000063ff147431 */ /* 0x000fe200000001ff */
        /* <DEDUP_REMOVED lines=63> */
[----:B------:R-:W-:Y:S01]  /*1abc0*/  HFMA2 R20, -RZ, RZ, 0, 6.854534149169921875e-06 ;  /* 0x00000073ff147431 */ /* 0x000fe200000001ff */
        /* <DEDUP_REMOVED lines=63> */
[----:B------:R-:W-:Y:S01]  /*1afc0*/  HFMA2 R20, -RZ, RZ, 0, 7.808208465576171875e-06 ;  /* 0x00000083ff147431 */ /* 0x000fe200000001ff */
        /* <DEDUP_REMOVED lines=63> */
[----:B------:R-:W-:Y:S01]  /*1b3c0*/  HFMA2 R20, -RZ, RZ, 0, 8.761882781982421875e-06 ;  /* 0x00000093ff147431 */ /* 0x000fe200000001ff */
        /* <DEDUP_REMOVED lines=63> */
[----:B------:R-:W-:Y:S01]  /*1b7c0*/  HFMA2 R20, -RZ, RZ, 0, 9.715557098388671875e-06 ;  /* 0x000000a3ff147431 */ /* 0x000fe200000001ff */
        /* <DEDUP_REMOVED lines=63> */
[----:B------:R-:W-:Y:S01]  /*1bbc0*/  HFMA2 R20, -RZ, RZ, 0, 1.0669231414794921875e-05 ;  /* 0x000000b3ff147431 */ /* 0x000fe200000001ff */
        /* <DEDUP_REMOVED lines=63> */
[----:B------:R-:W-:Y:S01]  /*1bfc0*/  HFMA2 R20, -RZ, RZ, 0, 1.1622905731201171875e-05 ;  /* 0x000000c3ff147431 */ /* 0x000fe200000001ff */
        /* <DEDUP_REMOVED lines=63> */
[----:B------:R-:W-:Y:S01]  /*1c3c0*/  HFMA2 R20, -RZ, RZ, 0, 1.2576580047607421875e-05 ;  /* 0x000000d3ff147431 */ /* 0x000fe200000001ff */
        /* <DEDUP_REMOVED lines=63> */
[----:B------:R-:W-:Y:S01]  /*1c7c0*/  HFMA2 R20, -RZ, RZ, 0, 1.3530254364013671875e-05 ;  /* 0x000000e3ff147431 */ /* 0x000fe200000001ff */
        /* <DEDUP_REMOVED lines=63> */
[----:B------:R-:W-:Y:S01]  /*1cbc0*/  HFMA2 R20, -RZ, RZ, 0, 1.4483928680419921875e-05 ;  /* 0x000000f3ff147431 */ /* 0x000fe200000001ff */
        /* <DEDUP_REMOVED lines=33> */
[----:B--2---:R-:W-:Y:S01]  /*1cde0*/  IMAD.MOV.U32 R15, RZ, RZ, 0xfa ;  /* 0x000000faff0f7424 */ /* 0x004fe200078e00ff */
[----:B------:R-:W-:-:S02]  /*1cdf0*/  MOV R20, 0xfb ;  /* 0x000000fb00147802 */ /* 0x000fc40000000f00 */
        /* <DEDUP_REMOVED lines=32> */
[----:B------:R-:W-:Y:S01]  /*1d000*/  IMAD.IADD R11, R11, 0x1, R15 ;  /* 0x000000010b0b7824 */ /* 0x000fe200078e020f */
[----:B------:R-:W-:Y:S01]  /*1d010*/  MOV R12, R10 ;  /* 0x0000000a000c7202 */ /* 0x000fe20000000f00 */
[----:B------:R-:W-:-:S03]  /*1d020*/  IMAD.MOV.U32 R10, RZ, RZ, RZ ;  /* 0x000000ffff0a7224 */ /* 0x000fc600078e00ff */
[----:B0-----:R-:W-:-:S07]  /*1d030*/  LOP3.LUT R19, R11, 0xffff, RZ, 0xc0, !PT ;  /* 0x0000ffff0b137812 */ /* 0x001fce00078ec0ff */
.L_x_93:
[C---:B------:R-:W-:Y:S01]  /*1d040*/  IADD3 R18, PT, PT, -R10.reuse, 0x100, RZ ;  /* 0x000001000a127810 */ /* 0x040fe20007ffe1ff */
[----:B------:R-:W-:Y:S01]  /*1d050*/  IMAD.IADD R22, R10, 0x1, R13 ;  /* 0x000000010a167824 */ /* 0x000fe200078e020d */
[----:B------:R-:W-:Y:S01]  /*1d060*/  BSSY.RECONVERGENT B0, `(.L_x_86) ;  /* 0x0000041000007945 */ /* 0x000fe20003800200 */
[----:B------:R-:W-:Y:S02]  /*1d070*/  IMAD R19, R19, -0x21131993, RZ ;  /* 0xdeece66d13137824 */ /* 0x000fe400078e02ff */
[C---:B------:R-:W-:Y:S01]  /*1d080*/  VIADD R11, R18.reuse, 0xffffffff ;  /* 0xffffffff120b7836 */ /* 0x040fe20000000000 */
[----:B------:R0:W-:Y:S04]  /*1d090*/  CCTLL.PF1 [R22+0x1] ;  /* 0x0000010016007990 */ /* 0x0001e80000000000 */
[----:B------:R-:W-:Y:S01]  /*1d0a0*/  LOP3.LUT R11, R18, R11, RZ, 0xc0, !PT ;  /* 0x0000000b120b7212 */ /* 0x000fe200078ec0ff */
[----:B------:R-:W-:-:S02]  /*1d0b0*/  IMAD.MOV.U32 R14, RZ, RZ, 0xb ;  /* 0x0000000bff0e7424 */ /* 0x000fc400078e00ff */
[----:B------:R-:W-:Y:S01]  /*1d0c0*/  IMAD.MOV.U32 R15, RZ, RZ, 0x0 ;  /* 0x00000000ff0f7424 */ /* 0x000fe200078e00ff */
[----:B------:R-:W-:Y:S01]  /*1d0d0*/  PRMT R11, R11, 0x9910, RZ ;  /* 0x000099100b0b7816 */ /* 0x000fe200000000ff */
[C---:B------:R-:W-:Y:S02]  /*1d0e0*/  IMAD R19, R12.reuse, 0x5, R19 ;  /* 0x000000050c137824 */ /* 0x040fe400078e0213 */
[----:B------:R-:W-:Y:S01]  /*1d0f0*/  IMAD.WIDE.U32 R20, R12, -0x21131993, R14 ;  /* 0xdeece66d0c147825 */ /* 0x000fe200078e000e */
[----:B------:R-:W-:-:S03]  /*1d100*/  ISETP.NE.AND P0, PT, R11, RZ, PT ;  /* 0x000000ff0b00720c */ /* 0x000fc60003f05270 */
[----:B------:R-:W-:Y:S01]  /*1d110*/  IMAD.IADD R19, R21, 0x1, R19 ;  /* 0x0000000115137824 */ /* 0x000fe200078e0213 */
[----:B------:R-:W-:-:S04]  /*1d120*/  MOV R12, R20 ;  /* 0x00000014000c7202 */ /* 0x000fc80000000f00 */
[----:B------:R-:W-:-:S04]  /*1d130*/  LOP3.LUT R19, R19, 0xffff, RZ, 0xc0, !PT ;  /* 0x0000ffff13137812 */ /* 0x000fc800078ec0ff */
[--C-:B------:R-:W-:Y:S01]  /*1d140*/  SHF.R.U64 R26, R20, 0x11, R19.reuse ;  /* 0x00000011141a7819 */ /* 0x100fe20000001213 */
[----:B------:R-:W-:Y:S01]  /*1d150*/  VIADD R20, R10, 0x1 ;  /* 0x000000010a147836 */ /* 0x000fe20000000000 */
[----:B------:R-:W-:Y:S01]  /*1d160*/  SHF.R.U32.HI R11, RZ, 0x11, R19 ;  /* 0x00000011ff0b7819 */ /* 0x000fe20000011613 */
[----:B0-----:R-:W-:Y:S06]  /*1d170*/  @!P0 BRA `(.L_x_87) ;  /* 0x0000000000ac8947 */ /* 0x001fec0003800000 */
[----:B------:R-:W0:Y:S01]  /*1d180*/  I2F.U32.RP R11, R18 ;  /* 0x00000012000b7306 */ /* 0x000e220000209000 */
[----:B------:R-:W-:Y:S01]  /*1d190*/  IMAD.MOV R21, RZ, RZ, -R18 ;  /* 0x000000ffff157224 */ /* 0x000fe200078e0a12 */
[----:B------:R-:W-:Y:S02]  /*1d1a0*/  LOP3.LUT R24, RZ, R18, RZ, 0x33, !PT ;  /* 0x00000012ff187212 */ /* 0x000fe400078e33ff */
[----:B------:R-:W-:-:S04]  /*1d1b0*/  IADD3 R28, PT, PT, -R10, 0xff, RZ ;  /* 0x000000ff0a1c7810 */ /* 0x000fc80007ffe1ff */
[----:B0-----:R-:W0:Y:S02]  /*1d1c0*/  MUFU.RCP R11, R11 ;  /* 0x0000000b000b7308 */ /* 0x001e240000001000 */
[----:B0-----:R-:W-:-:S06]  /*1d1d0*/  VIADD R22, R11, 0xffffffe ;  /* 0x0ffffffe0b167836 */ /* 0x001fcc0000000000 */
        /* <DEDUP_REMOVED lines=17> */
.L_x_90:
[----:B------:R-:W-:Y:S02]  /*1d2f0*/  IMAD R19, R19, -0x21131993, RZ ;  /* 0xdeece66d13137824 */ /* 0x000fe400078e02ff */
[----:B------:R-:W-:-:S04]  /*1d300*/  IMAD.WIDE.U32 R22, R12, -0x21131993, R14 ;  /* 0xdeece66d0c167825 */ /* 0x000fc800078e000e */
[----:B------:R-:W-:-:S05]  /*1d310*/  IMAD R19, R12, 0x5, R19 ;  /* 0x000000050c137824 */ /* 0x000fca00078e0213 */
[----:B------:R-:W-:-:S04]  /*1d320*/  IADD3 R19, PT, PT, R23, R19, RZ ;  /* 0x0000001317137210 */ /* 0x000fc80007ffe0ff */
        /* <DEDUP_REMOVED lines=15> */
.L_x_89:
[----:B------:R-:W-:Y:S05]  /*1d420*/  BRA `(.L_x_88) ;  /* 0x0000000000107947 */ /* 0x000fea0003800000 */
.L_x_87:
[-C--:B------:R-:W-:Y:S02]  /*1d430*/  IMAD R11, R11, R18.reuse, RZ ;  /* 0x000000120b0b7224 */ /* 0x080fe400078e02ff */
[----:B------:R-:W-:-:S04]  /*1d440*/  IMAD.WIDE.U32 R14, R26, R18, RZ ;  /* 0x000000121a0e7225 */ /* 0x000fc800078e00ff */
[----:B------:R-:W-:-:S05]  /*1d450*/  IMAD.IADD R11, R15, 0x1, R11 ;  /* 0x000000010f0b7824 */ /* 0x000fca00078e020b */
[----:B------:R-:W-:-:S07]  /*1d460*/  SHF.R.U64 R11, R14, 0x1f, R11 ;  /* 0x0000001f0e0b7819 */ /* 0x000fce000000120b */
.L_x_88:
[----:B------:R-:W-:Y:S05]  /*1d470*/  BSYNC.RECONVERGENT B0 ;  /* 0x0000000000007941 */ /* 0x000fea0003800200 */
.L_x_86:
        /* <DEDUP_REMOVED lines=9> */
.L_x_92:
[----:B------:R-:W-:Y:S05]  /*1d510*/  BSYNC.RECONVERGENT B0 ;  /* 0x0000000000007941 */ /* 0x000fea0003800200 */
.L_x_91:
        /* <DEDUP_REMOVED lines=16> */
[----:B-----5:R-:W-:Y:S01]  /*1d620*/  IADD3 R27, PT, PT, R20, -0x1, RZ ;  /* 0xffffffff141b7810 */ /* 0x020fe20007ffe0ff */
        /* <DEDUP_REMOVED lines=13> */
[----:B0-----:R-:W0:Y:S02]  /*1d700*/  I2F.F64 R14, R26 ;  /* 0x0000001a000e7312 */ /* 0x001e240000201c00 */
[----:B0-----:R-:W-:Y:S01]  /*1d710*/  DSETP.GEU.AND P0, PT, R18, R14, PT ;  /* 0x0000000e1200722a */ /* 0x001fe20003f0e000 */
[----:B------:R-:W-:-:S13]  /*1d720*/  VIADD R14, R26, 0xffffffff ;  /* 0xffffffff1a0e7836 */ /* 0x000fda0000000000 */
        /* <DEDUP_REMOVED lines=24> */
[----:B------:R-:W-:Y:S01]  /*1d8b0*/  FSEL R27, RZ, 1.875, P0 ;  /* 0x3ff00000ff1b7808 */ /* 0x000fe20000000000 */
[----:B------:R-:W-:Y:S01]  /*1d8c0*/  IMAD.MOV.U32 R26, RZ, RZ, RZ ;  /* 0x000000ffff1a7224 */ /* 0x000fe200078e00ff */
[----:B------:R-:W-:Y:S01]  /*1d8d0*/  DADD R28, R22, -1 ;  /* 0xbff00000161c7429 */ /* 0x000fe20000000000 */
[----:B------:R-:W-:Y:S01]  /*1d8e0*/  UMOV UR8, 0x74df99c8 ;  /* 0x74df99c800087882 */ /* 0x000fe20000000000 */
[----:B------:R-:W-:Y:S01]  /*1d8f0*/  UMOV UR9, 0x3fdb0cb1 ;  /* 0x3fdb0cb100097882 */ /* 0x000fe20000000000 */
[----:B0-----:R-:W-:Y:S01]  /*1d900*/  DADD R20, R18, -1 ;  /* 0xbff0000012147429 */ /* 0x001fe20000000000 */
[----:B------:R-:W-:Y:S01]  /*1d910*/  BSSY.RECONVERGENT B0, `(.L_x_94) ;  /* 0x0000041000007945 */ /* 0x000fe20003800200 */
[----:B------:R-:W-:Y:S02]  /*1d920*/  DADD R26, R22, -R26 ;  /* 0x00000000161a7229 */ /* 0x000fe4000000081a */
[----:B------:R-:W-:-:S04]  /*1d930*/  @P1 DMUL R24, R24, R24 ;  /* 0x0000001818181228 */ /* 0x000fc80000000000 */
[----:B------:R-:W-:Y:S02]  /*1d940*/  DADD R20, R20, UR8 ;  /* 0x0000000814147e29 */ /* 0x000fe40008000000 */
[----:B------:R-:W-:Y:S01]  /*1d950*/  DADD R26, R26, UR6 ;  /* 0x000000061a1a7e29 */ /* 0x000fe20008000000 */
[----:B--2---:R-:W-:-:S05]  /*1d960*/  @P1 IMAD R10, R12, 0xab, RZ ;  /* 0x000000ab0c0a1824 */ /* 0x004fca00078e02ff */
[----:B------:R-:W-:-:S04]  /*1d970*/  @P1 SHF.R.U32.HI R10, RZ, 0xb, R10 ;  /* 0x0000000bff0a1819 */ /* 0x000fc8000001160a */
[----:B------:R-:W-:-:S05]  /*1d980*/  @P1 PRMT R10, R10, 0x9910, RZ ;  /* 0x000099100a0a1816 */ /* 0x000fca00000000ff */
[----:B------:R-:W-:-:S04]  /*1d990*/  @P1 IMAD R10, R10, 0xc, RZ ;  /* 0x0000000c0a0a1824 */ /* 0x000fc800078e02ff */
[----:B------:R-:W-:-:S05]  /*1d9a0*/  @P1 IMAD.MOV R10, RZ, RZ, -R10 ;  /* 0x000000ffff0a1224 */ /* 0x000fca00078e0a0a */
[----:B------:R-:W-:-:S05]  /*1d9b0*/  @P1 PRMT R13, R10, 0x7710, RZ ;  /* 0x000077100a0d1816 */ /* 0x000fca00000000ff */
[----:B------:R-:W-:Y:S02]  /*1d9c0*/  @P1 IMAD.IADD R12, R12, 0x1, R13 ;  /* 0x000000010c0c1824 */ /* 0x000fe400078e020d */
[----:B------:R-:W-:-:S03]  /*1d9d0*/  @P1 IMAD.MOV.U32 R13, RZ, RZ, 0x1040 ;  /* 0x00001040ff0d1424 */ /* 0x000fc600078e00ff */
[----:B------:R-:W-:-:S04]  /*1d9e0*/  @P1 LOP3.LUT R12, R12, 0xff, RZ, 0xc0, !PT ;  /* 0x000000ff0c0c1812 */ /* 0x000fc800078ec0ff */
[----:B------:R-:W-:Y:S01]  /*1d9f0*/  @P1 LEA R10, R12, R13, 0x1 ;  /* 0x0000000d0c0a1211 */ /* 0x000fe200078e08ff */
[----:B------:R-:W-:Y:S01]  /*1da00*/  IMAD.MOV.U32 R12, RZ, RZ, RZ ;  /* 0x000000ffff0c7224 */ /* 0x000fe200078e00ff */
[----:B------:R-:W-:Y:S02]  /*1da10*/  FSEL R13, RZ, 1.875, !P0 ;  /* 0x3ff00000ff0d7808 */ /* 0x000fe40004000000 */
[----:B------:R3:W0:Y:S04]  /*1da20*/  @P1 LDC.S8 R34, c[0x3][R10+0x1] ;  /* 0x00c000400a221b82 */ /* 0x0006280000000200 */
[----:B------:R-:W-:-:S04]  /*1da30*/  DADD R12, R18, -R12 ;  /* 0x00000000120c7229 */ /* 0x000fc8000000080c */
[----:B------:R3:W1:Y:S04]  /*1da40*/  @P1 LDC.S8 R30, c[0x3][R10] ;  /* 0x00c000000a1e1b82 */ /* 0x0006680000000200 */
[----:B------:R-:W-:Y:S01]  /*1da50*/  DADD R12, R12, UR6 ;  /* 0x000000060c0c7e29 */ /* 0x000fe20008000000 */
[----:B---3--:R-:W-:-:S04]  /*1da60*/  IADD3 R10, PT, PT, R11, 0x1, R14 ;  /* 0x000000010b0a7810 */ /* 0x008fc80007ffe00e */
[----:B------:R-:W-:Y:S01]  /*1da70*/  LOP3.LUT R10, R10, 0xff, RZ, 0xc0, !PT ;  /* 0x000000ff0a0a7812 */ /* 0x000fe200078ec0ff */
[----:B0-----:R0:W2:Y:S08]  /*1da80*/  @P1 I2F.F64.S16 R32, R34 ;  /* 0x0000002200201312 */ /* 0x0010b00000101c00 */
[----:B-1----:R-:W1:Y:S01]  /*1da90*/  @P1 I2F.F64.S16 R30, R30 ;  /* 0x0000001e001e1312 */ /* 0x002e620000101c00 */
[----:B0-----:R-:W-:-:S02]  /*1daa0*/  DFMA R34, -R20, R20, 0.5 ;  /* 0x3fe000001422742b */ /* 0x001fc40000000114 */
[----:B--2---:R-:W-:Y:S02]  /*1dab0*/  @P1 DMUL R32, R22, R32 ;  /* 0x0000002016201228 */ /* 0x004fe40000000000 */
[----:B------:R-:W-:Y:S02]  /*1dac0*/  DADD R22, R28, UR8 ;  /* 0x000000081c167e29 */ /* 0x000fe40008000000 */
[----:B------:R-:W-:-:S04]  /*1dad0*/  DFMA R28, -R12, R12, 0.5 ;  /* 0x3fe000000c1c742b */ /* 0x000fc8000000010c */
[----:B-1----:R-:W-:Y:S02]  /*1dae0*/  @P1 DFMA R32, R18, R30, R32 ;  /* 0x0000001e1220122b */ /* 0x002fe40000000020 */
[----:B------:R-:W-:Y:S02]  /*1daf0*/  DFMA R18, -R22, R22, R34 ;  /* 0x000000161612722b */ /* 0x000fe40000000122 */
[----:B------:R-:W-:Y:S01]  /*1db00*/  DFMA R28, -R26, R26, R28 ;  /* 0x0000001a1a1c722b */ /* 0x000fe2000000011c */
[----:B------:R-:W-:Y:S01]  /*1db10*/  VIADD R34, R14, 0x1 ;  /* 0x000000010e227836 */ /* 0x000fe20000000000 */
[----:B------:R-:W-:Y:S01]  /*1db20*/  @P1 DMUL R30, R24, R24 ;  /* 0x00000018181e1228 */ /* 0x000fe20000000000 */
[----:B------:R-:W-:Y:S01]  /*1db30*/  @!P0 IMAD.MOV R34, RZ, RZ, R14 ;  /* 0x000000ffff228224 */ /* 0x000fe200078e020e */
[----:B------:R-:W-:Y:S01]  /*1db40*/  CS2R R24, SRZ ;  /* 0x0000000000187805 */ /* 0x000fe2000001ff00 */
[----:B------:R-:W-:Y:S01]  /*1db50*/  IMAD.IADD R14, R1, 0x1, R10 ;  /* 0x00000001010e7824 */ /* 0x000fe200078e020a */
[----:B------:R-:W-:Y:S01]  /*1db60*/  DSETP.GEU.AND P3, PT, R18, RZ, PT ;  /* 0x000000ff1200722a */ /* 0x000fe20003f6e000 */
[----:B----4-:R-:W-:Y:S01]  /*1db70*/  IMAD.IADD R15, R15, 0x1, R34 ;  /* 0x000000010f0f7824 */ /* 0x010fe200078e0222 */
[----:B------:R-:W-:Y:S01]  /*1db80*/  DSETP.GEU.AND P2, PT, R28, RZ, PT ;  /* 0x000000ff1c00722a */ /* 0x000fe20003f4e000 */
[----:B------:R-:W-:Y:S01]  /*1db90*/  CS2R R10, SRZ ;  /* 0x00000000000a7805 */ /* 0x000fe2000001ff00 */
[----:B------:R-:W-:-:S12]  /*1dba0*/  @P1 DMUL R24, R30, R32 ;  /* 0x000000201e181228 */ /* 0x000fd80000000000 */
[----:B------:R-:W-:Y:S05]  /*1dbb0*/  @!P2 BRA `(.L_x_95) ;  /* 0x000000000058a947 */ /* 0x000fea0003800000 */
[----:B------:R-:W-:-:S05]  /*1dbc0*/  LOP3.LUT R10, R15, 0xff, RZ, 0xc0, !PT ;  /* 0x000000ff0f0a7812 */ /* 0x000fca00078ec0ff */
[----:B------:R-:W-:-:S06]  /*1dbd0*/  IMAD.IADD R11, R1, 0x1, R10 ;  /* 0x00000001010b7824 */ /* 0x000fcc00078e020a */
[----:B------:R-:W2:Y:S01]  /*1dbe0*/  LDL.U8 R11, [R11+0x560] ;  /* 0x000560000b0b7983 */ /* 0x000ea20000100000 */
[----:B------:R-:W-:Y:S01]  /*1dbf0*/  UMOV UR6, 0x1040 ;  /* 0x0000104000067882 */ /* 0x000fe20000000000 */
[----:B------:R-:W-:Y:S01]  /*1dc00*/  DMUL R28, R28, R28 ;  /* 0x0000001c1c1c7228 */ /* 0x000fe20000000000 */
[----:B--2---:R-:W-:-:S05]  /*1dc10*/  IMAD R10, R11, 0xab, RZ ;  /* 0x000000ab0b0a7824 */ /* 0x004fca00078e02ff */
[----:B------:R-:W-:-:S04]  /*1dc20*/  SHF.R.U32.HI R10, RZ, 0xb, R10 ;  /* 0x0000000bff0a7819 */ /* 0x000fc8000001160a */
[----:B------:R-:W-:-:S05]  /*1dc30*/  PRMT R10, R10, 0x9910, RZ ;  /* 0x000099100a0a7816 */ /* 0x000fca00000000ff */
[----:B------:R-:W-:-:S05]  /*1dc40*/  IMAD R10, R10, 0xc, RZ ;  /* 0x0000000c0a0a7824 */ /* 0x000fca00078e02ff */
[----:B------:R-:W-:-:S04]  /*1dc50*/  IADD3 R10, PT, PT, RZ, -R10, RZ ;  /* 0x8000000aff0a7210 */ /* 0x000fc80007ffe0ff */
        /* <DEDUP_REMOVED lines=8> */
[----:B0-----:R-:W-:-:S02]  /*1dce0*/  DMUL R26, R26, R10 ;  /* 0x0000000a1a1a7228 */ /* 0x001fc40000000000 */
[----:B------:R-:W-:-:S06]  /*1dcf0*/  DMUL R10, R28, R28 ;  /* 0x0000001c1c0a7228 */ /* 0x000fcc0000000000 */
[----:B-1----:R-:W-:-:S08]  /*1dd00*/  DFMA R26, R12, R30, R26 ;  /* 0x0000001e0c1a722b */ /* 0x002fd0000000001a */
[----:B------:R-:W-:-:S11]  /*1dd10*/  DMUL R10, R10, R26 ;  /* 0x0000001a0a0a7228 */ /* 0x000fd60000000000 */
.L_x_95:
[----:B------:R-:W-:Y:S05]  /*1dd20*/  BSYNC.RECONVERGENT B0 ;  /* 0x0000000000007941 */ /* 0x000fea0003800200 */
.L_x_94:
[----:B------:R0:W5:Y:S01]  /*1dd30*/  LDL.U8 R15, [R14+0x560] ;  /* 0x000560000e0f7983 */ /* 0x0001620000100000 */
[----:B------:R-:W-:Y:S01]  /*1dd40*/  BSSY.RECONVERGENT B0, `(.L_x_96) ;  /* 0x0000016000007945 */ /* 0x000fe20003800200 */
[----:B------:R-:W-:-:S03]  /*1dd50*/  CS2R R12, SRZ ;  /* 0x00000000000c7805 */ /* 0x000fc6000001ff00 */
[----:B------:R-:W-:Y:S05]  /*1dd60*/  @!P3 BRA `(.L_x_97) ;  /* 0x00000000004cb947 */ /* 0x000fea0003800000 */
[----:B-----5:R-:W-:Y:S01]  /*1dd70*/  IMAD R12, R15, 0xab, RZ ;  /* 0x000000ab0f0c7824 */ /* 0x020fe200078e02ff */
[----:B------:R-:W-:Y:S01]  /*1dd80*/  UMOV UR6, 0x1040 ;  /* 0x0000104000067882 */ /* 0x000fe20000000000 */
[----:B------:R-:W-:-:S03]  /*1dd90*/  DMUL R18, R18, R18 ;  /* 0x0000001212127228 */ /* 0x000fc60000000000 */
        /* <DEDUP_REMOVED lines=8> */
[----:B------:R-:W1:Y:S08]  /*1de20*/  LDC.S8 R28, c[0x3][R26+0x1] ;  /* 0x00c000401a1c7b82 */ /* 0x000e700000000200 */
[----:B------:R-:W0:Y:S01]  /*1de30*/  LDC.S8 R27, c[0x3][R26] ;  /* 0x00c000001a1b7b82 */ /* 0x000e220000000200 */
[----:B-1----:R-:W1:Y:S08]  /*1de40*/  I2F.F64.S16 R12, R28 ;  /* 0x0000001c000c7312 */ /* 0x002e700000101c00 */
[----:B0-----:R-:W0:Y:S01]  /*1de50*/  I2F.F64.S16 R14, R27 ;  /* 0x0000001b000e7312 */ /* 0x001e220000101c00 */
[----:B-1----:R-:W-:-:S02]  /*1de60*/  DMUL R22, R22, R12 ;  /* 0x0000000c16167228 */ /* 0x002fc40000000000 */
[----:B------:R-:W-:-:S06]  /*1de70*/  DMUL R12, R18, R18 ;  /* 0x00000012120c7228 */ /* 0x000fcc0000000000 */
[----:B0-----:R-:W-:-:S08]  /*1de80*/  DFMA R14, R20, R14, R22 ;  /* 0x0000000e140e722b */ /* 0x001fd00000000016 */
[----:B------:R-:W-:-:S11]  /*1de90*/  DMUL R12, R12, R14 ;  /* 0x0000000e0c0c7228 */ /* 0x000fd60000000000 */
.L_x_97:
[----:B------:R-:W-:Y:S05]  /*1dea0*/  BSYNC.RECONVERGENT B0 ;  /* 0x0000000000007941 */ /* 0x000fea0003800200 */
.L_x_96:
[----:B------:R-:W-:Y:S01]  /*1deb0*/  DADD R10, R10, R24 ;  /* 0x000000000a0a7229 */ /* 0x000fe20000000018 */
[----:B------:R-:W-:Y:S01]  /*1dec0*/  UMOV UR6, 0x9999999a ;  /* 0x9999999a00067882 */ /* 0x000fe20000000000 */
[----:B------:R-:W-:Y:S01]  /*1ded0*/  UMOV UR7, 0x3fe19999 ;  /* 0x3fe1999900077882 */ /* 0x000fe20000000000 */
[----:B------:R-:W-:Y:S02]  /*1dee0*/  IMAD.MOV.U32 R18, RZ, RZ, -0x66666666 ;  /* 0x9999999aff127424 */ /* 0x000fe400078e00ff */
[----:B------:R-:W-:-:S03]  /*1def0*/  IMAD.MOV.U32 R19, RZ, RZ, 0x3ff19999 ;  /* 0x3ff19999ff137424 */ /* 0x000fc600078e00ff */
[----:B------:R-:W-:-:S03]  /*1df00*/  DADD R10, R10, R12 ;  /* 0x000000000a0a7229 */ /* 0x000fc6000000000c */
[----:B------:R-:W-:-:S05]  /*1df10*/  DFMA R18, R6, R18, 0.5 ;  /* 0x3fe000000612742b */ /* 0x000fca0000000012 */
[----:B------:R-:W-:-:S08]  /*1df20*/  DMUL R10, R10, 70 ;  /* 0x405180000a0a7828 */ /* 0x000fd00000000000 */
[----:B------:R-:W-:Y:S01]  /*1df30*/  DMUL R10, R10, UR6 ;  /* 0x000000060a0a7c28 */ /* 0x000fe20008000000 */
[----:B------:R-:W-:Y:S01]  /*1df40*/  UMOV UR6, 0x33333333 ;  /* 0x3333333300067882 */ /* 0x000fe20000000000 */
[----:B------:R-:W-:-:S06]  /*1df50*/  UMOV UR7, 0x3fc33333 ;  /* 0x3fc3333300077882 */ /* 0x000fcc0000000000 */
[----:B------:R-:W-:Y:S01]  /*1df60*/  DFMA R8, R10, 8, R8 ;  /* 0x402000000a08782b */ /* 0x000fe20000000008 */
[----:B------:R-:W-:Y:S02]  /*1df70*/  IMAD.MOV.U32 R10, RZ, RZ, 0x66666666 ;  /* 0x66666666ff0a7424 */ /* 0x000fe400078e00ff */
[----:B------:R-:W-:-:S06]  /*1df80*/  IMAD.MOV.U32 R11, RZ, RZ, 0x3fe66666 ;  /* 0x3fe66666ff0b7424 */ /* 0x000fcc00078e00ff */
[----:B------:R-:W-:Y:S01]  /*1df90*/  DFMA R8, R8, UR6, R10 ;  /* 0x0000000608087c2b */ /* 0x000fe2000800000a */
[----:B------:R-:W-:Y:S01]  /*1dfa0*/  UMOV UR6, 0x7ae147ae ;  /* 0x7ae147ae00067882 */ /* 0x000fe20000000000 */
[----:B------:R-:W-:-:S06]  /*1dfb0*/  UMOV UR7, 0x3fefae14 ;  /* 0x3fefae1400077882 */ /* 0x000fcc0000000000 */
[----:B------:R-:W-:Y:S01]  /*1dfc0*/  DMUL R8, R8, UR6 ;  /* 0x0000000608087c28 */ /* 0x000fe20008000000 */
[----:B------:R-:W-:Y:S01]  /*1dfd0*/  UMOV UR6, 0x47ae147b ;  /* 0x47ae147b00067882 */ /* 0x000fe20000000000 */
[----:B------:R-:W-:-:S06]  /*1dfe0*/  UMOV UR7, 0x3f847ae1 ;  /* 0x3f847ae100077882 */ /* 0x000fcc0000000000 */
[----:B------:R-:W-:-:S08]  /*1dff0*/  DFMA R8, R18, UR6, R8 ;  /* 0x0000000612087c2b */ /* 0x000fd00008000008 */
[----:B------:R-:W-:-:S08]  /*1e000*/  DADD R8, -R8, 1 ;  /* 0x3ff0000008087429 */ /* 0x000fd00000000100 */
[----:B------:R-:W-:-:S08]  /*1e010*/  DFMA R8, -R8, R8, 1 ;  /* 0x3ff000000808742b */ /* 0x000fd00000000108 */
[----:B------:R-:W-:-:S06]  /*1e020*/  DSETP.GEU.AND P0, PT, R8, RZ, PT ;  /* 0x000000ff0800722a */ /* 0x000fcc0003f0e000 */
[----:B------:R-:W-:Y:S02]  /*1e030*/  FSEL R6, R8, RZ, P0 ;  /* 0x000000ff08067208 */ /* 0x000fe40000000000 */
[----:B------:R-:W-:-:S06]  /*1e040*/  FSEL R7, R9, RZ, P0 ;  /* 0x000000ff09077208 */ /* 0x000fcc0000000000 */
[----:B------:R-:W-:-:S06]  /*1e050*/  DSETP.GT.AND P0, PT, R6, 1, PT ;  /* 0x3ff000000600742a */ /* 0x000fcc0003f04000 */
[----:B------:R-:W-:Y:S02]  /*1e060*/  FSEL R6, R6, RZ, !P0 ;  /* 0x000000ff06067208 */ /* 0x000fe40004000000 */
[----:B------:R-:W-:-:S06]  /*1e070*/  FSEL R7, R7, 1.875, !P0 ;  /* 0x3ff0000007077808 */ /* 0x000fcc0004000000 */
[----:B------:R-:W-:-:S10]  /*1e080*/  DMUL R6, R6, 63 ;  /* 0x404f800006067828 */ /* 0x000fd40000000000 */
[----:B------:R-:W1:Y:S02]  /*1e090*/  F2I.F64.TRUNC R6, R6 ;  /* 0x0000000600067311 */ /* 0x000e64000030d100 */
[----:B-1----:R-:W-:-:S13]  /*1e0a0*/  ISETP.GT.AND P0, PT, R6, 0x3d, PT ;  /* 0x0000003d0600780c */ /* 0x002fda0003f04270 */
[----:B------:R1:W-:Y:S01]  /*1e0b0*/  @!P0 STG.E.64 desc[UR4][R4.64], RZ ;  /* 0x000000ff04008986 */ /* 0x0003e2000c101b04 */
[----:B------:R-:W-:Y:S05]  /*1e0c0*/  @!P0 EXIT ;  /* 0x000000000000894d */ /* 0x000fea0003800000 */
[----:B------:R-:W-:Y:S01]  /*1e0d0*/  IMAD R7, R17, 0x9b83, RZ ;  /* 0x00009b8311077824 */ /* 0x000fe200078e02ff */
[----:B------:R-:W-:Y:S01]  /*1e0e0*/  STL.U8 [R1+0x670], RZ ;  /* 0x000670ff01007387 */ /* 0x000fe20000100000 */
[----:B------:R-:W-:-:S04]  /*1e0f0*/  IMAD.WIDE.U32 R16, R16, 0x9b83, RZ ;  /* 0x00009b8310107825 */ /* 0x000fc800078e00ff */
[----:B------:R-:W-:Y:S01]  /*1e100*/  IMAD.MOV.U32 R6, RZ, RZ, -0x6bd21946 ;  /* 0x942de6baff067424 */ /* 0x000fe200078e00ff */
[----:B------:R-:W-:Y:S01]  /*1e110*/  IADD3 R12, PT, PT, R17, R7, RZ ;  /* 0x00000007110c7210 */ /* 0x000fe20007ffe0ff */
[----:B------:R-:W-:Y:S01]  /*1e120*/  IMAD.MOV.U32 R7, RZ, RZ, 0x40 ;  /* 0x00000040ff077424 */ /* 0x000fe200078e00ff */
[----:B------:R-:W-:Y:S01]  /*1e130*/  LOP3.LUT R13, R16, 0xdeece66d, RZ, 0x3c, !PT ;  /* 0xdeece66d100d7812 */ /* 0x000fe200078e3cff */
[----:B------:R-:W-:Y:S01]  /*1e140*/  IMAD.MOV.U32 R8, RZ, RZ, 0x73c4cd04 ;  /* 0x73c4cd04ff087424 */ /* 0x000fe200078e00ff */
[----:B------:R-:W-:Y:S01]  /*1e150*/  LOP3.LUT R12, R12, 0xffff, RZ, 0xc0, !PT ;  /* 0x0000ffff0c0c7812 */ /* 0x000fe200078ec0ff */
[----:B------:R-:W-:Y:S02]  /*1e160*/  IMAD.MOV.U32 R9, RZ, RZ, -0x768ed2c8 ;  /* 0x89712d38ff097424 */ /* 0x000fe400078e00ff */
[----:B------:R-:W-:Y:S01]  /*1e170*/  IMAD.WIDE.U32 R6, R13, -0x4b9ff597, R6 ;  /* 0xb4600a690d067825 */ /* 0x000fe200078e0006 */
[----:B------:R-:W-:-:S03]  /*1e180*/  LOP3.LUT R12, R12, 0x5, RZ, 0x3c, !PT ;  /* 0x000000050c0c7812 */ /* 0x000fc600078e3cff */
[----:B------:R-:W-:-:S04]  /*1e190*/  IMAD.WIDE.U32 R8, R13, 0x772c5f11, R8 ;  /* 0x772c5f110d087825 */ /* 0x000fc800078e0008 */
[C---:B------:R-:W-:Y:S02]  /*1e1a0*/  IMAD R10, R12.reuse, -0x4b9ff597, RZ ;  /* 0xb4600a690c0a7824 */ /* 0x040fe400078e02ff */
[----:B0-----:R-:W-:Y:S02]  /*1e1b0*/  IMAD R14, R12, 0x772c5f11, RZ ;  /* 0x772c5f110c0e7824 */ /* 0x001fe400078e02ff */
[C---:B-----5:R-:W-:Y:S02]  /*1e1c0*/  IMAD R15, R13.reuse, 0x7760bb20, R10 ;  /* 0x7760bb200d0f7824 */ /* 0x060fe400078e020a */
[----:B------:R-:W-:Y:S02]  /*1e1d0*/  IMAD R17, R13, 0x530f32eb, R14 ;  /* 0x530f32eb0d117824 */ /* 0x000fe400078e020e */
[----:B------:R-:W-:Y:S02]  /*1e1e0*/  IMAD.IADD R15, R7, 0x1, R15 ;  /* 0x00000001070f7824 */ /* 0x000fe400078e020f */
[----:B------:R-:W-:Y:S01]  /*1e1f0*/  IMAD.MOV.U32 R10, RZ, RZ, 0x160 ;  /* 0x00000160ff0a7424 */ /* 0x000fe200078e00ff */
[----:B------:R-:W-:Y:S01]  /*1e200*/  IADD3 R9, PT, PT, R9, R17, RZ ;  /* 0x0000001109097210 */ /* 0x000fe20007ffe0ff */
[----:B------:R-:W-:Y:S01]  /*1e210*/  IMAD.MOV.U32 R11, RZ, RZ, 0x0 ;  /* 0x00000000ff0b7424 */ /* 0x000fe200078e00ff */
[----:B------:R-:W-:Y:S01]  /*1e220*/  SHF.R.U64 R15, R6, 0x15, R15 ;  /* 0x00000015060f7819 */ /* 0x000fe2000000120f */
[----:B------:R-:W-:Y:S01]  /*1e230*/  IMAD R14, R12, -0x22633260, RZ ;  /* 0xdd9ccda00c0e7824 */ /* 0x000fe200078e02ff */
[----:B------:R-:W-:Y:S01]  /*1e240*/  SHF.R.U64 R16, R8, 0x15, R9 ;  /* 0x0000001508107819 */ /* 0x000fe20000001209 */
[----:B------:R-:W-:Y:S01]  /*1e250*/  IMAD.WIDE.U32 R6, R13, -0x22633260, R10 ;  /* 0xdd9ccda00d067825 */ /* 0x000fe200078e000a */
[----:B------:R-:W-:-:S03]  /*1e260*/  LOP3.LUT R15, R15, 0x7ffffff, RZ, 0xc0, !PT ;  /* 0x07ffffff0f0f7812 */ /* 0x000fc600078ec0ff */
[----:B------:R-:W-:Y:S02]  /*1e270*/  IMAD R17, R13, 0xbb, R14 ;  /* 0x000000bb0d117824 */ /* 0x000fe400078e020e */
[----:B------:R-:W-:Y:S02]  /*1e280*/  IMAD.MOV.U32 R10, RZ, RZ, -0x7634d860 ;  /* 0x89cb27a0ff0a7424 */ /* 0x000fe400078e00ff */
[----:B------:R-:W-:Y:S02]  /*1e290*/  IMAD.MOV.U32 R11, RZ, RZ, 0x2501550a ;  /* 0x2501550aff0b7424 */ /* 0x000fe400078e00ff */
[----:B------:R-:W-:Y:S02]  /*1e2a0*/  IMAD R14, R12, -0x5ea76960, RZ ;  /* 0xa15896a00c0e7824 */ /* 0x000fe400078e02ff */
[----:B------:R-:W-:Y:S02]  /*1e2b0*/  IMAD.IADD R7, R7, 0x1, R17 ;  /* 0x0000000107077824 */ /* 0x000fe400078e0211 */
[----:B------:R-:W-:-:S04]  /*1e2c0*/  IMAD.WIDE.U32 R8, R13, -0x5ea76960, R10 ;  /* 0xa15896a00d087825 */ /* 0x000fc800078e000a */
[----:B------:R-:W-:Y:S01]  /*1e2d0*/  IMAD R17, R13, 0x181a9317, R14 ;  /* 0x181a93170d117824 */ /* 0x000fe200078e020e */
[----:B------:R-:W-:Y:S01]  /*1e2e0*/  LOP3.LUT R14, R15, 0xf8000000, R6, 0xf8, !PT ;  /* 0xf80000000f0e7812 */ /* 0x000fe200078ef806 */
[----:B------:R-:W-:Y:S01]  /*1e2f0*/  IMAD.MOV.U32 R20, RZ, RZ, 0x3 ;  /* 0x00000003ff147424 */ /* 0x000fe200078e00ff */
[----:B------:R-:W-:Y:S01]  /*1e300*/  LOP3.LUT R15, R7, 0x1fffff, RZ, 0xc0, !PT ;  /* 0x001fffff070f7812 */ /* 0x000fe200078ec0ff */
[----:B------:R-:W-:Y:S01]  /*1e310*/  IMAD.IADD R17, R9, 0x1, R17 ;  /* 0x0000000109117824 */ /* 0x000fe200078e0211 */
[----:B------:R-:W-:Y:S02]  /*1e320*/  LOP3.LUT R9, R16, 0x7ffffff, RZ, 0xc0, !PT ;  /* 0x07ffffff10097812 */ /* 0x000fe400078ec0ff */
[----:B------:R0:W2:Y:S02]  /*1e330*/  I2F.F64.U64 R6, R14 ;  /* 0x0000000e00067312 */ /* 0x0000a40000301800 */
[----:B------:R-:W-:Y:S02]  /*1e340*/  LOP3.LUT R17, R17, 0x1fffff, RZ, 0xc0, !PT ;  /* 0x001fffff11117812 */ /* 0x000fe400078ec0ff */
[----:B------:R-:W-:-:S04]  /*1e350*/  LOP3.LUT R16, R9, 0xf8000000, R8, 0xf8, !PT ;  /* 0xf800000009107812 */ /* 0x000fc800078ef808 */
[----:B------:R3:W4:Y:S01]  /*1e360*/  I2F.F64.U64 R8, R16 ;  /* 0x0000001000087312 */ /* 0x0007220000301800 */
[----:B0-----:R-:W-:Y:S01]  /*1e370*/  MOV R14, 0x4 ;  /* 0x00000004000e7802 */ /* 0x001fe20000000f00 */
[----:B------:R-:W-:Y:S01]  /*1e380*/  IMAD.MOV.U32 R15, RZ, RZ, 0x5 ;  /* 0x00000005ff0f7424 */ /* 0x000fe200078e00ff */
[----:B--2---:R-:W-:Y:S01]  /*1e390*/  DMUL R6, R6, 1.1102230246251565404e-16 ;  /* 0x3ca0000006067828 */ /* 0x004fe20000000000 */
[----:B---3--:R-:W-:Y:S01]  /*1e3a0*/  IMAD.MOV.U32 R16, RZ, RZ, 0xff ;  /* 0x000000ffff107424 */ /* 0x008fe200078e00ff */
[----:B----4-:R-:W-:-:S06]  /*1e3b0*/  DMUL R10, R8, 1.1102230246251565404e-16 ;  /* 0x3ca00000080a7828 */ /* 0x010fcc0000000000 */
[----:B------:R-:W-:Y:S01]  /*1e3c0*/  DMUL R8, R6, 256 ;  /* 0x4070000006087828 */ /* 0x000fe20000000000 */
[----:B------:R-:W-:Y:S02]  /*1e3d0*/  IMAD.MOV.U32 R6, RZ, RZ, 0x1 ;  /* 0x00000001ff067424 */ /* 0x000fe400078e00ff */
[----:B------:R-:W-:Y:S01]  /*1e3e0*/  IMAD.MOV.U32 R7, RZ, RZ, 0x2 ;  /* 0x00000002ff077424 */ /* 0x000fe200078e00ff */
[----:B------:R-:W-:-:S07]  /*1e3f0*/  DMUL R10, R10, 256 ;  /* 0x407000000a0a7828 */ /* 0x000fce0000000000 */
[----:B------:R0:W-:Y:S04]  /*1e400*/  STL.128 [R1+0x660], R8 ;  /* 0x0006600801007387 */ /* 0x0001e80000100c00 */
[----:B------:R2:W-:Y:S04]  /*1e410*/  CCTLL.PF2 [R3+0x670] ;  /* 0x0006700003007990 */ /* 0x0005e80000800000 */
[----:B------:R3:W-:Y:S04]  /*1e420*/  STL.U8 [R1+0x671], R6 ;  /* 0x0006710601007387 */ /* 0x0007e80000100000 */
[----:B------:R2:W-:Y:S01]  /*1e430*/  CCTLL.PF2 [R3+0x671] ;  /* 0x0006710003007990 */ /* 0x0005e20000800000 */
[----:B0-----:R-:W-:-:S03]  /*1e440*/  PRMT R9, R20, 0x7610, R9 ;  /* 0x0000761014097816 */ /* 0x001fc60000000009 */
[----:B------:R0:W-:Y:S01]  /*1e450*/  STL.U8 [R1+0x672], R7 ;  /* 0x0006720701007387 */ /* 0x0001e20000100000 */
[----:B------:R-:W-:Y:S01]  /*1e460*/  PRMT R8, R14, 0x7610, R8 ;  /* 0x000076100e087816 */ /* 0x000fe20000000008 */
[----:B------:R-:W-:Y:S01]  /*1e470*/  IMAD.MOV.U32 R11, RZ, RZ, 0x6 ;  /* 0x00000006ff0b7424 */ /* 0x000fe200078e00ff */
[----:B------:R-:W-:Y:S01]  /*1e480*/  PRMT R10, R15, 0x7610, R10 ;  /* 0x000076100f0a7816 */ /* 0x000fe2000000000a */
[----:B------:R2:W-:Y:S04]  /*1e490*/  CCTLL.PF2 [R3+0x672] ;  /* 0x0006720003007990 */ /* 0x0005e80000800000 */
[----:B------:R4:W-:Y:S01]  /*1e4a0*/  STL.U8 [R1+0x673], R9 ;  /* 0x0006730901007387 */ /* 0x0009e20000100000 */
[----:B------:R-:W-:Y:S02]  /*1e4b0*/  IMAD.MOV.U32 R14, RZ, RZ, 0x9 ;  /* 0x00000009ff0e7424 */ /* 0x000fe400078e00ff */
[----:B---3--:R-:W-:Y:S01]  /*1e4c0*/  IMAD.MOV.U32 R6, RZ, RZ, 0x7 ;  /* 0x00000007ff067424 */ /* 0x008fe200078e00ff */
[----:B------:R2:W-:Y:S04]  /*1e4d0*/  CCTLL.PF2 [R3+0x673] ;  /* 0x0006730003007990 */ /* 0x0005e80000800000 */
[----:B------:R3:W-:Y:S01]  /*1e4e0*/  STL.U8 [R1+0x674], R8 ;  /* 0x0006740801007387 */ /* 0x0007e20000100000 */
[----:B0-----:R-:W-:Y:S01]  /*1e4f0*/  IMAD.MOV.U32 R7, RZ, RZ, 0x8 ;  /* 0x00000008ff077424 */ /* 0x001fe200078e00ff */
[----:B----4-:R-:W-:Y:S01]  /*1e500*/  PRMT R9, R14, 0x7610, R9 ;  /* 0x000076100e097816 */ /* 0x010fe20000000009 */
[----:B------:R-:W-:Y:S01]  /*1e510*/  IMAD.MOV.U32 R15, RZ, RZ, 0xfe ;  /* 0x000000feff0f7424 */ /* 0x000fe200078e00ff */
[----:B------:R2:W-:Y:S04]  /*1e520*/  CCTLL.PF2 [R3+0x674] ;  /* 0x0006740003007990 */ /* 0x0005e80000800000 */
[----:B------:R0:W-:Y:S01]  /*1e530*/  STL.U8 [R1+0x675], R10 ;  /* 0x0006750a01007387 */ /* 0x0001e20000100000 */
[----:B---3--:R-:W-:Y:S01]  /*1e540*/  IMAD.MOV.U32 R8, RZ, RZ, 0xa ;  /* 0x0000000aff087424 */ /* 0x008fe200078e00ff */
[----:B------:R-:W-:-:S02]  /*1e550*/  MOV R14, 0xc ;  /* 0x0000000c000e7802 */ /* 0x000fc40000000f00 */
[----:B------:R2:W-:Y:S04]  /*1e560*/  CCTLL.PF2 [R3+0x675] ;  /* 0x0006750003007990 */ /* 0x0005e80000800000 */
[----:B------:R3:W-:Y:S01]  /*1e570*/  STL.U8 [R1+0x676], R11 ;  /* 0x0006760b01007387 */ /* 0x0007e20000100000 */
[----:B0-----:R-:W-:-:S03]  /*1e580*/  IMAD.MOV.U32 R10, RZ, RZ, 0xb ;  /* 0x0000000bff0a7424 */ /* 0x001fc600078e00ff */
[----:B------:R2:W-:Y:S04]  /*1e590*/  CCTLL.PF2 [R3+0x676] ;  /* 0x0006760003007990 */ /* 0x0005e80000800000 */
[----:B------:R0:W-:Y:S01]  /*1e5a0*/  STL.U8 [R1+0x677], R6 ;  /* 0x0006770601007387 */ /* 0x0001e20000100000 */
[----:B---3--:R-:W-:Y:S01]  /*1e5b0*/  PRMT R11, R14, 0x7610, R11 ;  /* 0x000076100e0b7816 */ /* 0x008fe2000000000b */
[----:B------:R-:W-:Y:S02]  /*1e5c0*/  IMAD.MOV.U32 R14, RZ, RZ, 0xf ;  /* 0x0000000fff0e7424 */ /* 0x000fe400078e00ff */
[----:B------:R2:W-:Y:S04]  /*1e5d0*/  CCTLL.PF2 [R3+0x677] ;  /* 0x0006770003007990 */ /* 0x0005e80000800000 */
[----:B------:R3:W-:Y:S01]  /*1e5e0*/  STL.U8 [R1+0x678], R7 ;  /* 0x0006780701007387 */ /* 0x0007e20000100000 */
[----:B0-----:R-:W-:-:S03]  /*1e5f0*/  IMAD.MOV.U32 R6, RZ, RZ, 0xd ;  /* 0x0000000dff067424 */ /* 0x001fc600078e00ff */
[----:B------:R2:W-:Y:S04]  /*1e600*/  CCTLL.PF2 [R3+0x678] ;  /* 0x0006780003007990 */ /* 0x0005e80000800000 */
[----:B------:R0:W-:Y:S01]  /*1e610*/  STL.U8 [R1+0x679], R9 ;  /* 0x0006790901007387 */ /* 0x0001e20000100000 */
[----:B---3--:R-:W-:-:S03]  /*1e620*/  IMAD.MOV.U32 R7, RZ, RZ, 0xe ;  /* 0x0000000eff077424 */ /* 0x008fc600078e00ff */
[----:B------:R2:W-:Y:S04]  /*1e630*/  CCTLL.PF2 [R3+0x679] ;  /* 0x0006790003007990 */ /* 0x0005e80000800000 */
[----:B------:R3:W-:Y:S01]  /*1e640*/  STL.U8 [R1+0x67a], R8 ;  /* 0x00067a0801007387 */ /* 0x0007e20000100000 */
[----:B0-----:R-:W-:Y:S01]  /*1e650*/  PRMT R9, R14, 0x7610, R9 ;  /* 0x000076100e097816 */ /* 0x001fe20000000009 */
[----:B------:R-:W-:Y:S02]  /*1e660*/  IMAD.MOV.U32 R14, RZ, RZ, 0x12 ;  /* 0x00000012ff0e7424 */ /* 0x000fe400078e00ff */
[----:B------:R2:W-:Y:S04]  /*1e670*/  CCTLL.PF2 [R3+0x67a] ;  /* 0x00067a0003007990 */ /* 0x0005e80000800000 */
[----:B------:R0:W-:Y:S01]  /*1e680*/  STL.U8 [R1+0x67b], R10 ;  /* 0x00067b0a01007387 */ /* 0x0001e20000100000 */
[----:B---3--:R-:W-:-:S03]  /*1e690*/  IMAD.MOV.U32 R8, RZ, RZ, 0x10 ;  /* 0x00000010ff087424 */ /* 0x008fc600078e00ff */
        /* <DEDUP_REMOVED lines=12> */
[----:B---3--:R-:W-:-:S03]  /*1e760*/  MOV R7, 0x14 ;  /* 0x0000001400077802 */ /* 0x008fc60000000f00 */
        /* <DEDUP_REMOVED lines=26> */
[----:B---3--:R-:W-:-:S03]  /*1e910*/  MOV R8, 0x1c ;  /* 0x0000001c00087802 */ /* 0x008fc60000000f00 */
        /* <DEDUP_REMOVED lines=15> */
[----:B0-----:R-:W-:Y:S02]  /*1ea10*/  PRMT R9, R14, 0x7610, R9 ;  /* 0x000076100e097816 */ /* 0x001fe40000000009 */
[----:B------:R-:W-:Y:S01]  /*1ea20*/  MOV R14, 0x24 ;  /* 0x00000024000e7802 */ /* 0x000fe20000000f00 */
        /* <DEDUP_REMOVED lines=734> */
[----:B------:R-:W-:Y:S01]  /*21810*/  STL.U8 [R1+0x769], R9 ;  /* 0x0007690901007387 */ /* 0x000fe20000100000 */
[----:B---3--:R-:W-:-:S03]  /*21820*/  IMAD.MOV.U32 R7, RZ, RZ, -0x53e2e89f ;  /* 0xac1d1761ff077424 */ /* 0x008fc600078e00ff */
[----:B------:R2:W-:Y:S04]  /*21830*/  CCTLL.PF2 [R3+0x769] ;  /* 0x0007690003007990 */ /* 0x0005e80000800000 */
[----:B------:R0:W-:Y:S01]  /*21840*/  STL.U8 [R1+0x76a], R8 ;  /* 0x00076a0801007387 */ /* 0x0001e20000100000 */
[----:B------:R-:W-:-:S03]  /*21850*/  IMAD.WIDE.U32 R6, R13, 0x3749a7f9, R6 ;  /* 0x3749a7f90d067825 */ /* 0x000fc600078e0006 */
[----:B------:R2:W-:Y:S04]  /*21860*/  CCTLL.PF2 [R3+0x76a] ;  /* 0x00076a0003007990 */ /* 0x0005e80000800000 */
[----:B------:R3:W-:Y:S01]  /*21870*/  STL.U8 [R1+0x76b], R10 ;  /* 0x00076b0a01007387 */ /* 0x0007e20000100000 */
[----:B0-----:R-:W-:-:S03]  /*21880*/  IMAD R8, R12, 0x3749a7f9, RZ ;  /* 0x3749a7f90c087824 */ /* 0x001fc600078e02ff */
[----:B------:R2:W-:Y:S04]  /*21890*/  CCTLL.PF2 [R3+0x76b] ;  /* 0x00076b0003007990 */ /* 0x0005e80000800000 */
[----:B------:R2:W-:Y:S01]  /*218a0*/  STL.U8 [R1+0x76c], R11 ;  /* 0x00076c0b01007387 */ /* 0x0005e20000100000 */
[----:B------:R-:W-:Y:S01]  /*218b0*/  IMAD R9, R13, -0x5fb1ba29, R8 ;  /* 0xa04e45d70d097824 */ /* 0x000fe200078e0208 */
[----:B---3--:R-:W-:Y:S01]  /*218c0*/  MOV R10, RZ ;  /* 0x000000ff000a7202 */ /* 0x008fe20000000f00 */
[----:B------:R-:W-:Y:S01]  /*218d0*/  VIADD R8, R3, 0x670 ;  /* 0x0000067003087836 */ /* 0x000fe20000000000 */
[----:B------:R2:W-:Y:S04]  /*218e0*/  CCTLL.PF2 [R3+0x76c] ;  /* 0x00076c0003007990 */ /* 0x0005e80000800000 */
[----:B------:R2:W-:Y:S01]  /*218f0*/  STL.U8 [R1+0x76d], R14 ;  /* 0x00076d0e01007387 */ /* 0x0005e20000100000 */
[----:B------:R-:W-:-:S03]  /*21900*/  IMAD.IADD R7, R7, 0x1, R9 ;  /* 0x0000000107077824 */ /* 0x000fc600078e0209 */
[----:B------:R2:W-:Y:S04]  /*21910*/  CCTLL.PF2 [R3+0x76d] ;  /* 0x00076d0003007990 */ /* 0x0005e80000800000 */
[----:B------:R2:W-:Y:S01]  /*21920*/  STL.U8 [R1+0x76e], R15 ;  /* 0x00076e0f01007387 */ /* 0x0005e20000100000 */
[----:B------:R-:W-:-:S03]  /*21930*/  LOP3.LUT R7, R7, 0xffff, RZ, 0xc0, !PT ;  /* 0x0000ffff07077812 */ /* 0x000fc600078ec0ff */
[----:B------:R2:W-:Y:S04]  /*21940*/  CCTLL.PF2 [R3+0x76e] ;  /* 0x00076e0003007990 */ /* 0x0005e80000800000 */
[----:B------:R2:W-:Y:S04]  /*21950*/  STL.U8 [R1+0x76f], R16 ;  /* 0x00076f1001007387 */ /* 0x0005e80000100000 */
[----:B------:R2:W-:Y:S02]  /*21960*/  CCTLL.PF2 [R3+0x76f] ;  /* 0x00076f0003007990 */ /* 0x0005e40000800000 */
.L_x_103:
[----:B--2---:R-:W-:Y:S01]  /*21970*/  IADD3 R11, PT, PT, -R10, 0x100, RZ ;  /* 0x000001000a0b7810 */ /* 0x004fe20007ffe1ff */
[----:B------:R-:W-:Y:S02]  /*21980*/  IMAD R7, R7, -0x21131993, RZ ;  /* 0xdeece66d07077824 */ /* 0x000fe400078e02ff */
[----:B------:R-:W-:Y:S02]  /*21990*/  IMAD.MOV.U32 R12, RZ, RZ, 0xb ;  /* 0x0000000bff0c7424 */ /* 0x000fe400078e00ff */
[C---:B------:R-:W-:Y:S02]  /*219a0*/  VIADD R14, R11.reuse, 0xffffffff ;  /* 0xffffffff0b0e7836 */ /* 0x040fe40000000000 */
[----:B------:R-:W-:Y:S02]  /*219b0*/  IMAD.MOV.U32 R13, RZ, RZ, 0x0 ;  /* 0x00000000ff0d7424 */ /* 0x000fe400078e00ff */
[C---:B------:R-:W-:Y:S01]  /*219c0*/  IMAD R15, R6.reuse, 0x5, R7 ;  /* 0x00000005060f7824 */ /* 0x040fe200078e0207 */
[----:B------:R-:W-:Y:S01]  /*219d0*/  LOP3.LUT R14, R11, R14, RZ, 0xc0, !PT ;  /* 0x0000000e0b0e7212 */ /* 0x000fe200078ec0ff */
[----:B------:R-:W-:-:S03]  /*219e0*/  IMAD.WIDE.U32 R6, R6, -0x21131993, R12 ;  /* 0xdeece66d06067825 */ /* 0x000fc600078e000c */
[----:B------:R-:W-:Y:S01]  /*219f0*/  PRMT R9, R14, 0x9910, RZ ;  /* 0x000099100e097816 */ /* 0x000fe200000000ff */
[C---:B------:R-:W-:Y:S02]  /*21a00*/  IMAD.IADD R16, R10.reuse, 0x1, R8 ;  /* 0x000000010a107824 */ /* 0x040fe400078e0208 */
[----:B------:R-:W-:Y:S01]  /*21a10*/  IMAD.IADD R7, R7, 0x1, R15 ;  /* 0x0000000107077824 */ /* 0x000fe200078e020f */
[----:B------:R-:W-:Y:S01]  /*21a20*/  ISETP.NE.AND P0, PT, R9, RZ, PT ;  /* 0x000000ff0900720c */ /* 0x000fe20003f05270 */
[----:B------:R-:W-:Y:S01]  /*21a30*/  VIADD R21, R10, 0x1 ;  /* 0x000000010a157836 */ /* 0x000fe20000000000 */
        /* <DEDUP_REMOVED lines=14> */
[----:B0-----:R-:W-:-:S06]  /*21b20*/  IADD3 R14, PT, PT, R9, 0xffffffe, RZ ;  /* 0x0ffffffe090e7810 */ /* 0x001fcc0007ffe0ff */
[----:B------:R0:W2:Y:S02]  /*21b30*/  F2I.FTZ.U32.TRUNC.NTZ R15, R14 ;  /* 0x0000000e000f7305 */ /* 0x0000a4000021f000 */
[----:B0-----:R-:W-:Y:S02]  /*21b40*/  IMAD.MOV.U32 R14, RZ, RZ, RZ ;  /* 0x000000ffff0e7224 */ /* 0x001fe400078e00ff */
[----:B--2---:R-:W-:-:S04]  /*21b50*/  IMAD R17, R17, R15, RZ ;  /* 0x0000000f11117224 */ /* 0x004fc800078e02ff */
        /* <DEDUP_REMOVED lines=15> */
.L_x_100:
        /* <DEDUP_REMOVED lines=19> */
.L_x_99:
[----:B------:R-:W-:Y:S05]  /*21d80*/  BSYNC.RECONVERGENT B0 ;  /* 0x0000000000007941 */ /* 0x000fea0003800200 */
.L_x_98:
        /* <DEDUP_REMOVED lines=9> */
.L_x_102:
[----:B------:R-:W-:Y:S05]  /*21e20*/  BSYNC.RECONVERGENT B0 ;  /* 0x0000000000007941 */ /* 0x000fea0003800200 */
.L_x_101:
        /* <DEDUP_REMOVED lines=43> */
[----:B------:R-:W-:Y:S01]  /*220e0*/  DSETP.GEU.AND P1, PT, R22, RZ, PT ;  /* 0x000000ff1600722a */ /* 0x000fe20003f2e000 */
[----:B------:R-:W-:Y:S01]  /*220f0*/  VIADD R9, R25, 0x1 ;  /* 0x0000000119097836 */ /* 0x000fe20000000000 */
[----:B------:R-:W-:Y:S01]  /*22100*/  DSETP.GT.AND P0, PT, R20, R32, PT ;  /* 0x000000201400722a */ /* 0x000fe20003f04000 */
[----:B--2---:R-:W-:-:S05]  /*22110*/  IMAD.IADD R8, R27, 0x1, R12 ;  /* 0x000000011b087824 */ /* 0x004fca00078e020c */
[----:B------:R-:W-:-:S06]  /*22120*/  LOP3.LUT R8, R8, 0xff, RZ, 0xc0, !PT ;  /* 0x000000ff08087812 */ /* 0x000fcc00078ec0ff */
        /* <DEDUP_REMOVED lines=9> */
[C---:B------:R-:W-:Y:S01]  /*221c0*/  IMAD R15, R7.reuse, -0x4b9ff597, RZ ;  /* 0xb4600a69070f7824 */ /* 0x040fe200078e02ff */
[----:B------:R-:W-:Y:S01]  /*221d0*/  FSEL R31, RZ, 1.875, !P0 ;  /* 0x3ff00000ff1f7808 */ /* 0x000fe20004000000 */
[----:B------:R-:W-:Y:S01]  /*221e0*/  IMAD R17, R7, 0x772c5f11, RZ ;  /* 0x772c5f1107117824 */ /* 0x000fe200078e02ff */
[----:B------:R-:W-:Y:S01]  /*221f0*/  FSEL R29, RZ, 1.875, P0 ;  /* 0x3ff00000ff1d7808 */ /* 0x000fe20000000000 */
[----:B------:R-:W-:Y:S01]  /*22200*/  IMAD.MOV.U32 R11, RZ, RZ, -0x768ed2c8 ;  /* 0x89712d38ff0b7424 */ /* 0x000fe200078e00ff */
[----:B------:R-:W-:Y:S01]  /*22210*/  BSSY.RECONVERGENT B0, `(.L_x_104) ;  /* 0x0000061000007945 */ /* 0x000fe20003800200 */
[C---:B------:R-:W-:Y:S02]  /*22220*/  IMAD R15, R6.reuse, 0x7760bb20, R15 ;  /* 0x7760bb20060f7824 */ /* 0x040fe400078e020f */
[----:B------:R-:W-:Y:S02]  /*22230*/  IMAD.MOV.U32 R30, RZ, RZ, RZ ;  /* 0x000000ffff1e7224 */ /* 0x000fe400078e00ff */
[----:B------:R-:W-:-:S02]  /*22240*/  IMAD R37, R6, 0x530f32eb, R17 ;  /* 0x530f32eb06257824 */ /* 0x000fc400078e0211 */
[C---:B------:R-:W-:Y:S02]  /*22250*/  IMAD R17, R7.reuse, -0x22633260, RZ ;  /* 0xdd9ccda007117824 */ /* 0x040fe400078e02ff */
[----:B------:R-:W-:Y:S01]  /*22260*/  IMAD.MOV.U32 R14, RZ, RZ, 0x160 ;  /* 0x00000160ff0e7424 */ /* 0x000fe200078e00ff */
        /* <DEDUP_REMOVED lines=15> */
[----:B------:R-:W-:Y:S02]  /*22360*/  @P1 IMAD.MOV R8, RZ, RZ, -R8 ;  /* 0x000000ffff081224 */ /* 0x000fe400078e0a08 */
[----:B----4-:R-:W-:-:S03]  /*22370*/  IMAD.IADD R13, R13, 0x1, R38 ;  /* 0x000000010d0d7824 */ /* 0x010fc600078e0226 */
[----:B------:R-:W-:Y:S01]  /*22380*/  @P1 PRMT R9, R8, 0x7710, RZ ;  /* 0x0000771008091816 */ /* 0x000fe200000000ff */
[----:B------:R-:W-:-:S04]  /*22390*/  IMAD.MOV.U32 R8, RZ, RZ, -0x6bd21946 ;  /* 0x942de6baff087424 */ /* 0x000fc800078e00ff */
[----:B------:R-:W-:Y:S02]  /*223a0*/  @P1 IMAD.IADD R10, R10, 0x1, R9 ;  /* 0x000000010a0a1824 */ /* 0x000fe400078e0209 */
[----:B------:R-:W-:-:S03]  /*223b0*/  @P1 IMAD.MOV.U32 R9, RZ, RZ, 0x1040 ;  /* 0x00001040ff091424 */ /* 0x000fc600078e00ff */
[----:B------:R-:W-:-:S05]  /*223c0*/  @P1 LOP3.LUT R10, R10, 0xff, RZ, 0xc0, !PT ;  /* 0x000000ff0a0a1812 */ /* 0x000fca00078ec0ff */
[----:B------:R-:W-:Y:S01]  /*223d0*/  @P1 IMAD R24, R10, 0x2, R9 ;  /* 0x000000020a181824 */ /* 0x000fe200078e0209 */
[----:B------:R-:W-:Y:S01]  /*223e0*/  MOV R10, 0x73c4cd04 ;  /* 0x73c4cd04000a7802 */ /* 0x000fe20000000f00 */
[----:B------:R-:W-:Y:S02]  /*223f0*/  IMAD.MOV.U32 R9, RZ, RZ, 0x40 ;  /* 0x00000040ff097424 */ /* 0x000fe400078e00ff */
[----:B------:R0:W2:Y:S01]  /*22400*/  @P1 LDC.S8 R34, c[0x3][R24+0x1] ;  /* 0x00c0004018221b82 */ /* 0x0000a20000000200 */
[----:B------:R-:W-:-:S04]  /*22410*/  IMAD.WIDE.U32 R8, R6, -0x4b9ff597, R8 ;  /* 0xb4600a6906087825 */ /* 0x000fc800078e0008 */
[----:B------:R-:W-:-:S03]  /*22420*/  IMAD.WIDE.U32 R10, R6, 0x772c5f11, R10 ;  /* 0x772c5f11060a7825 */ /* 0x000fc600078e000a */
[----:B------:R0:W4:Y:S01]  /*22430*/  @P1 LDC.S8 R26, c[0x3][R24] ;  /* 0x00c00000181a1b82 */ /* 0x0001220000000200 */
[----:B------:R-:W-:Y:S02]  /*22440*/  IMAD.IADD R9, R9, 0x1, R15 ;  /* 0x0000000109097824 */ /* 0x000fe400078e020f */
[----:B------:R-:W-:Y:S02]  /*22450*/  IMAD.MOV.U32 R15, RZ, RZ, 0x0 ;  /* 0x00000000ff0f7424 */ /* 0x000fe400078e00ff */
[----:B------:R-:W-:Y:S01]  /*22460*/  IMAD.IADD R37, R11, 0x1, R37 ;  /* 0x000000010b257824 */ /* 0x000fe200078e0225 */
[----:B------:R-:W-:Y:S01]  /*22470*/  SHF.R.U64 R16, R8, 0x15, R9 ;  /* 0x0000001508107819 */ /* 0x000fe20000001209 */
[----:B------:R-:W-:-:S03]  /*22480*/  IMAD.WIDE.U32 R8, R6, -0x22633260, R14 ;  /* 0xdd9ccda006087825 */ /* 0x000fc600078e000e */
[----:B------:R-:W-:Y:S01]  /*22490*/  SHF.R.U64 R37, R10, 0x15, R37 ;  /* 0x000000150a257819 */ /* 0x000fe20000001225 */
[----:B------:R-:W-:Y:S01]  /*224a0*/  IMAD.MOV.U32 R10, RZ, RZ, -0x7634d860 ;  /* 0x89cb27a0ff0a7424 */ /* 0x000fe200078e00ff */
[----:B------:R-:W-:Y:S01]  /*224b0*/  LOP3.LUT R15, R16, 0x7ffffff, RZ, 0xc0, !PT ;  /* 0x07ffffff100f7812 */ /* 0x000fe200078ec0ff */
[----:B------:R-:W-:Y:S01]  /*224c0*/  IMAD.MOV.U32 R11, RZ, RZ, 0x2501550a ;  /* 0x2501550aff0b7424 */ /* 0x000fe200078e00ff */
[----:B------:R-:W-:Y:S02]  /*224d0*/  IADD3 R9, PT, PT, R9, R17, RZ ;  /* 0x0000001109097210 */ /* 0x000fe40007ffe0ff */
[----:B------:R-:W-:Y:S01]  /*224e0*/  LOP3.LUT R14, R15, 0xf8000000, R8, 0xf8, !PT ;  /* 0xf80000000f0e7812 */ /* 0x000fe200078ef808 */
[----:B------:R-:W-:Y:S01]  /*224f0*/  IMAD.WIDE.U32 R10, R6, -0x5ea76960, R10 ;  /* 0xa15896a0060a7825 */ /* 0x000fe200078e000a */
[----:B------:R-:W-:Y:S02]  /*22500*/  LOP3.LUT R15, R9, 0x1fffff, RZ, 0xc0, !PT ;  /* 0x001fffff090f7812 */ /* 0x000fe400078ec0ff */
[----:B------:R-:W-:Y:S01]  /*22510*/  LOP3.LUT R37, R37, 0x7ffffff, RZ, 0xc0, !PT ;  /* 0x07ffffff25257812 */ /* 0x000fe200078ec0ff */
[----:B------:R-:W-:Y:S01]  /*22520*/  IMAD.IADD R11, R11, 0x1, R25 ;  /* 0x000000010b0b7824 */ /* 0x000fe200078e0219 */
[----:B------:R5:W1:Y:S01]  /*22530*/  I2F.F64.U64 R8, R14 ;  /* 0x0000000e00087312 */ /* 0x000a620000301800 */
[----:B0-----:R-:W-:Y:S01]  /*22540*/  DADD R24, R20, -1 ;  /* 0xbff0000014187429 */ /* 0x001fe20000000000 */
[----:B------:R-:W-:-:S02]  /*22550*/  LOP3.LUT R36, R37, 0xf8000000, R10, 0xf8, !PT ;  /* 0xf800000025247812 */ /* 0x000fc400078ef80a */
[----:B------:R-:W-:-:S04]  /*22560*/  LOP3.LUT R37, R11, 0x1fffff, RZ, 0xc0, !PT ;  /* 0x001fffff0b257812 */ /* 0x000fc800078ec0ff */
[----:B------:R0:W3:Y:S01]  /*22570*/  I2F.F64.U64 R10, R36 ;  /* 0x00000024000a7312 */ /* 0x0000e20000301800 */
[----:B------:R-:W-:Y:S02]  /*22580*/  DADD R24, R24, UR6 ;  /* 0x0000000618187e29 */ /* 0x000fe40008000000 */
[----:B-----5:R-:W-:Y:S02]  /*22590*/  DFMA R14, -R30, R30, 0.5 ;  /* 0x3fe000001e0e742b */ /* 0x020fe4000000011e */
[----:B-1----:R-:W-:-:S03]  /*225a0*/  DMUL R8, R8, 1.1102230246251565404e-16 ;  /* 0x3ca0000008087828 */ /* 0x002fc60000000000 */
[----:B--2---:R1:W2:Y:S01]  /*225b0*/  @P1 I2F.F64.S16 R16, R34 ;  /* 0x0000002200101312 */ /* 0x0042a20000101c00 */
[----:B0-----:R-:W-:Y:S02]  /*225c0*/  DFMA R36, -R24, R24, 0.5 ;  /* 0x3fe000001824742b */ /* 0x001fe40000000118 */
[----:B------:R-:W-:Y:S02]  /*225d0*/  DFMA R14, -R28, R28, R14 ;  /* 0x0000001c1c0e722b */ /* 0x000fe4000000010e */
[----:B---3--:R-:W-:Y:S01]  /*225e0*/  DMUL R10, R10, 1.1102230246251565404e-16 ;  /* 0x3ca000000a0a7828 */ /* 0x008fe20000000000 */
[----:B-1----:R-:W-:Y:S01]  /*225f0*/  IADD3 R34, PT, PT, R27, 0x1, R12 ;  /* 0x000000011b227810 */ /* 0x002fe20007ffe00c */
[----:B------:R-:W-:Y:S01]  /*22600*/  DMUL R8, R8, 256 ;  /* 0x4070000008087828 */ /* 0x000fe20000000000 */
[----:B----4-:R-:W0:Y:S03]  /*22610*/  @P1 I2F.F64.S16 R26, R26 ;  /* 0x0000001a001a1312 */ /* 0x010e260000101c00 */
[----:B------:R-:W-:Y:S01]  /*22620*/  DSETP.GEU.AND P2, PT, R14, RZ, PT ;  /* 0x000000ff0e00722a */ /* 0x000fe20003f4e000 */
[----:B------:R-:W-:Y:S01]  /*22630*/  LOP3.LUT R12, R34, 0xff, RZ, 0xc0, !PT ;  /* 0x000000ff220c7812 */ /* 0x000fe200078ec0ff */
[----:B------:R-:W-:-:S02]  /*22640*/  @P1 DMUL R34, R22, R22 ;  /* 0x0000001616221228 */ /* 0x000fc40000000000 */
[C---:B--2---:R-:W-:Y:S01]  /*22650*/  @P1 DMUL R16, R32.reuse, R16 ;  /* 0x0000001020101228 */ /* 0x044fe20000000000 */
[----:B------:R-:W-:Y:S01]  /*22660*/  CS2R R22, SRZ ;  /* 0x0000000000167805 */ /* 0x000fe2000001ff00 */
[----:B------:R-:W-:Y:S01]  /*22670*/  DADD R32, R32, -1 ;  /* 0xbff0000020207429 */ /* 0x000fe20000000000 */
[----:B------:R-:W-:Y:S01]  /*22680*/  IMAD.IADD R38, R1, 0x1, R12 ;  /* 0x0000000101267824 */ /* 0x000fe200078e020c */
[----:B------:R-:W-:-:S06]  /*22690*/  DMUL R10, R10, 256 ;  /* 0x407000000a0a7828 */ /* 0x000fcc0000000000 */
[----:B------:R-:W-:Y:S01]  /*226a0*/  DADD R32, R32, UR6 ;  /* 0x0000000620207e29 */ /* 0x000fe20008000000 */
[----:B0-----:R-:W-:Y:S10]  /*226b0*/  @!P2 BRA `(.L_x_105) ;  /* 0x000000000058a947 */ /* 0x001ff40003800000 */
        /* <DEDUP_REMOVED lines=22> */
.L_x_105:
[----:B------:R-:W-:Y:S05]  /*22820*/  BSYNC.RECONVERGENT B0 ;  /* 0x0000000000007941 */ /* 0x000fea0003800200 */
.L_x_104:
        /* <DEDUP_REMOVED lines=9> */
[----:B------:R-:W-:Y:S01]  /*228c0*/  IMAD.MOV.U32 R20, RZ, RZ, 0x1 ;  /* 0x00000001ff147424 */ /* 0x000fe200078e00ff */
[----:B------:R-:W-:-:S08]  /*228d0*/  CS2R R16, SRZ ;  /* 0x0000000000107805 */ /* 0x000fd0000001ff00 */
        /* <DEDUP_REMOVED lines=20> */
.L_x_107:
[----:B------:R-:W-:Y:S05]  /*22a20*/  BSYNC.RECONVERGENT B0 ;  /* 0x0000000000007941 */ /* 0x000fea0003800200 */
.L_x_106:
[----:B------:R-:W-:Y:S01]  /*22a30*/  PRMT R9, R20, 0x7610, R9 ;  /* 0x0000761014097816 */ /* 0x000fe20000000009 */
[----:B------:R-:W-:Y:S01]  /*22a40*/  STL.U8 [R1+0x780], RZ ;  /* 0x000780ff01007387 */ /* 0x000fe20000100000 */
[----:B------:R-:W-:Y:S01]  /*22a50*/  MOV R14, 0x4 ;  /* 0x00000004000e7802 */ /* 0x000fe20000000f00 */
[----:B------:R-:W-:Y:S01]  /*22a60*/  IMAD.MOV.U32 R10, RZ, RZ, 0x2 ;  /* 0x00000002ff0a7424 */ /* 0x000fe200078e00ff */
[----:B------:R-:W-:Y:S01]  /*22a70*/  UMOV UR6, 0x9999999a ;  /* 0x9999999a00067882 */ /* 0x000fe20000000000 */
[----:B------:R0:W-:Y:S04]  /*22a80*/  CCTLL.PF2 [R3+0x780] ;  /* 0x0007800003007990 */ /* 0x0001e80000800000 */
[----:B------:R1:W-:Y:S01]  /*22a90*/  STL.U8 [R1+0x781], R9 ;  /* 0x0007810901007387 */ /* 0x0003e20000100000 */
[----:B------:R-:W-:Y:S01]  /*22aa0*/  IMAD.MOV.U32 R11, RZ, RZ, 0x3 ;  /* 0x00000003ff0b7424 */ /* 0x000fe200078e00ff */
[----:B------:R-:W-:Y:S01]  /*22ab0*/  UMOV UR7, 0x3fe19999 ;  /* 0x3fe1999900077882 */ /* 0x000fe20000000000 */
[----:B------:R-:W-:Y:S01]  /*22ac0*/  IMAD.MOV.U32 R15, RZ, RZ, 0x5 ;  /* 0x00000005ff0f7424 */ /* 0x000fe200078e00ff */
[----:B------:R0:W-:Y:S04]  /*22ad0*/  CCTLL.PF2 [R3+0x781] ;  /* 0x0007810003007990 */ /* 0x0001e80000800000 */
[----:B------:R-:W-:Y:S01]  /*22ae0*/  STL.U8 [R1+0x782], R10 ;  /* 0x0007820a01007387 */ /* 0x000fe20000100000 */
[----:B-1----:R-:W-:Y:S01]  /*22af0*/  DADD R8, R22, R12 ;  /* 0x0000000016087229 */ /* 0x002fe2000000000c */
[----:B------:R-:W-:Y:S01]  /*22b00*/  IMAD R7, R7, 0x3749a7f9, RZ ;  /* 0x3749a7f907077824 */ /* 0x000fe200078e02ff */
[----:B------:R-:W-:Y:S01]  /*22b10*/  PRMT R12, R14, 0x7610, R12 ;  /* 0x000076100e0c7816 */ /* 0x000fe2000000000c */
[----:B------:R-:W-:Y:S01]  /*22b20*/  IMAD.MOV.U32 R14, RZ, RZ, 0x7 ;  /* 0x00000007ff0e7424 */ /* 0x000fe200078e00ff */
[----:B------:R0:W-:Y:S04]  /*22b30*/  CCTLL.PF2 [R3+0x782] ;  /* 0x0007820003007990 */ /* 0x0001e80000800000 */
[----:B------:R1:W-:Y:S01]  /*22b40*/  STL.U8 [R1+0x783], R11 ;  /* 0x0007830b01007387 */ /* 0x0003e20000100000 */
[----:B------:R-:W-:Y:S01]  /*22b50*/  PRMT R13, R15, 0x7610, R13 ;  /* 0x000076100f0d7816 */ /* 0x000fe2000000000d */
[----:B------:R-:W-:Y:S01]  /*22b60*/  IMAD.MOV.U32 R15, RZ, RZ, 0x9 ;  /* 0x00000009ff0f7424 */ /* 0x000fe200078e00ff */
[----:B------:R-:W-:Y:S01]  /*22b70*/  DADD R8, R8, R16 ;  /* 0x0000000008087229 */ /* 0x000fe20000000010 */
[----:B------:R0:W-:Y:S04]  /*22b80*/  CCTLL.PF2 [R3+0x783] ;  /* 0x0007830003007990 */ /* 0x0001e80000800000 */
[----:B------:R2:W-:Y:S01]  /*22b90*/  STL.U8 [R1+0x784], R12 ;  /* 0x0007840c01007387 */ /* 0x0005e20000100000 */
[----:B-1----:R-:W-:Y:S01]  /*22ba0*/  PRMT R11, R14, 0x7610, R11 ;  /* 0x000076100e0b7816 */ /* 0x002fe2000000000b */
[----:B------:R-:W-:Y:S01]  /*22bb0*/  IMAD.MOV.U32 R14, RZ, RZ, 0x8 ;  /* 0x00000008ff0e7424 */ /* 0x000fe200078e00ff */
[----:B------:R-:W-:Y:S01]  /*22bc0*/  DMUL R8, R8, 70 ;  /* 0x4051800008087828 */ /* 0x000fe20000000000 */
[----:B------:R0:W-:Y:S01]  /*22bd0*/  CCTLL.PF2 [R3+0x784] ;  /* 0x0007840003007990 */ /* 0x0001e20000800000 */
[----:B------:R-:W-:-:S03]  /*22be0*/  IMAD.MOV.U32 R10, RZ, RZ, 0x6 ;  /* 0x00000006ff0a7424 */ /* 0x000fc600078e00ff */
[----:B------:R1:W-:Y:S01]  /*22bf0*/  STL.U8 [R1+0x785], R13 ;  /* 0x0007850d01007387 */ /* 0x0003e20000100000 */
[----:B--2---:R-:W-:Y:S01]  /*22c00*/  PRMT R12, R14, 0x7610, R12 ;  /* 0x000076100e0c7816 */ /* 0x004fe2000000000c */
[----:B------:R-:W-:Y:S01]  /*22c10*/  IMAD R7, R6, -0x5fb1ba29, R7 ;  /* 0xa04e45d706077824 */ /* 0x000fe200078e0207 */
[----:B------:R-:W-:Y:S01]  /*22c20*/  PRMT R14, R15, 0x7610, R14 ;  /* 0x000076100f0e7816 */ /* 0x000fe2000000000e */
[----:B------:R-:W-:Y:S01]  /*22c30*/  IMAD.MOV.U32 R15, RZ, RZ, 0xb ;  /* 0x0000000bff0f7424 */ /* 0x000fe200078e00ff */
[----:B------:R0:W-:Y:S01]  /*22c40*/  CCTLL.PF2 [R3+0x785] ;  /* 0x0007850003007990 */ /* 0x0001e20000800000 */
[----:B-1----:R-:W-:-:S03]  /*22c50*/  IMAD.MOV.U32 R13, RZ, RZ, 0xa ;  /* 0x0000000aff0d7424 */ /* 0x002fc600078e00ff */
[----:B------:R1:W-:Y:S04]  /*22c60*/  STL.U8 [R1+0x786], R10 ;  /* 0x0007860a01007387 */ /* 0x0003e80000100000 */
[----:B------:R0:W-:Y:S04]  /*22c70*/  CCTLL.PF2 [R3+0x786] ;  /* 0x0007860003007990 */ /* 0x0001e80000800000 */
[----:B------:R2:W-:Y:S01]  /*22c80*/  STL.U8 [R1+0x787], R11 ;  /* 0x0007870b01007387 */ /* 0x0005e20000100000 */
[----:B-1----:R-:W-:Y:S02]  /*22c90*/  PRMT R10, R13, 0x7610, R10 ;  /* 0x000076100d0a7816 */ /* 0x002fe4000000000a */
[----:B------:R-:W-:Y:S01]  /*22ca0*/  PRMT R13, R15, 0x7610, R13 ;  /* 0x000076100f0d7816 */ /* 0x000fe2000000000d */
[----:B------:R-:W-:Y:S01]  /*22cb0*/  IMAD.MOV.U32 R15, RZ, RZ, 0xd ;  /* 0x0000000dff0f7424 */ /* 0x000fe200078e00ff */
[----:B------:R0:W-:Y:S04]  /*22cc0*/  CCTLL.PF2 [R3+0x787] ;  /* 0x0007870003007990 */ /* 0x0001e80000800000 */
[----:B------:R1:W-:Y:S01]  /*22cd0*/  STL.U8 [R1+0x788], R12 ;  /* 0x0007880c01007387 */ /* 0x0003e20000100000 */
[----:B--2---:R-:W-:-:S03]  /*22ce0*/  MOV R11, 0xc ;  /* 0x0000000c000b7802 */ /* 0x004fc60000000f00 */
        /* <DEDUP_REMOVED lines=968> */
[----:B------:R-:W-:Y:S01]  /*26970*/  STL.U8 [R1+0x87b], R13 ;  /* 0x00087b0d01007387 */ /* 0x000fe20000100000 */
[----:B-1----:R-:W-:-:S03]  /*26980*/  IMAD.MOV.U32 R10, RZ, RZ, 0x7168255e ;  /* 0x7168255eff0a7424 */ /* 0x002fc600078e00ff */
[----:B------:R0:W-:Y:S04]  /*26990*/  CCTLL.PF2 [R3+0x87b] ;  /* 0x00087b0003007990 */ /* 0x0001e80000800000 */
[----:B------:R1:W-:Y:S04]  /*269a0*/  STL.U8 [R1+0x87c], R11 ;  /* 0x00087c0b01007387 */ /* 0x0003e80000100000 */
[----:B------:R0:W-:Y:S04]  /*269b0*/  CCTLL.PF2 [R3+0x87c] ;  /* 0x00087c0003007990 */ /* 0x0001e80000800000 */
[----:B------:R-:W-:Y:S01]  /*269c0*/  STL.U8 [R1+0x87d], R12 ;  /* 0x00087d0c01007387 */ /* 0x000fe20000100000 */
[----:B-1----:R-:W-:-:S03]  /*269d0*/  IMAD.MOV.U32 R11, RZ, RZ, -0x53e2e89f ;  /* 0xac1d1761ff0b7424 */ /* 0x002fc600078e00ff */
[----:B------:R0:W-:Y:S04]  /*269e0*/  CCTLL.PF2 [R3+0x87d] ;  /* 0x00087d0003007990 */ /* 0x0001e80000800000 */
[----:B------:R-:W-:Y:S01]  /*269f0*/  STL.U8 [R1+0x87e], R14 ;  /* 0x00087e0e01007387 */ /* 0x000fe20000100000 */
[----:B------:R-:W-:-:S03]  /*26a00*/  IMAD.WIDE.U32 R10, R6, 0x3749a7f9, R10 ;  /* 0x3749a7f9060a7825 */ /* 0x000fc600078e000a */
[----:B------:R0:W-:Y:S04]  /*26a10*/  CCTLL.PF2 [R3+0x87e] ;  /* 0x00087e0003007990 */ /* 0x0001e80000800000 */
[----:B------:R1:W-:Y:S01]  /*26a20*/  STL.U8 [R1+0x87f], R15 ;  /* 0x00087f0f01007387 */ /* 0x0003e20000100000 */
[----:B------:R-:W-:Y:S01]  /*26a30*/  IMAD.IADD R11, R11, 0x1, R7 ;  /* 0x000000010b0b7824 */ /* 0x000fe200078e0207 */
[----:B------:R-:W-:Y:S02]  /*26a40*/  DFMA R6, R8, UR6, RZ ;  /* 0x0000000608067c2b */ /* 0x000fe400080000ff */
[----:B------:R0:W-:Y:S01]  /*26a50*/  CCTLL.PF2 [R3+0x87f] ;  /* 0x00087f0003007990 */ /* 0x0001e20000800000 */
[----:B------:R-:W-:Y:S01]  /*26a60*/  IMAD.MOV.U32 R8, RZ, RZ, R10 ;  /* 0x000000ffff087224 */ /* 0x000fe200078e000a */
[----:B-1----:R-:W-:Y:S01]  /*26a70*/  IADD3 R15, PT, PT, R3, 0x780, RZ ;  /* 0x00000780030f7810 */ /* 0x002fe20007ffe0ff */
[----:B------:R-:W-:Y:S01]  /*26a80*/  IMAD.MOV.U32 R10, RZ, RZ, RZ ;  /* 0x000000ffff0a7224 */ /* 0x000fe200078e00ff */
[----:B0-----:R-:W-:-:S07]  /*26a90*/  LOP3.LUT R24, R11, 0xffff, RZ, 0xc0, !PT ;  /* 0x0000ffff0b187812 */ /* 0x001fce00078ec0ff */
.L_x_115:
[----:B------:R-:W-:Y:S01]  /*26aa0*/  IADD3 R11, PT, PT, -R10, 0x100, RZ ;  /* 0x000001000a0b7810 */ /* 0x000fe20007ffe1ff */
[----:B------:R-:W-:Y:S01]  /*26ab0*/  IMAD R17, R24, -0x21131993, RZ ;  /* 0xdeece66d18117824 */ /* 0x000fe200078e02ff */
[----:B------:R-:W-:Y:S01]  /*26ac0*/  BSSY.RECONVERGENT B0, `(.L_x_108) ;  /* 0x0000041000007945 */ /* 0x000fe20003800200 */
[----:B------:R-:W-:Y:S02]  /*26ad0*/  IMAD.IADD R9, R10, 0x1, R15 ;  /* 0x000000010a097824 */ /* 0x000fe400078e020f */
[C---:B------:R-:W-:Y:S02]  /*26ae0*/  VIADD R14, R11.reuse, 0xffffffff ;  /* 0xffffffff0b0e7836 */ /* 0x040fe40000000000 */
[----:B------:R-:W-:Y:S01]  /*26af0*/  IMAD.MOV.U32 R12, RZ, RZ, 0xb ;  /* 0x0000000bff0c7424 */ /* 0x000fe200078e00ff */
[----:B------:R0:W-:Y:S01]  /*26b00*/  CCTLL.PF1 [R9+0x1] ;  /* 0x0000010009007990 */ /* 0x0001e20000000000 */
[----:B------:R-:W-:Y:S01]  /*26b10*/  IMAD.MOV.U32 R13, RZ, RZ, 0x0 ;  /* 0x00000000ff0d7424 */ /* 0x000fe200078e00ff */
[----:B------:R-:W-:Y:S01]  /*26b20*/  LOP3.LUT R14, R11, R14, RZ, 0xc0, !PT ;  /* 0x0000000e0b0e7212 */ /* 0x000fe200078ec0ff */
[----:B------:R-:W-:-:S02]  /*26b30*/  IMAD R21, R8, 0x5, R17 ;  /* 0x0000000508157824 */ /* 0x000fc400078e0211 */
[----:B------:R-:W-:Y:S01]  /*26b40*/  IMAD.WIDE.U32 R16, R8, -0x21131993, R12 ;  /* 0xdeece66d08107825 */ /* 0x000fe200078e000c */
[----:B------:R-:W-:Y:S02]  /*26b50*/  PRMT R8, R14, 0x9910, RZ ;  /* 0x000099100e087816 */ /* 0x000fe400000000ff */
[----:B------:R-:W-:Y:S01]  /*26b60*/  IADD3 R14, PT, PT, R10, 0x1, RZ ;  /* 0x000000010a0e7810 */ /* 0x000fe20007ffe0ff */
[----:B------:R-:W-:Y:S01]  /*26b70*/  IMAD.IADD R24, R17, 0x1, R21 ;  /* 0x0000000111187824 */ /* 0x000fe200078e0215 */
[----:B------:R-:W-:Y:S01]  /*26b80*/  ISETP.NE.AND P0, PT, R8, RZ, PT ;  /* 0x000000ff0800720c */ /* 0x000fe20003f05270 */
[----:B------:R-:W-:-:S03]  /*26b90*/  IMAD.MOV.U32 R8, RZ, RZ, R16 ;  /* 0x000000ffff087224 */ /* 0x000fc600078e0010 */
[----:B------:R-:W-:-:S04]  /*26ba0*/  LOP3.LUT R24, R24, 0xffff, RZ, 0xc0, !PT ;  /* 0x0000ffff18187812 */ /* 0x000fc800078ec0ff */
[--C-:B------:R-:W-:Y:S02]  /*26bb0*/  SHF.R.U64 R26, R16, 0x11, R24.reuse ;  /* 0x00000011101a7819 */ /* 0x100fe40000001218 */
[----:B------:R-:W-:-:S03]  /*26bc0*/  SHF.R.U32.HI R16, RZ, 0x11, R24 ;  /* 0x00000011ff107819 */ /* 0x000fc60000011618 */
[----:B0-----:R-:W-:Y:S05]  /*26bd0*/  @!P0 BRA `(.L_x_109) ;  /* 0x0000000000ac8947 */ /* 0x001fea0003800000 */
[----:B------:R-:W0:Y:S01]  /*26be0*/  I2F.U32.RP R9, R11 ;  /* 0x0000000b00097306 */ /* 0x000e220000209000 */
[----:B------:R-:W-:Y:S01]  /*26bf0*/  IMAD.MOV R21, RZ, RZ, -R11 ;  /* 0x000000ffff157224 */ /* 0x000fe200078e0a0b */
[----:B------:R-:W-:-:S06]  /*26c00*/  IADD3 R28, PT, PT, -R10, 0xff, RZ ;  /* 0x000000ff0a1c7810 */ /* 0x000fcc0007ffe1ff */
        /* <DEDUP_REMOVED lines=20> */
.L_x_112:
[----:B------:R-:W-:Y:S02]  /*26d50*/  IMAD R9, R24, -0x21131993, RZ ;  /* 0xdeece66d18097824 */ /* 0x000fe400078e02ff */
[----:B------:R-:W-:-:S04]  /*26d60*/  IMAD.WIDE.U32 R16, R8, -0x21131993, R12 ;  /* 0xdeece66d08107825 */ /* 0x000fc800078e000c */
[----:B------:R-:W-:-:S04]  /*26d70*/  IMAD R9, R8, 0x5, R9 ;  /* 0x0000000508097824 */ /* 0x000fc800078e0209 */
[----:B------:R-:W-:-:S05]  /*26d80*/  IMAD.IADD R9, R17, 0x1, R9 ;  /* 0x0000000111097824 */ /* 0x000fca00078e0209 */
[----:B------:R-:W-:-:S04]  /*26d90*/  LOP3.LUT R24, R9, 0xffff, RZ, 0xc0, !PT ;  /* 0x0000ffff09187812 */ /* 0x000fc800078ec0ff */
[----:B------:R-:W-:-:S05]  /*26da0*/  SHF.R.U64 R17, R16, 0x11, R24 ;  /* 0x0000001110117819 */ /* 0x000fca0000001218 */
[----:B------:R-:W-:-:S05]  /*26db0*/  IMAD.HI.U32 R8, R20, R17, RZ ;  /* 0x0000001114087227 */ /* 0x000fca00078e00ff */
[----:B------:R-:W-:-:S05]  /*26dc0*/  IADD3 R8, PT, PT, -R8, RZ, RZ ;  /* 0x000000ff08087210 */ /* 0x000fca0007ffe1ff */
        /* <DEDUP_REMOVED lines=11> */
.L_x_111:
[----:B------:R-:W-:Y:S05]  /*26e80*/  BRA `(.L_x_110) ;  /* 0x0000000000107947 */ /* 0x000fea0003800000 */
.L_x_109:
[-C--:B------:R-:W-:Y:S02]  /*26e90*/  IMAD R9, R16, R11.reuse, RZ ;  /* 0x0000000b10097224 */ /* 0x080fe400078e02ff */
[----:B------:R-:W-:-:S04]  /*26ea0*/  IMAD.WIDE.U32 R12, R26, R11, RZ ;  /* 0x0000000b1a0c7225 */ /* 0x000fc800078e00ff */
[----:B------:R-:W-:-:S05]  /*26eb0*/  IMAD.IADD R9, R13, 0x1, R9 ;  /* 0x000000010d097824 */ /* 0x000fca00078e0209 */
[----:B------:R-:W-:-:S07]  /*26ec0*/  SHF.R.U64 R9, R12, 0x1f, R9 ;  /* 0x0000001f0c097819 */ /* 0x000fce0000001209 */
.L_x_110:
[----:B------:R-:W-:Y:S05]  /*26ed0*/  BSYNC.RECONVERGENT B0 ;  /* 0x0000000000007941 */ /* 0x000fea0003800200 */
.L_x_108:
        /* <DEDUP_REMOVED lines=9> */
.L_x_114:
[----:B------:R-:W-:Y:S05]  /*26f70*/  BSYNC.RECONVERGENT B0 ;  /* 0x0000000000007941 */ /* 0x000fea0003800200 */
.L_x_113:
        /* <DEDUP_REMOVED lines=18> */
[----:B------:R-:W-:-:S04]  /*270a0*/  @P0 IADD3 R26, PT, PT, R9, RZ, RZ ;  /* 0x000000ff091a0210 */ /* 0x000fc80007ffe0ff */
        /* <DEDUP_REMOVED lines=26> */
[----:B------:R-:W-:Y:S01]  /*27250*/  IADD3 R11, PT, PT, R26, 0x1, RZ ;  /* 0x000000011a0b7810 */ /* 0x000fe20007ffe0ff */
        /* <DEDUP_REMOVED lines=11> */
[----:B------:R-:W-:Y:S01]  /*27310*/  @P1 IMAD.MOV.U32 R25, RZ, RZ, 0x1040 ;  /* 0x00001040ff191424 */ /* 0x000fe200078e00ff */
[----:B------:R-:W-:Y:S01]  /*27320*/  FSEL R37, RZ, 1.875, !P0 ;  /* 0x3ff00000ff257808 */ /* 0x000fe20004000000 */
[C---:B------:R-:W-:Y:S01]  /*27330*/  IMAD R21, R24.reuse, 0x772c5f11, RZ ;  /* 0x772c5f1118157824 */ /* 0x040fe200078e02ff */
[----:B------:R-:W-:Y:S01]  /*27340*/  FSEL R35, RZ, 1.875, P0 ;  /* 0x3ff00000ff237808 */ /* 0x000fe20000000000 */
[----:B0-----:R-:W-:Y:S01]  /*27350*/  IMAD.MOV.U32 R14, RZ, RZ, 0x73c4cd04 ;  /* 0x73c4cd04ff0e7424 */ /* 0x001fe200078e00ff */
[----:B-----5:R-:W-:Y:S01]  /*27360*/  DADD R28, R22, -1 ;  /* 0xbff00000161c7429 */ /* 0x020fe20000000000 */
[----:B------:R-:W-:Y:S01]  /*27370*/  IMAD.MOV.U32 R15, RZ, RZ, -0x768ed2c8 ;  /* 0x89712d38ff0f7424 */ /* 0x000fe200078e00ff */
[----:B------:R-:W-:Y:S01]  /*27380*/  BSSY.RECONVERGENT B0, `(.L_x_116) ;  /* 0x000005f000007945 */ /* 0x000fe20003800200 */
[----:B------:R-:W-:Y:S01]  /*27390*/  IMAD R17, R24, -0x4b9ff597, RZ ;  /* 0xb4600a6918117824 */ /* 0x000fe200078e02ff */
[----:B------:R-:W-:Y:S01]  /*273a0*/  @P1 DMUL R38, R38, R38 ;  /* 0x0000002626261228 */ /* 0x000fe20000000000 */
[----:B------:R-:W-:-:S02]  /*273b0*/  IMAD R41, R8, 0x530f32eb, R21 ;  /* 0x530f32eb08297824 */ /* 0x000fc400078e0215 */
[----:B------:R-:W-:-:S04]  /*273c0*/  IMAD.WIDE.U32 R14, R8, 0x772c5f11, R14 ;  /* 0x772c5f11080e7825 */ /* 0x000fc800078e000e */
[----:B------:R-:W-:Y:S02]  /*273d0*/  IMAD R17, R8, 0x7760bb20, R17 ;  /* 0x7760bb2008117824 */ /* 0x000fe400078e0211 */
[----:B------:R-:W-:Y:S02]  /*273e0*/  IMAD.IADD R41, R15, 0x1, R41 ;  /* 0x000000010f297824 */ /* 0x000fe400078e0229 */
[----:B------:R-:W-:Y:S02]  /*273f0*/  IMAD.MOV.U32 R36, RZ, RZ, RZ ;  /* 0x000000ffff247224 */ /* 0x000fe400078e00ff */
[----:B------:R-:W-:Y:S01]  /*27400*/  IMAD R21, R24, -0x22633260, RZ ;  /* 0xdd9ccda018157824 */ /* 0x000fe200078e02ff */
[----:B------:R-:W-:Y:S01]  /*27410*/  SHF.R.U64 R41, R14, 0x15, R41 ;  /* 0x000000150e297819 */ /* 0x000fe20000001229 */
[----:B------:R-:W-:Y:S02]  /*27420*/  IMAD.MOV.U32 R16, RZ, RZ, 0x160 ;  /* 0x00000160ff107424 */ /* 0x000fe400078e00ff */
[----:B------:R-:W-:Y:S01]  /*27430*/  HFMA2 R14, -RZ, RZ, -0.00017678737640380859375, 0.02978515625 ;  /* 0x89cb27a0ff0e7431 */ /* 0x000fe200000001ff */
[----:B------:R-:W-:Y:S01]  /*27440*/  DADD R36, R22, -R36 ;  /* 0x0000000016247229 */ /* 0x000fe20000000824 */
[----:B------:R-:W-:Y:S01]  /*27450*/  IMAD R21, R8, 0xbb, R21 ;  /* 0x000000bb08157824 */ /* 0x000fe200078e0215 */
[----:B------:R-:W-:Y:S01]  /*27460*/  LOP3.LUT R41, R41, 0x7ffffff, RZ, 0xc0, !PT ;  /* 0x07ffffff29297812 */ /* 0x000fe200078ec0ff */
[----:B------:R-:W-:-:S02]  /*27470*/  IMAD.MOV.U32 R34, RZ, RZ, RZ ;  /* 0x000000ffff227224 */ /* 0x000fc400078e00ff */
[----:B------:R-:W-:Y:S02]  /*27480*/  IMAD R27, R24, -0x5ea76960, RZ ;  /* 0xa15896a0181b7824 */ /* 0x000fe400078e02ff */
[----:B------:R-:W-:Y:S01]  /*27490*/  IMAD.MOV.U32 R15, RZ, RZ, 0x2501550a ;  /* 0x2501550aff0f7424 */ /* 0x000fe200078e00ff */
[----:B------:R-:W-:Y:S01]  /*274a0*/  DADD R36, R36, UR6 ;  /* 0x0000000624247e29 */ /* 0x000fe20008000000 */
[C---:B------:R-:W-:Y:S01]  /*274b0*/  IMAD R27, R8.reuse, 0x181a9317, R27 ;  /* 0x181a9317081b7824 */ /* 0x040fe200078e021b */
[----:B------:R-:W-:Y:S01]  /*274c0*/  DADD R34, R30, -R34 ;  /* 0x000000001e227229 */ /* 0x000fe20000000822 */
[----:B------:R-:W-:-:S04]  /*274d0*/  IMAD.WIDE.U32 R14, R8, -0x5ea76960, R14 ;  /* 0xa15896a0080e7825 */ /* 0x000fc800078e000e */
[----:B------:R-:W-:Y:S01]  /*274e0*/  IMAD.IADD R15, R15, 0x1, R27 ;  /* 0x000000010f0f7824 */ /* 0x000fe200078e021b */
[----:B------:R-:W-:Y:S01]  /*274f0*/  LOP3.LUT R40, R41, 0xf8000000, R14, 0xf8, !PT ;  /* 0xf800000029287812 */ /* 0x000fe200078ef80e */
[----:B------:R-:W-:Y:S01]  /*27500*/  VIADD R42, R9, 0x1 ;  /* 0x00000001092a7836 */ /* 0x000fe20000000000 */
[----:B------:R-:W-:Y:S01]  /*27510*/  DADD R34, R34, UR6 ;  /* 0x0000000622227e29 */ /* 0x000fe20008000000 */
[----:B------:R-:W-:Y:S01]  /*27520*/  UMOV UR7, 0x3fdb0cb1 ;  /* 0x3fdb0cb100077882 */ /* 0x000fe20000000000 */
        /* <DEDUP_REMOVED lines=10> */
[----:B------:R-:W-:-:S04]  /*275d0*/  @P1 IMAD R10, R10, 0xc, RZ ;  /* 0x0000000c0a0a1824 */ /* 0x000fc800078e02ff */
[----:B------:R-:W-:Y:S01]  /*275e0*/  @P1 IMAD.MOV R10, RZ, RZ, -R10 ;  /* 0x000000ffff0a1224 */ /* 0x000fe200078e0a0a */
[----:B----4-:R-:W-:-:S04]  /*275f0*/  IADD3 R11, PT, PT, R11, R42, RZ ;  /* 0x0000002a0b0b7210 */ /* 0x010fc80007ffe0ff */
[----:B------:R-:W-:-:S05]  /*27600*/  @P1 PRMT R13, R10, 0x7710, RZ ;  /* 0x000077100a0d1816 */ /* 0x000fca00000000ff */
[----:B------:R-:W-:Y:S02]  /*27610*/  @P1 IMAD.IADD R12, R12, 0x1, R13 ;  /* 0x000000010c0c1824 */ /* 0x000fe400078e020d */
[----:B------:R-:W-:-:S03]  /*27620*/  IMAD.MOV.U32 R13, RZ, RZ, 0x40 ;  /* 0x00000040ff0d7424 */ /* 0x000fc600078e00ff */
[----:B------:R-:W-:-:S05]  /*27630*/  @P1 LOP3.LUT R12, R12, 0xff, RZ, 0xc0, !PT ;  /* 0x000000ff0c0c1812 */ /* 0x000fca00078ec0ff */
[----:B------:R-:W-:Y:S01]  /*27640*/  @P1 IMAD R25, R12, 0x2, R25 ;  /* 0x000000020c191824 */ /* 0x000fe200078e0219 */
[----:B------:R-:W-:-:S03]  /*27650*/  MOV R12, 0x942de6ba ;  /* 0x942de6ba000c7802 */ /* 0x000fc60000000f00 */
[----:B------:R-:W0:Y:S02]  /*27660*/  @P1 LDC.S8 R10, c[0x3][R25+0x1] ;  /* 0x00c00040190a1b82 */ /* 0x000e240000000200 */
[----:B------:R-:W-:-:S04]  /*27670*/  IMAD.WIDE.U32 R12, R8, -0x4b9ff597, R12 ;  /* 0xb4600a69080c7825 */ /* 0x000fc800078e000c */
[----:B------:R-:W-:Y:S02]  /*27680*/  IMAD.IADD R13, R13, 0x1, R17 ;  /* 0x000000010d0d7824 */ /* 0x000fe400078e0211 */
        /* <DEDUP_REMOVED lines=15> */
[----:B-1----:R-:W1:Y:S01]  /*27780*/  @P1 I2F.F64.S16 R32, R32 ;  /* 0x0000002000201312 */ /* 0x002e620000101c00 */
        /* <DEDUP_REMOVED lines=30> */
.L_x_117:
[----:B------:R-:W-:Y:S05]  /*27970*/  BSYNC.RECONVERGENT B0 ;  /* 0x0000000000007941 */ /* 0x000fea0003800200 */
.L_x_116:
        /* <DEDUP_REMOVED lines=31> */
.L_x_119:
[----:B------:R-:W-:Y:S05]  /*27b70*/  BSYNC.RECONVERGENT B0 ;  /* 0x0000000000007941 */ /* 0x000fea0003800200 */
.L_x_118:
[----:B------:R-:W-:Y:S01]  /*27b80*/  IMAD.MOV.U32 R14, RZ, RZ, 0x4 ;  /* 0x00000004ff0e7424 */ /* 0x000fe200078e00ff */
[----:B------:R-:W-:Y:S01]  /*27b90*/  STL.U8 [R1+0x890], RZ ;  /* 0x000890ff01007387 */ /* 0x000fe20000100000 */
[----:B------:R-:W-:Y:S01]  /*27ba0*/  IMAD.MOV.U32 R15, RZ, RZ, 0x5 ;  /* 0x00000005ff0f7424 */ /* 0x000fe200078e00ff */
[----:B------:R-:W-:Y:S01]  /*27bb0*/  MOV R12, 0x2 ;  /* 0x00000002000c7802 */ /* 0x000fe20000000f00 */
[----:B------:R-:W-:Y:S01]  /*27bc0*/  IMAD.MOV.U32 R13, RZ, RZ, 0x3 ;  /* 0x00000003ff0d7424 */ /* 0x000fe200078e00ff */
[----:B------:R0:W-:Y:S04]  /*27bd0*/  CCTLL.PF2 [R3+0x890] ;  /* 0x0008900003007990 */ /* 0x0001e80000800000 */
[----:B------:R1:W-:Y:S01]  /*27be0*/  STL.U8 [R1+0x891], R9 ;  /* 0x0008910901007387 */ /* 0x0003e20000100000 */
[----:B------:R-:W-:Y:S01]  /*27bf0*/  IMAD.MOV.U32 R16, RZ, RZ, 0x9 ;  /* 0x00000009ff107424 */ /* 0x000fe200078e00ff */
[----:B------:R-:W-:Y:S01]  /*27c00*/  DADD R10, R26, R10 ;  /* 0x000000001a0a7229 */ /* 0x000fe2000000000a */
[----:B------:R-:W-:Y:S01]  /*27c10*/  UMOV UR6, 0x9999999a ;  /* 0x9999999a00067882 */ /* 0x000fe20000000000 */
[----:B------:R0:W-:Y:S04]  /*27c20*/  CCTLL.PF2 [R3+0x891] ;  /* 0x0008910003007990 */ /* 0x0001e80000800000 */
[----:B------:R2:W-:Y:S01]  /*27c30*/  STL.U8 [R1+0x892], R12 ;  /* 0x0008920c01007387 */ /* 0x0005e20000100000 */
[----:B-1----:R-:W-:Y:S01]  /*27c40*/  PRMT R9, R14, 0x7610, R9 ;  /* 0x000076100e097816 */ /* 0x002fe20000000009 */
[----:B------:R-:W-:Y:S01]  /*27c50*/  DADD R10, R10, R20 ;  /* 0x000000000a0a7229 */ /* 0x000fe20000000014 */
[----:B------:R-:W-:Y:S01]  /*27c60*/  PRMT R14, R15, 0x7610, R14 ;  /* 0x000076100f0e7816 */ /* 0x000fe2000000000e */
[----:B------:R-:W-:Y:S01]  /*27c70*/  IMAD.MOV.U32 R15, RZ, RZ, 0x7 ;  /* 0x00000007ff0f7424 */ /* 0x000fe200078e00ff */
[----:B------:R0:W-:Y:S04]  /*27c80*/  CCTLL.PF2 [R3+0x892] ;  /* 0x0008920003007990 */ /* 0x0001e80000800000 */
[----:B------:R1:W-:Y:S01]  /*27c90*/  STL.U8 [R1+0x893], R13 ;  /* 0x0008930d01007387 */ /* 0x0003e20000100000 */
[----:B--2---:R-:W-:Y:S01]  /*27ca0*/  IMAD.MOV.U32 R12, RZ, RZ, 0x6 ;  /* 0x00000006ff0c7424 */ /* 0x004fe200078e00ff */
[----:B------:R-:W-:Y:S01]  /*27cb0*/  DMUL R10, R10, 70 ;  /* 0x405180000a0a7828 */ /* 0x000fe20000000000 */
[----:B------:R-:W-:Y:S01]  /*27cc0*/  UMOV UR7, 0x3fe19999 ;  /* 0x3fe1999900077882 */ /* 0x000fe20000000000 */
[----:B------:R0:W-:Y:S04]  /*27cd0*/  CCTLL.PF2 [R3+0x893] ;  /* 0x0008930003007990 */ /* 0x0001e80000800000 */
[----:B------:R2:W-:Y:S01]  /*27ce0*/  STL.U8 [R1+0x894], R9 ;  /* 0x0008940901007387 */ /* 0x0005e20000100000 */
[----:B-1----:R-:W-:Y:S01]  /*27cf0*/  PRMT R13, R15, 0x7610, R13 ;  /* 0x000076100f0d7816 */ /* 0x002fe2000000000d */
[----:B------:R-:W-:Y:S01]  /*27d00*/  IMAD.MOV.U32 R15, RZ, RZ, 0x8 ;  /* 0x00000008ff0f7424 */ /* 0x000fe200078e00ff */
[----:B------:R-:W-:Y:S01]  /*27d10*/  DMUL R10, R10, UR6 ;  /* 0x000000060a0a7c28 */ /* 0x000fe20008000000 */
[----:B------:R0:W-:Y:S04]  /*27d20*/  CCTLL.PF2 [R3+0x894] ;  /* 0x0008940003007990 */ /* 0x0001e80000800000 */
[----:B------:R1:W-:Y:S01]  /*27d30*/  STL.U8 [R1+0x895], R14 ;  /* 0x0008950e01007387 */ /* 0x0003e20000100000 */
[----:B--2---:R-:W-:-:S02]  /*27d40*/  PRMT R9, R15, 0x7610, R9 ;  /* 0x000076100f097816 */ /* 0x004fc40000000009 */
[----:B------:R-:W-:Y:S01]  /*27d50*/  DFMA R6, R10, 2, R6 ;  /* 0x400000000a06782b */ /* 0x000fe20000000006 */
[----:B------:R-:W-:Y:S01]  /*27d60*/  PRMT R15, R16, 0x7610, R15 ;  /* 0x00007610100f7816 */ /* 0x000fe2000000000f */
[----:B------:R-:W-:Y:S01]  /*27d70*/  IMAD.MOV.U32 R16, RZ, RZ, 0xb ;  /* 0x0000000bff107424 */ /* 0x000fe200078e00ff */
[----:B------:R0:W-:Y:S01]  /*27d80*/  CCTLL.PF2 [R3+0x895] ;  /* 0x0008950003007990 */ /* 0x0001e20000800000 */
[----:B-1----:R-:W-:-:S03]  /*27d90*/  MOV R14, 0xa ;  /* 0x0000000a000e7802 */ /* 0x002fc60000000f00 */
[----:B------:R1:W-:Y:S01]  /*27da0*/  STL.U8 [R1+0x896], R12 ;  /* 0x0008960c01007387 */ /* 0x0003e20000100000 */
[----:B------:R-:W-:Y:S02]  /*27db0*/  VIADD R11, R3, 0x890 ;  /* 0x00000890030b7836 */ /* 0x000fe40000000000 */
[----:B------:R-:W-:Y:S01]  /*27dc0*/  IMAD.MOV.U32 R10, RZ, RZ, RZ ;  /* 0x000000ffff0a7224 */ /* 0x000fe200078e00ff */
        /* <DEDUP_REMOVED lines=982> */
[----:B--2---:R-:W-:-:S03]  /*2bb30*/  IMAD.MOV.U32 R14, RZ, RZ, 0x7168255e ;  /* 0x7168255eff0e7424 */ /* 0x004fc600078e00ff */
[----:B------:R0:W-:Y:S04]  /*2bb40*/  CCTLL.PF2 [R3+0x98c] ;  /* 0x00098c0003007990 */ /* 0x0001e80000800000 */
[----:B------:R2:W-:Y:S01]  /*2bb50*/  STL.U8 [R1+0x98d], R13 ;  /* 0x00098d0d01007387 */ /* 0x0005e20000100000 */
[----:B-1----:R-:W-:-:S03]  /*2bb60*/  IMAD R9, R24, 0x3749a7f9, RZ ;  /* 0x3749a7f918097824 */ /* 0x002fc600078e02ff */
[----:B------:R0:W-:Y:S04]  /*2bb70*/  CCTLL.PF2 [R3+0x98d] ;  /* 0x00098d0003007990 */ /* 0x0001e80000800000 */
[----:B------:R-:W-:Y:S01]  /*2bb80*/  STL.U8 [R1+0x98e], R12 ;  /* 0x00098e0c01007387 */ /* 0x000fe20000100000 */
[----:B--2---:R-:W-:-:S03]  /*2bb90*/  IMAD R13, R8, -0x5fb1ba29, R9 ;  /* 0xa04e45d7080d7824 */ /* 0x004fc600078e0209 */
[----:B------:R0:W-:Y:S04]  /*2bba0*/  CCTLL.PF2 [R3+0x98e] ;  /* 0x00098e0003007990 */ /* 0x0001e80000800000 */
[----:B------:R1:W-:Y:S04]  /*2bbb0*/  STL.U8 [R1+0x98f], R15 ;  /* 0x00098f0f01007387 */ /* 0x0003e80000100000 */
[----:B------:R0:W-:Y:S01]  /*2bbc0*/  CCTLL.PF2 [R3+0x98f] ;  /* 0x00098f0003007990 */ /* 0x0001e20000800000 */
[----:B-1----:R-:W-:Y:S02]  /*2bbd0*/  IMAD.MOV.U32 R15, RZ, RZ, -0x53e2e89f ;  /* 0xac1d1761ff0f7424 */ /* 0x002fe400078e00ff */
[----:B------:R-:W-:-:S05]  /*2bbe0*/  IMAD.WIDE.U32 R8, R8, 0x3749a7f9, R14 ;  /* 0x3749a7f908087825 */ /* 0x000fca00078e000e */
[----:B------:R-:W-:-:S04]  /*2bbf0*/  IADD3 R9, PT, PT, R9, R13, RZ ;  /* 0x0000000d09097210 */ /* 0x000fc80007ffe0ff */
[----:B0-----:R-:W-:-:S07]  /*2bc00*/  LOP3.LUT R24, R9, 0xffff, RZ, 0xc0, !PT ;  /* 0x0000ffff09187812 */ /* 0x001fce00078ec0ff */
.L_x_127:
        /* <DEDUP_REMOVED lines=12> */
[----:B------:R-:W-:Y:S02]  /*2bcd0*/  ISETP.NE.AND P0, PT, R8, RZ, PT ;  /* 0x000000ff0800720c */ /* 0x000fe40003f05270 */
[----:B------:R-:W-:Y:S02]  /*2bce0*/  LOP3.LUT R24, R24, 0xffff, RZ, 0xc0, !PT ;  /* 0x0000ffff18187812 */ /* 0x000fe400078ec0ff */
[----:B------:R0:W-:Y:S01]  /*2bcf0*/  CCTLL.PF1 [R15+0x1] ;  /* 0x000001000f007990 */ /* 0x0001e20000000000 */
[----:B------:R-:W-:Y:S02]  /*2bd00*/  MOV R8, R16 ;  /* 0x0000001000087202 */ /* 0x000fe40000000f00 */
[--C-:B------:R-:W-:Y:S01]  /*2bd10*/  SHF.R.U64 R23, R16, 0x11, R24.reuse ;  /* 0x0000001110177819 */ /* 0x100fe20000001218 */
[----:B0-----:R-:W-:Y:S01]  /*2bd20*/  VIADD R15, R10, 0x1 ;  /* 0x000000010a0f7836 */ /* 0x001fe20000000000 */
[----:B------:R-:W-:-:S04]  /*2bd30*/  SHF.R.U32.HI R9, RZ, 0x11, R24 ;  /* 0x00000011ff097819 */ /* 0x000fc80000011618 */
[----:B------:R-:W-:Y:S05]  /*2bd40*/  @!P0 BRA `(.L_x_121) ;  /* 0x0000000000ac8947 */ /* 0x000fea0003800000 */
        /* <DEDUP_REMOVED lines=23> */
.L_x_124:
        /* <DEDUP_REMOVED lines=19> */
.L_x_123:
[----:B------:R-:W-:Y:S05]  /*2bff0*/  BRA `(.L_x_122) ;  /* 0x0000000000107947 */ /* 0x000fea0003800000 */
.L_x_121:
[-C--:B------:R-:W-:Y:S02]  /*2c000*/  IMAD R9, R9, R14.reuse, RZ ;  /* 0x0000000e09097224 */ /* 0x080fe400078e02ff */
[----:B------:R-:W-:-:S04]  /*2c010*/  IMAD.WIDE.U32 R12, R23, R14, RZ ;  /* 0x0000000e170c7225 */ /* 0x000fc800078e00ff */
[----:B------:R-:W-:-:S05]  /*2c020*/  IMAD.IADD R9, R13, 0x1, R9 ;  /* 0x000000010d097824 */ /* 0x000fca00078e0209 */
[----:B------:R-:W-:-:S07]  /*2c030*/  SHF.R.U64 R9, R12, 0x1f, R9 ;  /* 0x0000001f0c097819 */ /* 0x000fce0000001209 */
.L_x_122:
[----:B------:R-:W-:Y:S05]  /*2c040*/  BSYNC.RECONVERGENT B0 ;  /* 0x0000000000007941 */ /* 0x000fea0003800200 */
.L_x_120:
        /* <DEDUP_REMOVED lines=9> */
.L_x_126:
[----:B------:R-:W-:Y:S05]  /*2c0e0*/  BSYNC.RECONVERGENT B0 ;  /* 0x0000000000007941 */ /* 0x000fea0003800200 */
.L_x_125:
        /* <DEDUP_REMOVED lines=16> */
[----:B------:R-:W-:Y:S01]  /*2c1f0*/  IADD3 R26, PT, PT, R9, -0x1, RZ ;  /* 0xffffffff091a7810 */ /* 0x000fe20007ffe0ff */
        /* <DEDUP_REMOVED lines=42> */
[C---:B------:R-:W-:Y:S01]  /*2c4a0*/  IMAD R17, R24.reuse, -0x4b9ff597, RZ ;  /* 0xb4600a6918117824 */ /* 0x040fe200078e02ff */
[----:B------:R-:W-:Y:S01]  /*2c4b0*/  FSEL R35, RZ, 1.875, P0 ;  /* 0x3ff00000ff237808 */ /* 0x000fe20000000000 */
[----:B------:R-:W-:Y:S01]  /*2c4c0*/  IMAD R21, R24, 0x772c5f11, RZ ;  /* 0x772c5f1118157824 */ /* 0x000fe200078e02ff */
[----:B------:R-:W-:Y:S01]  /*2c4d0*/  DADD R28, R22, -1 ;  /* 0xbff00000161c7429 */ /* 0x000fe20000000000 */
[----:B0-----:R-:W-:Y:S01]  /*2c4e0*/  IMAD.MOV.U32 R14, RZ, RZ, 0x73c4cd04 ;  /* 0x73c4cd04ff0e7424 */ /* 0x001fe200078e00ff */
[----:B------:R-:W-:Y:S01]  /*2c4f0*/  BSSY.RECONVERGENT B0, `(.L_x_128) ;  /* 0x000005f000007945 */ /* 0x000fe20003800200 */
[----:B------:R-:W-:Y:S01]  /*2c500*/  IMAD.MOV.U32 R15, RZ, RZ, -0x768ed2c8 ;  /* 0x89712d38ff0f7424 */ /* 0x000fe200078e00ff */
[----:B------:R-:W-:Y:S01]  /*2c510*/  @P1 DMUL R38, R38, R38 ;  /* 0x0000002626261228 */ /* 0x000fe20000000000 */
[----:B------:R-:W-:-:S02]  /*2c520*/  IMAD R17, R8, 0x7760bb20, R17 ;  /* 0x7760bb2008117824 */ /* 0x000fc400078e0211 */
[----:B------:R-:W-:Y:S02]  /*2c530*/  IMAD.MOV.U32 R36, RZ, RZ, RZ ;  /* 0x000000ffff247224 */ /* 0x000fe400078e00ff */
[C---:B------:R-:W-:Y:S02]  /*2c540*/  IMAD R41, R8.reuse, 0x530f32eb, R21 ;  /* 0x530f32eb08297824 */ /* 0x040fe400078e0215 */
[----:B------:R-:W-:Y:S02]  /*2c550*/  IMAD.WIDE.U32 R14, R8, 0x772c5f11, R14 ;  /* 0x772c5f11080e7825 */ /* 0x000fe400078e000e */
[----:B------:R-:W-:Y:S02]  /*2c560*/  DADD R36, R22, -R36 ;  /* 0x0000000016247229 */ /* 0x000fe40000000824 */
[----:B------:R-:W-:Y:S01]  /*2c570*/  IMAD R21, R24, -0x22633260, RZ ;  /* 0xdd9ccda018157824 */ /* 0x000fe200078e02ff */
[----:B------:R-:W-:Y:S01]  /*2c580*/  IADD3 R41, PT, PT, R15, R41, RZ ;  /* 0x000000290f297210 */ /* 0x000fe20007ffe0ff */
[----:B------:R-:W-:-:S02]  /*2c590*/  IMAD.MOV.U32 R16, RZ, RZ, 0x160 ;  /* 0x00000160ff107424 */ /* 0x000fc400078e00ff */
[----:B------:R-:W-:Y:S01]  /*2c5a0*/  IMAD R21, R8, 0xbb, R21 ;  /* 0x000000bb08157824 */ /* 0x000fe200078e0215 */
[----:B------:R-:W-:Y:S01]  /*2c5b0*/  SHF.R.U64 R41, R14, 0x15, R41 ;  /* 0x000000150e297819 */ /* 0x000fe20000001229 */
[----:B------:R-:W-:Y:S01]  /*2c5c0*/  IMAD.MOV.U32 R34, RZ, RZ, RZ ;  /* 0x000000ffff227224 */ /* 0x000fe200078e00ff */
[----:B------:R-:W-:Y:S01]  /*2c5d0*/  DADD R36, R36, UR6 ;  /* 0x0000000624247e29 */ /* 0x000fe20008000000 */
[----:B------:R-:W-:Y:S01]  /*2c5e0*/  IMAD R27, R24, -0x5ea76960, RZ ;  /* 0xa15896a0181b7824 */ /* 0x000fe200078e02ff */
[----:B------:R-:W-:Y:S01]  /*2c5f0*/  LOP3.LUT R41, R41, 0x7ffffff, RZ, 0xc0, !PT ;  /* 0x07ffffff29297812 */ /* 0x000fe200078ec0ff */
[----:B------:R-:W-:Y:S02]  /*2c600*/  IMAD.MOV.U32 R14, RZ, RZ, -0x7634d860 ;  /* 0x89cb27a0ff0e7424 */ /* 0x000fe400078e00ff */
[----:B------:R-:W-:Y:S01]  /*2c610*/  IMAD.MOV.U32 R15, RZ, RZ, 0x2501550a ;  /* 0x2501550aff0f7424 */ /* 0x000fe200078e00ff */
[----:B------:R-:W-:Y:S01]  /*2c620*/  DADD R34, R30, -R34 ;  /* 0x000000001e227229 */ /* 0x000fe20000000822 */
[----:B------:R-:W-:-:S02]  /*2c630*/  IMAD R27, R8, 0x181a9317, R27 ;  /* 0x181a9317081b7824 */ /* 0x000fc400078e021b */
        /* <DEDUP_REMOVED lines=8> */
[----:B------:R-:W-:Y:S02]  /*2c6c0*/  @!P0 IADD3 R42, PT, PT, R9, RZ, RZ ;  /* 0x000000ff092a8210 */ /* 0x000fe40007ffe0ff */
        /* <DEDUP_REMOVED lines=8> */
[----:B------:R-:W-:Y:S02]  /*2c750*/  @P1 IMAD.MOV R10, RZ, RZ, -R10 ;  /* 0x000000ffff0a1224 */ /* 0x000fe400078e0a0a */
[----:B----4-:R-:W-:-:S03]  /*2c760*/  IMAD.IADD R11, R11, 0x1, R42 ;  /* 0x000000010b0b7824 */ /* 0x010fc600078e022a */
[----:B------:R-:W-:-:S05]  /*2c770*/  @P1 PRMT R13, R10, 0x7710, RZ ;  /* 0x000077100a0d1816 */ /* 0x000fca00000000ff */
[----:B------:R-:W-:Y:S02]  /*2c780*/  @P1 IMAD.IADD R12, R12, 0x1, R13 ;  /* 0x000000010c0c1824 */ /* 0x000fe400078e020d */
[----:B------:R-:W-:-:S03]  /*2c790*/  IMAD.MOV.U32 R13, RZ, RZ, 0x40 ;  /* 0x00000040ff0d7424 */ /* 0x000fc600078e00ff */
[----:B------:R-:W-:-:S04]  /*2c7a0*/  @P1 LOP3.LUT R12, R12, 0xff, RZ, 0xc0, !PT ;  /* 0x000000ff0c0c1812 */ /* 0x000fc800078ec0ff */
[----:B------:R-:W-:Y:S01]  /*2c7b0*/  @P1 LEA R25, R12, R25, 0x1 ;  /* 0x000000190c191211 */ /* 0x000fe200078e08ff */
[----:B------:R-:W-:-:S03]  /*2c7c0*/  IMAD.MOV.U32 R12, RZ, RZ, -0x6bd21946 ;  /* 0x942de6baff0c7424 */ /* 0x000fc600078e00ff */
[----:B------:R-:W0:Y:S01]  /*2c7d0*/  @P1 LDC.S8 R10, c[0x3][R25+0x1] ;  /* 0x00c00040190a1b82 */ /* 0x000e220000000200 */
[----:B------:R-:W-:-:S04]  /*2c7e0*/  IMAD.WIDE.U32 R12, R8, -0x4b9ff597, R12 ;  /* 0xb4600a69080c7825 */ /* 0x000fc800078e000c */
[----:B------:R-:W-:Y:S02]  /*2c7f0*/  IMAD.IADD R13, R13, 0x1, R17 ;  /* 0x000000010d0d7824 */ /* 0x000fe400078e0211 */
[----:B------:R-:W-:Y:S01]  /*2c800*/  IMAD.MOV.U32 R17, RZ, RZ, 0x0 ;  /* 0x00000000ff117424 */ /* 0x000fe200078e00ff */
[----:B------:R-:W1:Y:S02]  /*2c810*/  @P1 LDC.S8 R32, c[0x3][R25] ;  /* 0x00c0000019201b82 */ /* 0x000e640000000200 */
        /* <DEDUP_REMOVED lines=9> */
[----:B------:R-:W-:Y:S02]  /*2c8b0*/  DFMA R16, -R34, R34, R16 ;  /* 0x000000222210722b */ /* 0x000fe40000000110 */
[----:B------:R-:W-:Y:S01]  /*2c8c0*/  DMUL R12, R12, 256 ;  /* 0x407000000c0c7828 */ /* 0x000fe20000000000 */
[----:B0-----:R3:W0:Y:S05]  /*2c8d0*/  @P1 I2F.F64.S16 R20, R10 ;  /* 0x0000000a00141312 */ /* 0x00162a0000101c00 */
[----:B------:R-:W-:-:S03]  /*2c8e0*/  DSETP.GEU.AND P2, PT, R16, RZ, PT ;  /* 0x000000ff1000722a */ /* 0x000fc60003f4e000 */
        /* <DEDUP_REMOVED lines=31> */
.L_x_129:
[----:B------:R-:W-:Y:S05]  /*2cae0*/  BSYNC.RECONVERGENT B0 ;  /* 0x0000000000007941 */ /* 0x000fea0003800200 */
.L_x_128:
        /* <DEDUP_REMOVED lines=31> */
.L_x_131:
[----:B------:R-:W-:Y:S05]  /*2cce0*/  BSYNC.RECONVERGENT B0 ;  /* 0x0000000000007941 */ /* 0x000fea0003800200 */
.L_x_130:
        /* <DEDUP_REMOVED lines=33> */
[----:B-1----:R-:W-:-:S03]  /*2cf00*/  IMAD.MOV.U32 R14, RZ, RZ, 0xa ;  /* 0x0000000aff0e7424 */ /* 0x002fc600078e00ff */
        /* <DEDUP_REMOVED lines=22> */
[----:B------:R-:W-:Y:S01]  /*2d070*/  HFMA2 R16, -RZ, RZ, 0, 1.013278961181640625e-06 ;  /* 0x00000011ff107431 */ /* 0x000fe200000001ff */
        /* <DEDUP_REMOVED lines=63> */
[----:B------:R-:W-:Y:S01]  /*2d470*/  HFMA2 R16, -RZ, RZ, 0, 1.966953277587890625e-06 ;  /* 0x00000021ff107431 */ /* 0x000fe200000001ff */
        /* <DEDUP_REMOVED lines=63> */
[----:B------:R-:W-:Y:S01]  /*2d870*/  HFMA2 R16, -RZ, RZ, 0, 2.920627593994140625e-06 ;  /* 0x00000031ff107431 */ /* 0x000fe200000001ff */
        /* <DEDUP_REMOVED lines=63> */
[----:B------:R-:W-:Y:S01]  /*2dc70*/  HFMA2 R16, -RZ, RZ, 0, 3.874301910400390625e-06 ;  /* 0x00000041ff107431 */ /* 0x000fe200000001ff */
        /* <DEDUP_REMOVED lines=63> */
[----:B------:R-:W-:Y:S01]  /*2e070*/  HFMA2 R16, -RZ, RZ, 0, 4.827976226806640625e-06 ;  /* 0x00000051ff107431 */ /* 0x000fe200000001ff */
        /* <DEDUP_REMOVED lines=63> */
[----:B------:R-:W-:Y:S01]  /*2e470*/  HFMA2 R16, -RZ, RZ, 0, 5.781650543212890625e-06 ;  /* 0x00000061ff107431 */ /* 0x000fe200000001ff */
        /* <DEDUP_REMOVED lines=63> */
[----:B------:R-:W-:Y:S01]  /*2e870*/  HFMA2 R16, -RZ, RZ, 0, 6.735324859619140625e-06 ;  /* 0x00000071ff107431 */ /* 0x000fe200000001ff */
        /* <DEDUP_REMOVED lines=63> */
[----:B------:R-:W-:Y:S01]  /*2ec70*/  HFMA2 R16, -RZ, RZ, 0, 7.688999176025390625e-06 ;  /* 0x00000081ff107431 */ /* 0x000fe200000001ff */
        /* <DEDUP_REMOVED lines=63> */
[----:B------:R-:W-:Y:S01]  /*2f070*/  HFMA2 R16, -RZ, RZ, 0, 8.642673492431640625e-06 ;  /* 0x00000091ff107431 */ /* 0x000fe200000001ff */
        /* <DEDUP_REMOVED lines=63> */
[----:B------:R-:W-:Y:S01]  /*2f470*/  HFMA2 R16, -RZ, RZ, 0, 9.596347808837890625e-06 ;  /* 0x000000a1ff107431 */ /* 0x000fe200000001ff */
        /* <DEDUP_REMOVED lines=63> */
[----:B------:R-:W-:Y:S01]  /*2f870*/  HFMA2 R16, -RZ, RZ, 0, 1.0550022125244140625e-05 ;  /* 0x000000b1ff107431 */ /* 0x000fe200000001ff */
        /* <DEDUP_REMOVED lines=63> */
[----:B------:R-:W-:Y:S01]  /*2fc70*/  HFMA2 R16, -RZ, RZ, 0, 1.1503696441650390625e-05 ;  /* 0x000000c1ff107431 */ /* 0x000fe200000001ff */
        /* <DEDUP_REMOVED lines=63> */
[----:B------:R-:W-:Y:S01]  /*30070*/  HFMA2 R16, -RZ, RZ, 0, 1.2457370758056640625e-05 ;  /* 0x000000d1ff107431 */ /* 0x000fe200000001ff */
        /* <DEDUP_REMOVED lines=63> */
[----:B------:R-:W-:Y:S01]  /*30470*/  HFMA2 R16, -RZ, RZ, 0, 1.3411045074462890625e-05 ;  /* 0x000000e1ff107431 */ /* 0x000fe200000001ff */
        /* <DEDUP_REMOVED lines=63> */
[----:B------:R-:W-:Y:S01]  /*30870*/  HFMA2 R16, -RZ, RZ, 0, 1.4364719390869140625e-05 ;  /* 0x000000f1ff107431 */ /* 0x000fe200000001ff */
        /* <DEDUP_REMOVED lines=75> */
[----:B-1----:R-:W-:-:S03]  /*30d30*/  MOV R15, 0xac1d1761 ;  /* 0xac1d1761000f7802 */ /* 0x002fc60000000f00 */
[----:B------:R-:W-:-:S04]  /*30d40*/  IMAD.WIDE.U32 R8, R8, 0x3749a7f9, R14 ;  /* 0x3749a7f908087825 */ /* 0x000fc800078e000e */
[----:B------:R-:W-:Y:S02]  /*30d50*/  IMAD.IADD R9, R9, 0x1, R13 ;  /* 0x0000000109097824 */ /* 0x000fe400078e020d */
[----:B------:R-:W-:Y:S02]  /*30d60*/  IMAD.MOV.U32 R10, RZ, RZ, R8 ;  /* 0x000000ffff0a7224 */ /* 0x000fe400078e0008 */
[----:B------:R-:W-:Y:S01]  /*30d70*/  IMAD.MOV.U32 R8, RZ, RZ, RZ ;  /* 0x000000ffff087224 */ /* 0x000fe200078e00ff */
[----:B0-----:R-:W-:-:S07]  /*30d80*/  LOP3.LUT R15, R9, 0xffff, RZ, 0xc0, !PT ;  /* 0x0000ffff090f7812 */ /* 0x001fce00078ec0ff */
.L_x_139:
[C---:B------:R-:W-:Y:S01]  /*30d90*/  IADD3 R14, PT, PT, -R8.reuse, 0x100, RZ ;  /* 0x00000100080e7810 */ /* 0x040fe20007ffe1ff */
[----:B------:R-:W-:Y:S01]  /*30da0*/  IMAD.IADD R20, R8, 0x1, R11 ;  /* 0x0000000108147824 */ /* 0x000fe200078e020b */
[----:B------:R-:W-:Y:S01]  /*30db0*/  BSSY.RECONVERGENT B0, `(.L_x_132) ;  /* 0x0000041000007945 */ /* 0x000fe20003800200 */
[----:B------:R-:W-:Y:S01]  /*30dc0*/  IMAD R15, R15, -0x21131993, RZ ;  /* 0xdeece66d0f0f7824 */ /* 0x000fe200078e02ff */
[C---:B------:R-:W-:Y:S01]  /*30dd0*/  IADD3 R9, PT, PT, R14.reuse, -0x1, RZ ;  /* 0xffffffff0e097810 */ /* 0x040fe20007ffe0ff */
[----:B------:R-:W-:Y:S01]  /*30de0*/  IMAD.MOV.U32 R12, RZ, RZ, 0xb ;  /* 0x0000000bff0c7424 */ /* 0x000fe200078e00ff */
[----:B------:R0:W-:Y:S02]  /*30df0*/  CCTLL.PF1 [R20+0x1] ;  /* 0x0000010014007990 */ /* 0x0001e40000000000 */
[----:B------:R-:W-:Y:S01]  /*30e00*/  LOP3.LUT R9, R14, R9, RZ, 0xc0, !PT ;  /* 0x000000090e097212 */ /* 0x000fe200078ec0ff */
[----:B------:R-:W-:Y:S02]  /*30e10*/  IMAD.MOV.U32 R13, RZ, RZ, 0x0 ;  /* 0x00000000ff0d7424 */ /* 0x000fe400078e00ff */
[C---:B------:R-:W-:Y:S01]  /*30e20*/  IMAD R15, R10.reuse, 0x5, R15 ;  /* 0x000000050a0f7824 */ /* 0x040fe200078e020f */
[----:B------:R-:W-:Y:S01]  /*30e30*/  PRMT R9, R9, 0x9910, RZ ;  /* 0x0000991009097816 */ /* 0x000fe200000000ff */
[----:B------:R-:W-:-:S03]  /*30e40*/  IMAD.WIDE.U32 R16, R10, -0x21131993, R12 ;  /* 0xdeece66d0a107825 */ /* 0x000fc600078e000c */
[----:B------:R-:W-:Y:S01]  /*30e50*/  ISETP.NE.AND P0, PT, R9, RZ, PT ;  /* 0x000000ff0900720c */ /* 0x000fe20003f05270 */
[----:B------:R-:W-:Y:S02]  /*30e60*/  IMAD.IADD R15, R17, 0x1, R15 ;  /* 0x00000001110f7824 */ /* 0x000fe400078e020f */
[----:B------:R-:W-:-:S03]  /*30e70*/  IMAD.MOV.U32 R10, RZ, RZ, R16 ;  /* 0x000000ffff0a7224 */ /* 0x000fc600078e0010 */
        /* <DEDUP_REMOVED lines=28> */
.L_x_136:
        /* <DEDUP_REMOVED lines=19> */
.L_x_135:
[----:B------:R-:W-:Y:S05]  /*31170*/  BRA `(.L_x_134) ;  /* 0x0000000000107947 */ /* 0x000fea0003800000 */
.L_x_133:
[-C--:B------:R-:W-:Y:S02]  /*31180*/  IMAD R9, R9, R14.reuse, RZ ;  /* 0x0000000e09097224 */ /* 0x080fe400078e02ff */
[----:B------:R-:W-:-:S04]  /*31190*/  IMAD.WIDE.U32 R12, R24, R14, RZ ;  /* 0x0000000e180c7225 */ /* 0x000fc800078e00ff */
[----:B------:R-:W-:-:S05]  /*311a0*/  IMAD.IADD R9, R13, 0x1, R9 ;  /* 0x000000010d097824 */ /* 0x000fca00078e0209 */
[----:B------:R-:W-:-:S07]  /*311b0*/  SHF.R.U64 R9, R12, 0x1f, R9 ;  /* 0x0000001f0c097819 */ /* 0x000fce0000001209 */
.L_x_134:
[----:B------:R-:W-:Y:S05]  /*311c0*/  BSYNC.RECONVERGENT B0 ;  /* 0x0000000000007941 */ /* 0x000fea0003800200 */
.L_x_132:
[----:B------:R-:W-:Y:S01]  /*311d0*/  ISETP.NE.AND P0, PT, R9, RZ, PT ;  /* 0x000000ff0900720c */ /* 0x000fe20003f05270 */
[----:B------:R-:W-:-:S12]  /*311e0*/  BSSY.RECONVERGENT B0, `(.L_x_137) ;  /* 0x0000008000007945 */ /* 0x000fd80003800200 */
[----:B------:R-:W-:Y:S05]  /*311f0*/  @!P0 BRA `(.L_x_138) ;  /* 0x0000000000188947 */ /* 0x000fea0003800000 */
[C---:B------:R-:W-:Y:S02]  /*31200*/  IADD3 R13, PT, PT, R1.reuse, R9, R8 ;  /* 0x00000009010d7210 */ /* 0x040fe40007ffe008 */
[----:B------:R-:W-:-:S03]  /*31210*/  IADD3 R12, PT, PT, R1, R8, RZ ;  /* 0x00000008010c7210 */ /* 0x000fc60007ffe0ff */
[----:B------:R-:W2:Y:S04]  /*31220*/  LDL.U8 R9, [R13+0x9a0] ;  /* 0x0009a0000d097983 */ /* 0x000ea80000100000 */
[----:B------:R-:W3:Y:S04]  /*31230*/  LDL.U8 R8, [R12+0x9a0] ;  /* 0x0009a0000c087983 */ /* 0x000ee80000100000 */
[----:B--2---:R0:W-:Y:S04]  /*31240*/  STL.U8 [R12+0x9a0], R9 ;  /* 0x0009a0090c007387 */ /* 0x0041e80000100000 */
[----:B---3--:R0:W-:Y:S02]  /*31250*/  STL.U8 [R13+0x9a0], R8 ;  /* 0x0009a0080d007387 */ /* 0x0081e40000100000 */
.L_x_138:
[----:B------:R-:W-:Y:S05]  /*31260*/  BSYNC.RECONVERGENT B0 ;  /* 0x0000000000007941 */ /* 0x000fea0003800200 */
.L_x_137:
        /* <DEDUP_REMOVED lines=34> */
[----:B------:R-:W-:Y:S01]  /*31490*/  I2F.F64 R20, R12 ;  /* 0x0000000c00147312 */ /* 0x000fe20000201c00 */
[----:B------:R-:W-:-:S07]  /*314a0*/  IADD3 R16, PT, PT, R12, R27, RZ ;  /* 0x0000001b0c107210 */ /* 0x000fce0007ffe0ff */
[----:B------:R-:W0:Y:S02]  /*314b0*/  I2F.F64 R16, R16 ;  /* 0x0000001000107312 */ /* 0x000e240000201c00 */
[C---:B0-----:R-:W-:Y:S02]  /*314c0*/  DFMA R20, R16.reuse, UR8, -R20 ;  /* 0x0000000810147c2b */ /* 0x041fe40008000814 */
[----:B------:R-:W-:-:S06]  /*314d0*/  DFMA R22, R16, UR8, -R22 ;  /* 0x0000000810167c2b */ /* 0x000fcc0008000816 */
[----:B------:R-:W-:Y:S02]  /*314e0*/  DADD R14, R10, R20 ;  /* 0x000000000a0e7229 */ /* 0x000fe40000000014 */
[----:B------:R-:W-:-:S06]  /*314f0*/  DADD R20, R8, R22 ;  /* 0x0000000008147229 */ /* 0x000fcc0000000016 */
[----:B-----5:R-:W-:-:S08]  /*31500*/  DFMA R24, -R14, R14, 0.5 ;  /* 0x3fe000000e18742b */ /* 0x020fd0000000010e */
        /* <DEDUP_REMOVED lines=31> */
[----:B------:R-:W-:-:S04]  /*31700*/  @P1 PRMT R11, R8, 0x7710, RZ ;  /* 0x00007710080b1816 */ /* 0x000fc800000000ff */
[----:B------:R-:W-:Y:S01]  /*31710*/  @P1 IADD3 R10, PT, PT, R10, R11, RZ ;  /* 0x0000000b0a0a1210 */ /* 0x000fe20007ffe0ff */
[----:B------:R-:W-:-:S03]  /*31720*/  @P1 IMAD.MOV.U32 R11, RZ, RZ, 0x1040 ;  /* 0x00001040ff0b1424 */ /* 0x000fc600078e00ff */
[----:B------:R-:W-:-:S05]  /*31730*/  @P1 LOP3.LUT R10, R10, 0xff, RZ, 0xc0, !PT ;  /* 0x000000ff0a0a1812 */ /* 0x000fca00078ec0ff */
[----:B------:R-:W-:Y:S01]  /*31740*/  @P1 IMAD R8, R10, 0x2, R11 ;  /* 0x000000020a081824 */ /* 0x000fe200078e020b */
[----:B------:R-:W-:Y:S01]  /*31750*/  FSEL R11, RZ, 1.875, !P0 ;  /* 0x3ff00000ff0b7808 */ /* 0x000fe20004000000 */
[----:B------:R-:W-:Y:S02]  /*31760*/  IMAD.MOV.U32 R10, RZ, RZ, RZ ;  /* 0x000000ffff0a7224 */ /* 0x000fe400078e00ff */
        /* <DEDUP_REMOVED lines=18> */
[----:B------:R-:W-:Y:S02]  /*31890*/  CS2R R24, SRZ ;  /* 0x0000000000187805 */ /* 0x000fe4000001ff00 */
[----:B------:R-:W-:Y:S01]  /*318a0*/  IADD3 R12, PT, PT, R1, R8, RZ ;  /* 0x00000008010c7210 */ /* 0x000fe20007ffe0ff */
        /* <DEDUP_REMOVED lines=28> */
.L_x_141:
[----:B------:R-:W-:Y:S05]  /*31a70*/  BSYNC.RECONVERGENT B0 ;  /* 0x0000000000007941 */ /* 0x000fea0003800200 */
.L_x_140:
        /* <DEDUP_REMOVED lines=23> */
.L_x_143:
[----:B------:R-:W-:Y:S05]  /*31bf0*/  BSYNC.RECONVERGENT B0 ;  /* 0x0000000000007941 */ /* 0x000fea0003800200 */
.L_x_142:
[----:B------:R-:W-:Y:S01]  /*31c00*/  DADD R8, R8, R24 ;  /* 0x0000000008087229 */ /* 0x000fe20000000018 */
[----:B------:R-:W-:Y:S01]  /*31c10*/  UMOV UR12, 0x9999999a ;  /* 0x9999999a000c7882 */ /* 0x000fe20000000000 */
[----:B------:R-:W-:Y:S01]  /*31c20*/  UMOV UR13, 0x3fe19999 ;  /* 0x3fe19999000d7882 */ /* 0x000fe20000000000 */
[----:B------:R-:W-:Y:S01]  /*31c30*/  UMOV UR14, 0xb22d0e56 ;  /* 0xb22d0e56000e7882 */ /* 0x000fe20000000000 */
[----:B------:R-:W-:Y:S01]  /*31c40*/  UMOV UR15, 0x3fefef9d ;  /* 0x3fefef9d000f7882 */ /* 0x000fe20000000000 */
[----:B------:R-:W-:Y:S01]  /*31c50*/  UMOV UR16, 0xd2f1a9fc ;  /* 0xd2f1a9fc00107882 */ /* 0x000fe20000000000 */
[----:B------:R-:W-:Y:S02]  /*31c60*/  UMOV UR17, 0x3f60624d ;  /* 0x3f60624d00117882 */ /* 0x000fe40000000000 */
[----:B------:R-:W-:-:S08]  /*31c70*/  DADD R8, R8, R10 ;  /* 0x0000000008087229 */ /* 0x000fd0000000000a */
[----:B------:R-:W-:-:S08]  /*31c80*/  DMUL R8, R8, 70 ;  /* 0x4051800008087828 */ /* 0x000fd00000000000 */
[----:B------:R-:W-:-:S08]  /*31c90*/  DMUL R8, R8, UR12 ;  /* 0x0000000c08087c28 */ /* 0x000fd00008000000 */
[----:B------:R-:W-:Y:S01]  /*31ca0*/  DFMA R8, R8, 8, R6 ;  /* 0x402000000808782b */ /* 0x000fe20000000006 */
[----:B------:R-:W-:Y:S02]  /*31cb0*/  IMAD.MOV.U32 R6, RZ, RZ, 0x33333333 ;  /* 0x33333333ff067424 */ /* 0x000fe400078e00ff */
[----:B------:R-:W-:-:S06]  /*31cc0*/  IMAD.MOV.U32 R7, RZ, RZ, 0x3fc33333 ;  /* 0x3fc33333ff077424 */ /* 0x000fcc00078e00ff */
[----:B------:R-:W-:-:S08]  /*31cd0*/  DFMA R8, R8, R6, 0.5 ;  /* 0x3fe000000808742b */ /* 0x000fd00000000006 */
[----:B------:R-:W-:-:S08]  /*31ce0*/  DMUL R8, R8, UR14 ;  /* 0x0000000e08087c28 */ /* 0x000fd00008000000 */
[----:B------:R-:W-:-:S08]  /*31cf0*/  DFMA R8, R18, UR16, R8 ;  /* 0x0000001012087c2b */ /* 0x000fd00008000008 */
        /* <DEDUP_REMOVED lines=8> */
[----:B-1----:R-:W-:-:S04]  /*31d80*/  IADD3 R10, PT, PT, R8, -0x1e, RZ ;  /* 0xffffffe2080a7810 */ /* 0x002fc80007ffe0ff */
[----:B------:R-:W-:-:S13]  /*31d90*/  ISETP.GT.U32.AND P0, PT, R10, -0x11, PT ;  /* 0xffffffef0a00780c */ /* 0x000fda0003f04070 */
[----:B------:R1:W-:Y:S01]  /*31da0*/  @!P0 STG.E.64 desc[UR4][R4.64], RZ ;  /* 0x000000ff04008986 */ /* 0x0003e2000c101b04 */
[----:B------:R-:W-:Y:S05]  /*31db0*/  @!P0 EXIT ;  /* 0x000000000000894d */ /* 0x000fea0003800000 */
[----:B------:R-:W2:Y:S01]  /*31dc0*/  LDL.128 R8, [R1] ;  /* 0x0000000001087983 */ /* 0x000ea20000100c00 */
[----:B------:R-:W-:Y:S01]  /*31dd0*/  UMOV UR20, 0x55555555 ;  /* 0x5555555500147882 */ /* 0x000fe20000000000 */
[----:B------:R-:W-:Y:S02]  /*31de0*/  UMOV UR21, 0x401f5555 ;  /* 0x401f555500157882 */ /* 0x000fe40000000000 */
[----:B--2---:R-:W-:Y:S02]  /*31df0*/  DADD R8, R8, UR20 ;  /* 0x0000001408087e29 */ /* 0x004fe40008000000 */
[----:B------:R-:W-:-:S08]  /*31e00*/  DADD R10, R10, -12 ;  /* 0xc02800000a0a7429 */ /* 0x000fd00000000000 */
[----:B0----5:R-:W-:-:S08]  /*31e10*/  DADD R12, R8, R10 ;  /* 0x00000000080c7229 */ /* 0x021fd0000000000a */
[C---:B------:R-:W-:Y:S02]  /*31e20*/  DFMA R14, R12.reuse, UR6, R8 ;  /* 0x000000060c0e7c2b */ /* 0x040fe40008000008 */
[----:B------:R-:W-:-:S04]  /*31e30*/  DFMA R12, R12, UR6, R10 ;  /* 0x000000060c0c7c2b */ /* 0x000fc8000800000a */
[----:B------:R-:W0:Y:S08]  /*31e40*/  F2I.F64.TRUNC R16, R14 ;  /* 0x0000000e00107311 */ /* 0x000e30000030d100 */
[----:B------:R-:W2:Y:S01]  /*31e50*/  F2I.F64.TRUNC R17, R12 ;  /* 0x0000000c00117311 */ /* 0x000ea2000030d100 */
[----:B0-----:R-:W-:-:S07]  /*31e60*/  VIADD R30, R16, 0xffffffff ;  /* 0xffffffff101e7836 */ /* 0x001fce0000000000 */
[----:B------:R-:W0:Y:S01]  /*31e70*/  I2F.F64 R18, R16 ;  /* 0x0000001000127312 */ /* 0x000e220000201c00 */
[----:B--2---:R-:W-:-:S07]  /*31e80*/  VIADD R25, R17, 0xffffffff ;  /* 0xffffffff11197836 */ /* 0x004fce0000000000 */
[----:B------:R-:W2:Y:S01]  /*31e90*/  I2F.F64 R20, R17 ;  /* 0x0000001100147312 */ /* 0x000ea20000201c00 */
[----:B0-----:R-:W-:Y:S02]  /*31ea0*/  DSETP.GEU.AND P0, PT, R14, R18, PT ;  /* 0x000000120e00722a */ /* 0x001fe40003f0e000 */
[----:B--2---:R-:W-:-:S12]  /*31eb0*/  DSETP.GEU.AND P1, PT, R12, R20, PT ;  /* 0x000000140c00722a */ /* 0x004fd80003f2e000 */
[----:B------:R-:W-:-:S04]  /*31ec0*/  @P0 IMAD.MOV R30, RZ, RZ, R16 ;  /* 0x000000ffff1e0224 */ /* 0x000fc800078e0210 */
[----:B------:R-:W-:Y:S01]  /*31ed0*/  I2F.F64 R14, R30 ;  /* 0x0000001e000e7312 */ /* 0x000fe20000201c00 */
[----:B------:R-:W-:-:S04]  /*31ee0*/  @P1 IMAD.MOV R25, RZ, RZ, R17 ;  /* 0x000000ffff191224 */ /* 0x000fc800078e0211 */
[----:B------:R-:W-:-:S03]  /*31ef0*/  IMAD.IADD R24, R30, 0x1, R25 ;  /* 0x000000011e187824 */ /* 0x000fc600078e0219 */
[----:B------:R-:W-:Y:S08]  /*31f00*/  I2F.F64 R18, R25 ;  /* 0x0000001900127312 */ /* 0x000ff00000201c00 */
[----:B------:R-:W0:Y:S02]  /*31f10*/  I2F.F64 R12, R24 ;  /* 0x00000018000c7312 */ /* 0x000e240000201c00 */
[----:B0-----:R-:W-:-:S02]  /*31f20*/  DFMA R14, R12, UR8, -R14 ;  /* 0x000000080c0e7c2b */ /* 0x001fc4000800080e */
[----:B------:R-:W-:-:S06]  /*31f30*/  DFMA R18, R12, UR8, -R18 ;  /* 0x000000080c127c2b */ /* 0x000fcc0008000812 */
[----:B------:R-:W-:Y:S02]  /*31f40*/  DADD R20, R8, R14 ;  /* 0x0000000008147229 */ /* 0x000fe4000000000e */
[----:B------:R-:W-:Y:S01]  /*31f50*/  DADD R22, R10, R18 ;  /* 0x000000000a167229 */ /* 0x000fe20000000012 */
[C---:B------:R-:W-:Y:S01]  /*31f60*/  VIADD R9, R25.reuse, 0x1 ;  /* 0x0000000119097836 */ /* 0x040fe20000000000 */
[----:B------:R-:W-:-:S04]  /*31f70*/  LOP3.LUT R8, R25, 0xff, RZ, 0xc0, !PT ;  /* 0x000000ff19087812 */ /* 0x000fc800078ec0ff */
[----:B------:R-:W-:Y:S01]  /*31f80*/  LOP3.LUT R10, R9, 0xff, RZ, 0xc0, !PT ;  /* 0x000000ff090a7812 */ /* 0x000fe200078ec0ff */
[----:B------:R-:W-:Y:S01]  /*31f90*/  IMAD.IADD R14, R8, 0x1, R3 ;  /* 0x00000001080e7824 */ /* 0x000fe200078e0203 */
[----:B------:R-:W-:-:S04]  /*31fa0*/  DSETP.GT.AND P0, PT, R20, R22, PT ;  /* 0x000000161400722a */ /* 0x000fc80003f04000 */
[----:B------:R0:W-:Y:S04]  /*31fb0*/  CCTLL.PF1 [R14+0x10] ;  /* 0x000010000e007990 */ /* 0x0001e80000000000 */
[----:B------:R0:W-:Y:S06]  /*31fc0*/  CCTLL.PF1 [R14+0x11] ;  /* 0x000011000e007990 */ /* 0x0001ec0000000000 */
[----:B------:R-:W-:Y:S01]  /*31fd0*/  @P0 IADD3 R9, PT, PT, R25, RZ, RZ ;  /* 0x000000ff19090210 */ /* 0x000fe20007ffe0ff */
[----:B------:R-:W-:Y:S01]  /*31fe0*/  IMAD.IADD R25, R1, 0x1, R10 ;  /* 0x0000000101197824 */ /* 0x000fe200078e020a */
[----:B------:R2:W5:Y:S02]  /*31ff0*/  LDL.128 R16, [R1+0x110] ;  /* 0x0001100001107983 */ /* 0x0005640000100c00 */
[----:B------:R-:W-:-:S03]  /*32000*/  LOP3.LUT R10, R9, 0xff, RZ, 0xc0, !PT ;  /* 0x000000ff090a7812 */ /* 0x000fc600078ec0ff */
[----:B------:R-:W3:Y:S02]  /*32010*/  LDL.U8 R25, [R25+0x10] ;  /* 0x0000100019197983 */ /* 0x000ee40000100000 */
[C---:B------:R-:W-:Y:S02]  /*32020*/  IMAD.IADD R24, R1.reuse, 0x1, R10 ;  /* 0x0000000101187824 */ /* 0x040fe400078e020a */
[----:B------:R-:W-:-:S04]  /*32030*/  IMAD.IADD R31, R1, 0x1, R8 ;  /* 0x00000001011f7824 */ /* 0x000fc800078e0208 */
[----:B------:R-:W4:Y:S04]  /*32040*/  LDL.U8 R24, [R24+0x10] ;  /* 0x0000100018187983 */ /* 0x000f280000100000 */
[----:B------:R-:W5:Y:S01]  /*32050*/  LDL.U8 R31, [R31+0x10] ;  /* 0x000010001f1f7983 */ /* 0x000f620000100000 */
[----:B------:R-:W-:Y:S01]  /*32060*/  FSEL R11, RZ, 1.875, !P0 ;  /* 0x3ff00000ff0b7808 */ /* 0x000fe20004000000 */
[----:B------:R-:W-:Y:S01]  /*32070*/  IMAD.MOV.U32 R10, RZ, RZ, RZ ;  /* 0x000000ffff0a7224 */ /* 0x000fe200078e00ff */
[----:B------:R-:W-:Y:S01]  /*32080*/  FSEL R13, RZ, 1.875, P0 ;  /* 0x3ff00000ff0d7808 */ /* 0x000fe20000000000 */
[----:B------:R-:W-:-:S04]  /*32090*/  IMAD.MOV.U32 R12, RZ, RZ, RZ ;  /* 0x000000ffff0c7224 */ /* 0x000fc800078e00ff */
[----:B------:R-:W-:Y:S02]  /*320a0*/  DADD R10, R20, -R10 ;  /* 0x00000000140a7229 */ /* 0x000fe4000000080a */
[----:B------:R-:W-:-:S06]  /*320b0*/  DADD R12, R22, -R12 ;  /* 0x00000000160c7229 */ /* 0x000fcc000000080c */
[----:B------:R-:W-:Y:S02]  /*320c0*/  DADD R10, R10, UR8 ;  /* 0x000000080a0a7e29 */ /* 0x000fe40008000000 */
[----:B------:R-:W-:Y:S02]  /*320d0*/  DADD R8, R20, -1 ;  /* 0xbff0000014087429 */ /* 0x000fe40000000000 */
[----:B------:R-:W-:-:S04]  /*320e0*/  DADD R26, R12, UR8 ;  /* 0x000000080c1a7e29 */ /* 0x000fc80008000000 */
[----:B------:R-:W-:Y:S02]  /*320f0*/  DFMA R32, -R10, R10, 0.5 ;  /* 0x3fe000000a20742b */ /* 0x000fe4000000010a */
[----:B0-----:R-:W-:Y:S02]  /*32100*/  DADD R14, R22, -1 ;  /* 0xbff00000160e7429 */ /* 0x001fe40000000000 */
[----:B------:R-:W-:-:S04]  /*32110*/  DADD R8, R8, UR10 ;  /* 0x0000000a08087e29 */ /* 0x000fc80008000000 */
[----:B------:R-:W-:Y:S02]  /*32120*/  DFMA R32, -R26, R26, R32 ;  /* 0x0000001a1a20722b */ /* 0x000fe40000000120 */
[----:B------:R-:W-:Y:S02]  /*32130*/  DADD R14, R14, UR10 ;  /* 0x0000000a0e0e7e29 */ /* 0x000fe40008000000 */
[----:B------:R-:W-:-:S04]  /*32140*/  DFMA R28, -R8, R8, 0.5 ;  /* 0x3fe00000081c742b */ /* 0x000fc80000000108 */
[----:B------:R-:W-:Y:S01]  /*32150*/  DSETP.GEU.AND P1, PT, R32, RZ, PT ;  /* 0x000000ff2000722a */ /* 0x000fe20003f2e000 */
[----:B------:R-:W-:-:S03]  /*32160*/  VIADD R13, R30, 0x1 ;  /* 0x000000011e0d7836 */ /* 0x000fc60000000000 */
[----:B------:R-:W-:Y:S01]  /*32170*/  DFMA R28, -R14, R14, R28 ;  /* 0x0000000e0e1c722b */ /* 0x000fe2000000011c */
[--C-:B------:R-:W-:Y:S01]  /*32180*/  @!P0 IMAD.MOV R13, RZ, RZ, R30.reuse ;  /* 0x000000ffff0d8224 */ /* 0x100fe200078e021e */
[----:B------:R-:W-:Y:S06]  /*32190*/  BSSY.RECONVERGENT B0, `(.L_x_144) ;  /* 0x000001e000007945 */ /* 0x000fec0003800200 */
[----:B------:R-:W-:Y:S01]  /*321a0*/  DSETP.GEU.AND P2, PT, R28, RZ, PT ;  /* 0x000000ff1c00722a */ /* 0x000fe20003f4e000 */
[----:B---3--:R-:W-:-:S04]  /*321b0*/  IADD3 R12, PT, PT, R25, 0x1, R30 ;  /* 0x00000001190c7810 */ /* 0x008fc80007ffe01e */
[----:B------:R-:W-:Y:S02]  /*321c0*/  LOP3.LUT R12, R12, 0xff, RZ, 0xc0, !PT ;  /* 0x000000ff0c0c7812 */ /* 0x000fe400078ec0ff */
[----:B----4-:R-:W-:-:S03]  /*321d0*/  IADD3 R34, PT, PT, R24, R13, RZ ;  /* 0x0000000d18227210 */ /* 0x010fc60007ffe0ff */
[----:B------:R-:W-:Y:S01]  /*321e0*/  IMAD.IADD R13, R1, 0x1, R12 ;  /* 0x00000001010d7824 */ /* 0x000fe200078e020c */
[----:B------:R-:W-:Y:S01]  /*321f0*/  CS2R R24, SRZ ;  /* 0x0000000000187805 */ /* 0x000fe2000001ff00 */
[----:B--2---:R-:W-:Y:S06]  /*32200*/  @!P1 BRA `(.L_x_145) ;  /* 0x0000000000589947 */ /* 0x004fec0003800000 */
[----:B------:R-:W-:-:S05]  /*32210*/  LOP3.LUT R12, R34, 0xff, RZ, 0xc0, !PT ;  /* 0x000000ff220c7812 */ /* 0x000fca00078ec0ff */
[----:B------:R-:W-:-:S05]  /*32220*/  IMAD.IADD R24, R1, 0x1, R12 ;  /* 0x0000000101187824 */ /* 0x000fca00078e020c */
        /* <DEDUP_REMOVED lines=13> */
[----:B------:R-:W2:Y:S01]  /*32300*/  LDC.S8 R34, c[0x3][R12] ;  /* 0x00c000000c227b82 */ /* 0x000ea20000000200 */
[----:B0-----:R-:W0:Y:S08]  /*32310*/  I2F.F64.S16 R24, R36 ;  /* 0x0000002400187312 */ /* 0x001e300000101c00 */
[----:B--2---:R-:W2:Y:S01]  /*32320*/  I2F.F64.S16 R34, R34 ;  /* 0x0000002200227312 */ /* 0x004ea20000101c00 */
[----:B0-----:R-:W-:-:S02]  /*32330*/  DMUL R26, R26, R24 ;  /* 0x000000181a1a7228 */ /* 0x001fc40000000000 */
[----:B------:R-:W-:-:S06]  /*32340*/  DMUL R24, R32, R32 ;  /* 0x0000002020187228 */ /* 0x000fcc0000000000 */
[----:B--2---:R-:W-:-:S08]  /*32350*/  DFMA R26, R10, R34, R26 ;  /* 0x000000220a1a722b */ /* 0x004fd0000000001a */
[----:B------:R-:W-:-:S11]  /*32360*/  DMUL R24, R24, R26 ;  /* 0x0000001a18187228 */ /* 0x000fd60000000000 */
.L_x_145:
[----:B------:R-:W-:Y:S05]  /*32370*/  BSYNC.RECONVERGENT B0 ;  /* 0x0000000000007941 */ /* 0x000fea0003800200 */
.L_x_144:
[----:B------:R-:W5:Y:S01]  /*32380*/  LDL.U8 R13, [R13+0x10] ;  /* 0x000010000d0d7983 */ /* 0x000f620000100000 */
[----:B------:R-:W-:Y:S01]  /*32390*/  BSSY.RECONVERGENT B0, `(.L_x_146) ;  /* 0x0000016000007945 */ /* 0x000fe20003800200 */
[----:B------:R-:W-:-:S03]  /*323a0*/  CS2R R26, SRZ ;  /* 0x00000000001a7805 */ /* 0x000fc6000001ff00 */
[----:B------:R-:W-:Y:S05]  /*323b0*/  @!P2 BRA `(.L_x_147) ;  /* 0x00000000004ca947 */ /* 0x000fea0003800000 */
        /* <DEDUP_REMOVED lines=16> */
[----:B0-----:R-:W-:-:S08]  /*324c0*/  DMUL R12, R14, R12 ;  /* 0x0000000c0e0c7228 */ /* 0x001fd00000000000 */
[----:B--2---:R-:W-:-:S08]  /*324d0*/  DFMA R10, R8, R10, R12 ;  /* 0x0000000a080a722b */ /* 0x004fd0000000000c */
[----:B------:R-:W-:-:S11]  /*324e0*/  DMUL R26, R26, R10 ;  /* 0x0000000a1a1a7228 */ /* 0x000fd60000000000 */
.L_x_147:
[----:B------:R-:W-:Y:S05]  /*324f0*/  BSYNC.RECONVERGENT B0 ;  /* 0x0000000000007941 */ /* 0x000fea0003800200 */
.L_x_146:
[----:B------:R-:W-:Y:S01]  /*32500*/  UMOV UR20, 0x6e6e6e6e ;  /* 0x6e6e6e6e00147882 */ /* 0x000fe20000000000 */
[----:B------:R-:W-:Y:S01]  /*32510*/  UMOV UR21, 0x40126e6e ;  /* 0x40126e6e00157882 */ /* 0x000fe20000000000 */
[----:B------:R-:W-:Y:S01]  /*32520*/  UMOV UR22, 0x3c3c3c3c ;  /* 0x3c3c3c3c00167882 */ /* 0x000fe20000000000 */
[----:B------:R-:W-:Y:S01]  /*32530*/  UMOV UR23, 0x401c3c3c ;  /* 0x401c3c3c00177882 */ /* 0x000fe20000000000 */
[----:B-----5:R-:W-:Y:S02]  /*32540*/  DADD R16, R16, UR20 ;  /* 0x0000001410107e29 */ /* 0x020fe40008000000 */
[----:B------:R-:W-:Y:S02]  /*32550*/  DADD R18, R18, -UR22 ;  /* 0x8000001612127e29 */ /* 0x000fe40008000000 */
[----:B------:R-:W-:-:S06]  /*32560*/  DFMA R28, -R20, R20, 0.5 ;  /* 0x3fe00000141c742b */ /* 0x000fcc0000000114 */
[----:B------:R-:W-:Y:S02]  /*32570*/  DADD R10, R16, R18 ;  /* 0x00000000100a7229 */ /* 0x000fe40000000012 */
[----:B------:R-:W-:-:S06]  /*32580*/  DFMA R28, -R22, R22, R28 ;  /* 0x00000016161c722b */ /* 0x000fcc000000011c */
[----:B------:R-:W-:Y:S02]  /*32590*/  DFMA R12, R10, UR6, R18 ;  /* 0x000000060a0c7c2b */ /* 0x000fe40008000012 */
[----:B------:R-:W-:-:S04]  /*325a0*/  DSETP.GEU.AND P0, PT, R28, RZ, PT ;  /* 0x000000ff1c00722a */ /* 0x000fc80003f0e000 */
[----:B------:R-:W0:Y:S08]  /*325b0*/  F2I.F64.TRUNC R14, R12 ;  /* 0x0000000c000e7311 */ /* 0x000e30000030d100 */
[----:B0-----:R-:W0:Y:S02]  /*325c0*/  I2F.F64 R8, R14 ;  /* 0x0000000e00087312 */ /* 0x001e240000201c00 */
[----:B0-----:R-:W-:Y:S01]  /*325d0*/  DSETP.GEU.AND P1, PT, R12, R8, PT ;  /* 0x000000080c00722a */ /* 0x001fe20003f2e000 */
[----:B------:R-:W-:Y:S01]  /*325e0*/  IMAD.IADD R8, R31, 0x1, R30 ;  /* 0x000000011f087824 */ /* 0x000fe200078e021e */
[----:B------:R-:W-:-:S04]  /*325f0*/  IADD3 R9, PT, PT, R14, -0x1, RZ ;  /* 0xffffffff0e097810 */ /* 0x000fc80007ffe0ff */
[----:B------:R-:W-:-:S05]  /*32600*/  LOP3.LUT R8, R8, 0xff, RZ, 0xc0, !PT ;  /* 0x000000ff08087812 */ /* 0x000fca00078ec0ff */
[----:B------:R-:W-:-:S03]  /*32610*/  @P0 IMAD.IADD R30, R1, 0x1, R8 ;  /* 0x00000001011e0824 */ /* 0x000fc600078e0208 */
[----:B------:R-:W-:-:S03]  /*32620*/  @P1 IMAD.MOV R9, RZ, RZ, R14 ;  /* 0x000000ffff091224 */ /* 0x000fc600078e020e */
[----:B------:R-:W2:Y:S02]  /*32630*/  @P0 LDL.U8 R30, [R30+0x10] ;  /* 0x000010001e1e0983 */ /* 0x000ea40000100000 */
[----:B------:R-:W-:-:S05]  /*32640*/  LOP3.LUT R8, R9, 0xff, RZ, 0xc0, !PT ;  /* 0x000000ff09087812 */ /* 0x000fca00078ec0ff */
[----:B------:R-:W-:Y:S02]  /*32650*/  IMAD.IADD R12, R8, 0x1, R3 ;  /* 0x00000001080c7824 */ /* 0x000fe400078e0203 */
[----:B------:R-:W-:-:S03]  /*32660*/  IMAD.IADD R13, R1, 0x1, R8 ;  /* 0x00000001010d7824 */ /* 0x000fc600078e0208 */
[----:B------:R0:W-:Y:S04]  /*32670*/  CCTLL.PF1 [R12+0x120] ;  /* 0x000120000c007990 */ /* 0x0001e80000000000 */
[----:B------:R0:W-:Y:S04]  /*32680*/  CCTLL.PF1 [R12+0x121] ;  /* 0x000121000c007990 */ /* 0x0001e80000000000 */
[----:B------:R-:W3:Y:S01]  /*32690*/  LDL.U8 R13, [R13+0x120] ;  /* 0x000120000d0d7983 */ /* 0x000ee20000100000 */
[----:B------:R-:W-:-:S06]  /*326a0*/  DFMA R10, R10, UR6, R16 ;  /* 0x000000060a0a7c2b */ /* 0x000fcc0008000010 */
[----:B------:R-:W4:Y:S08]  /*326b0*/  F2I.F64.TRUNC R8, R10 ;  /* 0x0000000a00087311 */ /* 0x000f30000030d100 */
[----:B----4-:R-:W4:Y:S01]  /*326c0*/  I2F.F64 R14, R8 ;  /* 0x00000008000e7312 */ /* 0x010f220000201c00 */
[----:B------:R-:W-:Y:S01]  /*326d0*/  VIADD R32, R8, 0xffffffff ;  /* 0xffffffff08207836 */ /* 0x000fe20000000000 */
[----:B----4-:R-:W-:-:S06]  /*326e0*/  DSETP.GEU.AND P1, PT, R10, R14, PT ;  /* 0x0000000e0a00722a */ /* 0x010fcc0003f2e000 */
[----:B------:R-:W-:Y:S08]  /*326f0*/  I2F.F64 R36, R9 ;  /* 0x0000000900247312 */ /* 0x000ff00000201c00 */
[----:B------:R-:W-:-:S04]  /*32700*/  @P1 IMAD.MOV R32, RZ, RZ, R8 ;  /* 0x000000ffff201224 */ /* 0x000fc800078e0208 */
[----:B------:R-:W-:Y:S01]  /*32710*/  IMAD.IADD R14, R32, 0x1, R9 ;  /* 0x00000001200e7824 */ /* 0x000fe200078e0209 */
[----:B------:R-:W-:Y:S08]  /*32720*/  I2F.F64 R34, R32 ;  /* 0x0000002000227312 */ /* 0x000ff00000201c00 */
[----:B------:R-:W4:Y:S02]  /*32730*/  I2F.F64 R14, R14 ;  /* 0x0000000e000e7312 */ /* 0x000f240000201c00 */
[----:B----4-:R-:W-:-:S02]  /*32740*/  DFMA R34, R14, UR8, -R34 ;  /* 0x000000080e227c2b */ /* 0x010fc40008000822 */
[----:B------:R-:W-:-:S06]  /*32750*/  DFMA R36, R14, UR8, -R36 ;  /* 0x000000080e247c2b */ /* 0x000fcc0008000824 */
[----:B------:R-:W-:Y:S02]  /*32760*/  DADD R10, R16, R34 ;  /* 0x00000000100a7229 */ /* 0x000fe40000000022 */
[----:B------:R-:W-:-:S06]  /*32770*/  DADD R18, R18, R36 ;  /* 0x0000000012127229 */ /* 0x000fcc0000000024 */
[C---:B------:R-:W-:Y:S02]  /*32780*/  DFMA R16, -R10.reuse, R10, 0.5 ;  /* 0x3fe000000a10742b */ /* 0x040fe4000000010a */
[----:B------:R-:W-:Y:S01]  /*32790*/  DSETP.GT.AND P2, PT, R10, R18, PT ;  /* 0x000000120a00722a */ /* 0x000fe20003f44000 */
[----:B0-----:R-:W-:-:S05]  /*327a0*/  IADD3 R12, PT, PT, R9, 0x1, RZ ;  /* 0x00000001090c7810 */ /* 0x001fca0007ffe0ff */
[----:B------:R-:W-:Y:S01]  /*327b0*/  DFMA R16, -R18, R18, R16 ;  /* 0x000000121210722b */ /* 0x000fe20000000110 */
[----:B------:R-:W-:-:S07]  /*327c0*/  LOP3.LUT R8, R12, 0xff, RZ, 0xc0, !PT ;  /* 0x000000ff0c087812 */ /* 0x000fce00078ec0ff */
[----:B------:R-:W-:Y:S01]  /*327d0*/  @P2 IMAD.MOV R12, RZ, RZ, R9 ;  /* 0x000000ffff0c2224 */ /* 0x000fe200078e0209 */
[----:B------:R-:W-:Y:S01]  /*327e0*/  DSETP.GEU.AND P1, PT, R16, RZ, PT ;  /* 0x000000ff1000722a */ /* 0x000fe20003f2e000 */
[----:B------:R-:W-:-:S03]  /*327f0*/  IMAD.IADD R33, R1, 0x1, R8 ;  /* 0x0000000101217824 */ /* 0x000fc600078e0208 */
[----:B------:R-:W-:-:S03]  /*32800*/  LOP3.LUT R8, R12, 0xff, RZ, 0xc0, !PT ;  /* 0x000000ff0c087812 */ /* 0x000fc600078ec0ff */
[----:B------:R-:W4:Y:S02]  /*32810*/  LDL.U8 R33, [R33+0x120] ;  /* 0x0001200021217983 */ /* 0x000f240000100000 */
[----:B------:R-:W-:-:S06]  /*32820*/  IMAD.IADD R34, R1, 0x1, R8 ;  /* 0x0000000101227824 */ /* 0x000fcc00078e0208 */
[----:B------:R-:W4:Y:S01]  /*32830*/  LDL.U8 R34, [R34+0x120] ;  /* 0x0001200022227983 */ /* 0x000f220000100000 */
[----:B---3--:R-:W-:-:S05]  /*32840*/  IMAD.IADD R13, R13, 0x1, R32 ;  /* 0x000000010d0d7824 */ /* 0x008fca00078e0220 */
[----:B------:R-:W-:Y:S02]  /*32850*/  LOP3.LUT R8, R13, 0xff, RZ, 0xc0, !PT ;  /* 0x000000ff0d087812 */ /* 0x000fe400078ec0ff */
[----:B------:R0:W5:Y:S03]  /*32860*/  LDL.128 R12, [R1+0x220] ;  /* 0x00022000010c7983 */ /* 0x0001660000100c00 */
[----:B------:R-:W-:-:S06]  /*32870*/  @P1 IMAD.IADD R8, R1, 0x1, R8 ;  /* 0x0000000101081824 */ /* 0x000fcc00078e0208 */
[----:B------:R-:W5:Y:S01]  /*32880*/  @P1 LDL.U8 R8, [R8+0x120] ;  /* 0x0001200008081983 */ /* 0x000f620000100000 */
[----:B--2---:R-:W-:-:S05]  /*32890*/  @P0 IMAD R9, R30, 0xab, RZ ;  /* 0x000000ab1e090824 */ /* 0x004fca00078e02ff */
[----:B------:R-:W-:-:S04]  /*328a0*/  @P0 SHF.R.U32.HI R9, RZ, 0xb, R9 ;  /* 0x0000000bff090819 */ /* 0x000fc80000011609 */
[----:B------:R-:W-:-:S05]  /*328b0*/  @P0 PRMT R9, R9, 0x9910, RZ ;  /* 0x0000991009090816 */ /* 0x000fca00000000ff */
[----:B------:R-:W-:-:S04]  /*328c0*/  @P0 IMAD R9, R9, 0xc, RZ ;  /* 0x0000000c09090824 */ /* 0x000fc800078e02ff */
[----:B------:R-:W-:-:S05]  /*328d0*/  @P0 IMAD.MOV R9, RZ, RZ, -R9 ;  /* 0x000000ffff090224 */ /* 0x000fca00078e0a09 */
[----:B------:R-:W-:-:S05]  /*328e0*/  @P0 PRMT R9, R9, 0x7710, RZ ;  /* 0x0000771009090816 */ /* 0x000fca00000000ff */
[----:B------:R-:W-:Y:S01]  /*328f0*/  @P0 IMAD.IADD R9, R30, 0x1, R9 ;  /* 0x000000011e090824 */ /* 0x000fe200078e0209 */
[----:B------:R-:W-:-:S04]  /*32900*/  @P0 MOV R30, 0x1040 ;  /* 0x00001040001e0802 */ /* 0x000fc80000000f00 */
[----:B------:R-:W-:-:S05]  /*32910*/  @P0 LOP3.LUT R9, R9, 0xff, RZ, 0xc0, !PT ;  /* 0x000000ff09090812 */ /* 0x000fca00078ec0ff */
[----:B------:R-:W-:-:S04]  /*32920*/  @P0 IMAD R9, R9, 0x2, R30 ;  /* 0x0000000209090824 */ /* 0x000fc800078e021e */
[----:B------:R-:W2:Y:S08]  /*32930*/  @P0 LDC.S8 R40, c[0x3][R9+0x1] ;  /* 0x00c0004009280b82 */ /* 0x000eb00000000200 */
[----:B------:R-:W3:Y:S01]  /*32940*/  @P0 LDC.S8 R35, c[0x3][R9] ;  /* 0x00c0000009230b82 */ /* 0x000ee20000000200 */
[----:B------:R-:W-:Y:S01]  /*32950*/  @P0 DMUL R28, R28, R28 ;  /* 0x0000001c1c1c0228 */ /* 0x000fe20000000000 */
[----:B------:R-:W-:Y:S01]  /*32960*/  FSEL R39, RZ, 1.875, P2 ;  /* 0x3ff00000ff277808 */ /* 0x000fe20001000000 */
[----:B------:R-:W-:-:S06]  /*32970*/  IMAD.MOV.U32 R38, RZ, RZ, RZ ;  /* 0x000000ffff267224 */ /* 0x000fcc00078e00ff */
[----:B------:R-:W-:Y:S02]  /*32980*/  @P0 DMUL R28, R28, R28 ;  /* 0x0000001c1c1c0228 */ /* 0x000fe40000000000 */
[----:B------:R-:W-:Y:S01]  /*32990*/  DADD R38, R18, -R38 ;  /* 0x0000000012267229 */ /* 0x000fe20000000826 */
[----:B--2---:R-:W2:Y:S08]  /*329a0*/  @P0 I2F.F64.S16 R36, R40 ;  /* 0x0000002800240312 */ /* 0x004eb00000101c00 */
[----:B---3--:R-:W3:Y:S01]  /*329b0*/  @P0 I2F.F64.S16 R30, R35 ;  /* 0x00000023001e0312 */ /* 0x008ee20000101c00 */
[----:B--2---:R-:W-:Y:S01]  /*329c0*/  @P0 DMUL R22, R22, R36 ;  /* 0x0000002416160228 */ /* 0x004fe20000000000 */
[----:B------:R-:W-:Y:S01]  /*329d0*/  FSEL R37, RZ, 1.875, !P2 ;  /* 0x3ff00000ff257808 */ /* 0x000fe20005000000 */
[----:B------:R-:W-:-:S06]  /*329e0*/  IMAD.MOV.U32 R36, RZ, RZ, RZ ;  /* 0x000000ffff247224 */ /* 0x000fcc00078e00ff */
[----:B------:R-:W-:Y:S02]  /*329f0*/  DADD R36, R10, -R36 ;  /* 0x000000000a247229 */ /* 0x000fe40000000824 */
[----:B---3--:R-:W-:-:S06]  /*32a00*/  @P0 DFMA R22, R20, R30, R22 ;  /* 0x0000001e1416022b */ /* 0x008fcc0000000016 */
[----:B------:R-:W-:Y:S01]  /*32a10*/  DADD R36, R36, UR8 ;  /* 0x0000000824247e29 */ /* 0x000fe20008000000 */
[----:B------:R-:W-:Y:S01]  /*32a20*/  CS2R R20, SRZ ;  /* 0x0000000000147805 */ /* 0x000fe2000001ff00 */
[----:B------:R-:W-:Y:S02]  /*32a30*/  DADD R30, R10, -1 ;  /* 0xbff000000a1e7429 */ /* 0x000fe40000000000 */
[----:B------:R-:W-:Y:S02]  /*32a40*/  @P0 DMUL R20, R28, R22 ;  /* 0x000000161c140228 */ /* 0x000fe40000000000 */
[----:B------:R-:W-:Y:S02]  /*32a50*/  DADD R28, R38, UR8 ;  /* 0x00000008261c7e29 */ /* 0x000fe40008000000 */
[----:B------:R-:W-:Y:S02]  /*32a60*/  DFMA R38, -R36, R36, 0.5 ;  /* 0x3fe000002426742b */ /* 0x000fe40000000124 */
[----:B------:R-:W-:-:S02]  /*32a70*/  DADD R40, R18, -1 ;  /* 0xbff0000012287429 */ /* 0x000fc40000000000 */
[----:B------:R-:W-:Y:S02]  /*32a80*/  DADD R30, R30, UR10 ;  /* 0x0000000a1e1e7e29 */ /* 0x000fe40008000000 */
[----:B------:R-:W-:Y:S02]  /*32a90*/  DADD R20, R24, R20 ;  /* 0x0000000018147229 */ /* 0x000fe40000000014 */
[----:B------:R-:W-:Y:S02]  /*32aa0*/  DFMA R38, -R28, R28, R38 ;  /* 0x0000001c1c26722b */ /* 0x000fe40000000126 */
[----:B------:R-:W-:Y:S02]  /*32ab0*/  DADD R22, R40, UR10 ;  /* 0x0000000a28167e29 */ /* 0x000fe40008000000 */
[----:B------:R-:W-:Y:S02]  /*32ac0*/  DFMA R40, -R30, R30, 0.5 ;  /* 0x3fe000001e28742b */ /* 0x000fe4000000011e */
[----:B------:R-:W-:-:S02]  /*32ad0*/  DADD R20, R20, R26 ;  /* 0x0000000014147229 */ /* 0x000fc4000000001a */
[----:B------:R-:W-:Y:S01]  /*32ae0*/  DSETP.GEU.AND P0, PT, R38, RZ, PT ;  /* 0x000000ff2600722a */ /* 0x000fe20003f0e000 */
[--C-:B----4-:R-:W-:Y:S01]  /*32af0*/  IADD3 R26, PT, PT, R33, 0x1, R32.reuse ;  /* 0x00000001211a7810 */ /* 0x110fe20007ffe020 */
[----:B------:R-:W-:Y:S02]  /*32b00*/  VIADD R9, R32, 0x1 ;  /* 0x0000000120097836 */ /* 0x000fe40000000000 */
[----:B------:R-:W-:Y:S01]  /*32b10*/  DFMA R24, -R22, R22, R40 ;  /* 0x000000161618722b */ /* 0x000fe20000000128 */
[----:B------:R-:W-:Y:S01]  /*32b20*/  @!P2 IMAD.MOV R9, RZ, RZ, R32 ;  /* 0x000000ffff09a224 */ /* 0x000fe200078e0220 */
[----:B------:R-:W-:Y:S01]  /*32b30*/  DMUL R32, R20, 70 ;  /* 0x4051800014207828 */ /* 0x000fe20000000000 */
[----:B------:R-:W-:Y:S01]  /*32b40*/  LOP3.LUT R20, R26, 0xff, RZ, 0xc0, !PT ;  /* 0x000000ff1a147812 */ /* 0x000fe200078ec0ff */
[----:B------:R-:W-:Y:S01]  /*32b50*/  BSSY.RECONVERGENT B0, `(.L_x_148) ;  /* 0x000001c000007945 */ /* 0x000fe20003800200 */
[----:B------:R-:W-:-:S03]  /*32b60*/  IMAD.IADD R34, R34, 0x1, R9 ;  /* 0x0000000122227824 */ /* 0x000fc600078e0209 */
[----:B------:R-:W-:Y:S01]  /*32b70*/  DSETP.GEU.AND P3, PT, R24, RZ, PT ;  /* 0x000000ff1800722a */ /* 0x000fe20003f6e000 */
[----:B------:R-:W-:Y:S01]  /*32b80*/  IMAD.IADD R9, R1, 0x1, R20 ;  /* 0x0000000101097824 */ /* 0x000fe200078e0214 */
[----:B------:R-:W-:Y:S01]  /*32b90*/  CS2R R26, SRZ ;  /* 0x00000000001a7805 */ /* 0x000fe2000001ff00 */
[----:B0-----:R-:W-:Y:S11]  /*32ba0*/  @!P0 BRA `(.L_x_149) ;  /* 0x0000000000588947 */ /* 0x001ff60003800000 */
[----:B------:R-:W-:-:S04]  /*32bb0*/  LOP3.LUT R20, R34, 0xff, RZ, 0xc0, !PT ;  /* 0x000000ff22147812 */ /* 0x000fc800078ec0ff */
[----:B------:R-:W-:-:S06]  /*32bc0*/  IADD3 R21, PT, PT, R1, R20, RZ ;  /* 0x0000001401157210 */ /* 0x000fcc0007ffe0ff */
        /* <DEDUP_REMOVED lines=20> */
.L_x_149:
[----:B------:R-:W-:Y:S05]  /*32d10*/  BSYNC.RECONVERGENT B0 ;  /* 0x0000000000007941 */ /* 0x000fea0003800200 */
.L_x_148:
[----:B------:R-:W-:Y:S01]  /*32d20*/  DFMA R20, R32, UR12, RZ ;  /* 0x0000000c20147c2b */ /* 0x000fe200080000ff */
[----:B------:R-:W-:Y:S01]  /*32d30*/  CS2R R28, SRZ ;  /* 0x00000000001c7805 */ /* 0x000fe2000001ff00 */
[----:B------:R0:W5:Y:S01]  /*32d40*/  LDL.U8 R32, [R9+0x120] ;  /* 0x0001200009207983 */ /* 0x0001620000100000 */
[----:B------:R-:W-:Y:S04]  /*32d50*/  BSSY.RECONVERGENT B0, `(.L_x_150) ;  /* 0x0000015000007945 */ /* 0x000fe80003800200 */
[----:B------:R-:W-:Y:S05]  /*32d60*/  @!P3 BRA `(.L_x_151) ;  /* 0x00000000004cb947 */ /* 0x000fea0003800000 */
[----:B0----5:R-:W-:Y:S01]  /*32d70*/  IMAD R9, R32, 0xab, RZ ;  /* 0x000000ab20097824 */ /* 0x021fe200078e02ff */
        /* <DEDUP_REMOVED lines=18> */
.L_x_151:
[----:B------:R-:W-:Y:S05]  /*32ea0*/  BSYNC.RECONVERGENT B0 ;  /* 0x0000000000007941 */ /* 0x000fea0003800200 */
.L_x_150:
[----:B------:R-:W-:Y:S01]  /*32eb0*/  UMOV UR20, 0x17555555 ;  /* 0x1755555500147882 */ /* 0x000fe20000000000 */
[----:B------:R-:W-:Y:S01]  /*32ec0*/  UMOV UR21, 0x3fe91111 ;  /* 0x3fe9111100157882 */ /* 0x000fe20000000000 */
[----:B------:R-:W-:Y:S01]  /*32ed0*/  UMOV UR22, 0x38000000 ;  /* 0x3800000000167882 */ /* 0x000fe20000000000 */
[----:B------:R-:W-:Y:S01]  /*32ee0*/  UMOV UR23, 0x3ff33333 ;  /* 0x3ff3333300177882 */ /* 0x000fe20000000000 */
[----:B-----5:R-:W-:Y:S02]  /*32ef0*/  DADD R12, R12, UR20 ;  /* 0x000000140c0c7e29 */ /* 0x020fe40008000000 */
[----:B------:R-:W-:-:S08]  /*32f00*/  DADD R14, R14, -UR22 ;  /* 0x800000160e0e7e29 */ /* 0x000fd00008000000 */
[----:B------:R-:W-:-:S08]  /*32f10*/  DADD R22, R12, R14 ;  /* 0x000000000c167229 */ /* 0x000fd0000000000e */
[C---:B------:R-:W-:Y:S02]  /*32f20*/  DFMA R24, R22.reuse, UR6, R12 ;  /* 0x0000000616187c2b */ /* 0x040fe4000800000c */
[----:B------:R-:W-:-:S04]  /*32f30*/  DFMA R22, R22, UR6, R14 ;  /* 0x0000000616167c2b */ /* 0x000fc8000800000e */
[----:B0-----:R-:W0:Y:S08]  /*32f40*/  F2I.F64.TRUNC R9, R24 ;  /* 0x0000001800097311 */ /* 0x001e30000030d100 */
[----:B------:R-:W2:Y:S01]  /*32f50*/  F2I.F64.TRUNC R35, R22 ;  /* 0x0000001600237311 */ /* 0x000ea2000030d100 */
[----:B0-----:R-:W-:-:S07]  /*32f60*/  VIADD R34, R9, 0xffffffff ;  /* 0xffffffff09227836 */ /* 0x001fce0000000000 */
[----:B------:R-:W0:Y:S08]  /*32f70*/  I2F.F64 R30, R9 ;  /* 0x00000009001e7312 */ /* 0x000e300000201c00 */
[----:B--2---:R-:W2:Y:S01]  /*32f80*/  I2F.F64 R32, R35 ;  /* 0x0000002300207312 */ /* 0x004ea20000201c00 */
[----:B0-----:R-:W-:Y:S02]  /*32f90*/  DSETP.GEU.AND P0, PT, R24, R30, PT ;  /* 0x0000001e1800722a */ /* 0x001fe40003f0e000 */
[----:B--2---:R-:W-:Y:S01]  /*32fa0*/  DSETP.GEU.AND P2, PT, R22, R32, PT ;  /* 0x000000201600722a */ /* 0x004fe20003f4e000 */
[----:B------:R-:W-:-:S11]  /*32fb0*/  VIADD R33, R35, 0xffffffff ;  /* 0xffffffff23217836 */ /* 0x000fd60000000000 */
[----:B------:R-:W-:-:S04]  /*32fc0*/  @P0 IMAD.MOV R34, RZ, RZ, R9 ;  /* 0x000000ffff220224 */ /* 0x000fc800078e0209 */
[----:B------:R-:W-:Y:S01]  /*32fd0*/  I2F.F64 R24, R34 ;  /* 0x0000002200187312 */ /* 0x000fe20000201c00 */
[----:B------:R-:W-:-:S07]  /*32fe0*/  @P2 IADD3 R33, PT, PT, R35, RZ, RZ ;  /* 0x000000ff23212210 */ /* 0x000fce0007ffe0ff */
[----:B------:R-:W-:Y:S01]  /*32ff0*/  I2F.F64 R30, R33 ;  /* 0x00000021001e7312 */ /* 0x000fe20000201c00 */
[----:B------:R-:W-:Y:S01]  /*33000*/  IMAD.IADD R32, R34, 0x1, R33 ;  /* 0x0000000122207824 */ /* 0x000fe200078e0221 */
[----:B------:R-:W-:-:S06]  /*33010*/  LOP3.LUT R9, R33, 0xff, RZ, 0xc0, !PT ;  /* 0x000000ff21097812 */ /* 0x000fcc00078ec0ff */
[----:B------:R0:W2:Y:S02]  /*33020*/  I2F.F64 R22, R32 ;  /* 0x0000002000167312 */ /* 0x0000a40000201c00 */
[----:B0-----:R-:W-:-:S05]  /*33030*/  IMAD.IADD R32, R9, 0x1, R2 ;  /* 0x0000000109207824 */ /* 0x001fca00078e0202 */
[----:B------:R0:W-:Y:S01]  /*33040*/  CCTLL.PF1 [R32+0x10] ;  /* 0x0000100020007990 */ /* 0x0001e20000000000 */
[----:B--2---:R-:W-:-:S03]  /*33050*/  DFMA R24, R22, UR8, -R24 ;  /* 0x0000000816187c2b */ /* 0x004fc60008000818 */
[----:B------:R0:W-:Y:S01]  /*33060*/  CCTLL.PF1 [R32+0x11] ;  /* 0x0000110020007990 */ /* 0x0001e20000000000 */
[----:B------:R-:W-:-:S04]  /*33070*/  DFMA R22, R22, UR8, -R30 ;  /* 0x0000000816167c2b */ /* 0x000fc8000800081e */
[----:B------:R-:W-:Y:S01]  /*33080*/  DADD R24, R12, R24 ;  /* 0x000000000c187229 */ /* 0x000fe20000000018 */
[----:B------:R-:W-:-:S03]  /*33090*/  VIADD R13, R33, 0x1 ;  /* 0x00000001210d7836 */ /* 0x000fc60000000000 */
[----:B------:R-:W-:Y:S02]  /*330a0*/  DADD R22, R14, R22 ;  /* 0x000000000e167229 */ /* 0x000fe40000000016 */
[----:B------:R-:W-:-:S05]  /*330b0*/  LOP3.LUT R12, R13, 0xff, RZ, 0xc0, !PT ;  /* 0x000000ff0d0c7812 */ /* 0x000fca00078ec0ff */
[----:B------:R-:W-:Y:S01]  /*330c0*/  IMAD.IADD R31, R1, 0x1, R12 ;  /* 0x00000001011f7824 */ /* 0x000fe200078e020c */
[----:B------:R-:W-:-:S05]  /*330d0*/  DSETP.GT.AND P0, PT, R24, R22, PT ;  /* 0x000000161800722a */ /* 0x000fca0003f04000 */
[----:B------:R-:W2:Y:S09]  /*330e0*/  LDL.U8 R31, [R31+0x230] ;  /* 0x000230001f1f7983 */ /* 0x000eb20000100000 */
[----:B------:R-:W-:-:S05]  /*330f0*/  @P0 IMAD.MOV R13, RZ, RZ, R33 ;  /* 0x000000ffff0d0224 */ /* 0x000fca00078e0221 */
[----:B------:R-:W-:-:S05]  /*33100*/  LOP3.LUT R12, R13, 0xff, RZ, 0xc0, !PT ;  /* 0x000000ff0d0c7812 */ /* 0x000fca00078ec0ff */
[C---:B------:R-:W-:Y:S02]  /*33110*/  IMAD.IADD R30, R1.reuse, 0x1, R12 ;  /* 0x00000001011e7824 */ /* 0x040fe400078e020c */
[----:B------:R-:W-:Y:S01]  /*33120*/  IMAD.IADD R35, R1, 0x1, R9 ;  /* 0x0000000101237824 */ /* 0x000fe200078e0209 */
[----:B------:R3:W5:Y:S04]  /*33130*/  LDL.128 R12, [R1+0x330] ;  /* 0x00033000010c7983 */ /* 0x0007680000100c00 */
[----:B------:R-:W4:Y:S04]  /*33140*/  LDL.U8 R30, [R30+0x230] ;  /* 0x000230001e1e7983 */ /* 0x000f280000100000 */
[----:B------:R-:W5:Y:S01]  /*33150*/  LDL.U8 R35, [R35+0x230] ;  /* 0x0002300023237983 */ /* 0x000f620000100000 */
[----:B------:R-:W-:-:S05]  /*33160*/  @P1 IMAD R9, R8, 0xab, RZ ;  /* 0x000000ab08091824 */ /* 0x000fca00078e02ff */
[----:B------:R-:W-:-:S04]  /*33170*/  @P1 SHF.R.U32.HI R9, RZ, 0xb, R9 ;  /* 0x0000000bff091819 */ /* 0x000fc80000011609 */
[----:B------:R-:W-:-:S05]  /*33180*/  @P1 PRMT R9, R9, 0x9910, RZ ;  /* 0x0000991009091816 */ /* 0x000fca00000000ff */
[----:B------:R-:W-:-:S05]  /*33190*/  @P1 IMAD R9, R9, 0xc, RZ ;  /* 0x0000000c09091824 */ /* 0x000fca00078e02ff */
[----:B------:R-:W-:-:S04]  /*331a0*/  @P1 IADD3 R9, PT, PT, RZ, -R9, RZ ;  /* 0x80000009ff091210 */ /* 0x000fc80007ffe0ff */
[----:B------:R-:W-:-:S05]  /*331b0*/  @P1 PRMT R9, R9, 0x7710, RZ ;  /* 0x0000771009091816 */ /* 0x000fca00000000ff */
[----:B------:R-:W-:Y:S02]  /*331c0*/  @P1 IMAD.IADD R8, R8, 0x1, R9 ;  /* 0x0000000108081824 */ /* 0x000fe400078e0209 */
[----:B------:R-:W-:-:S03]  /*331d0*/  @P1 IMAD.MOV.U32 R9, RZ, RZ, 0x1040 ;  /* 0x00001040ff091424 */ /* 0x000fc600078e00ff */
[----:B------:R-:W-:-:S05]  /*331e0*/  @P1 LOP3.LUT R8, R8, 0xff, RZ, 0xc0, !PT ;  /* 0x000000ff08081812 */ /* 0x000fca00078ec0ff */
[----:B------:R-:W-:-:S04]  /*331f0*/  @P1 IMAD R40, R8, 0x2, R9 ;  /* 0x0000000208281824 */ /* 0x000fc800078e0209 */
[----:B------:R-:W0:Y:S08]  /*33200*/  @P1 LDC.S8 R38, c[0x3][R40+0x1] ;  /* 0x00c0004028261b82 */ /* 0x000e300000000200 */
[----:B------:R-:W1:Y:S01]  /*33210*/  @P1 LDC.S8 R8, c[0x3][R40] ;  /* 0x00c0000028081b82 */ /* 0x000e620000000200 */
[----:B------:R-:W-:Y:S01]  /*33220*/  FSEL R37, RZ, 1.875, !P0 ;  /* 0x3ff00000ff257808 */ /* 0x000fe20004000000 */
[----:B------:R-:W-:Y:S01]  /*33230*/  IMAD.MOV.U32 R36, RZ, RZ, RZ ;  /* 0x000000ffff247224 */ /* 0x000fe200078e00ff */
[----:B------:R-:W-:Y:S01]  /*33240*/  @P1 DMUL R16, R16, R16 ;  /* 0x0000001010101228 */ /* 0x000fe20000000000 */
[----:B0-----:R-:W0:Y:S08]  /*33250*/  @P1 I2F.F64.S16 R32, R38 ;  /* 0x0000002600201312 */ /* 0x001e300000101c00 */
[----:B-1----:R-:W1:Y:S01]  /*33260*/  @P1 I2F.F64.S16 R8, R8 ;  /* 0x0000000800081312 */ /* 0x002e620000101c00 */
[----:B0-----:R-:W-:-:S08]  /*33270*/  @P1 DMUL R32, R18, R32 ;  /* 0x0000002012201228 */ /* 0x001fd00000000000 */
[----:B-1----:R-:W-:Y:S02]  /*33280*/  @P1 DFMA R10, R10, R8, R32 ;  /* 0x000000080a0a122b */ /* 0x002fe40000000020 */
[----:B------:R-:W-:Y:S01]  /*33290*/  DADD R32, R24, -R36 ;  /* 0x0000000018207229 */ /* 0x000fe20000000824 */
[----:B------:R-:W-:Y:S01]  /*332a0*/  FSEL R37, RZ, 1.875, P0 ;  /* 0x3ff00000ff257808 */ /* 0x000fe20000000000 */
[----:B------:R-:W-:-:S05]  /*332b0*/  @P1 DMUL R16, R16, R16 ;  /* 0x0000001010101228 */ /* 0x000fca0000000000 */
[----:B------:R-:W-:Y:S02]  /*332c0*/  DADD R36, R22, -R36 ;  /* 0x0000000016247229 */ /* 0x000fe40000000824 */
[----:B------:R-:W-:Y:S01]  /*332d0*/  DADD R32, R32, UR8 ;  /* 0x0000000820207e29 */ /* 0x000fe20008000000 */
[----:B------:R-:W-:Y:S01]  /*332e0*/  CS2R R8, SRZ ;  /* 0x0000000000087805 */ /* 0x000fe2000001ff00 */
[----:B------:R-:W-:Y:S02]  /*332f0*/  DADD R18, R24, -1 ;  /* 0xbff0000018127429 */ /* 0x000fe40000000000 */
[----:B------:R-:W-:Y:S02]  /*33300*/  @P1 DMUL R8, R16, R10 ;  /* 0x0000000a10081228 */ /* 0x000fe40000000000 */
[----:B------:R-:W-:Y:S02]  /*33310*/  DADD R10, R36, UR8 ;  /* 0x00000008240a7e29 */ /* 0x000fe40008000000 */
[----:B------:R-:W-:-:S02]  /*33320*/  DFMA R36, -R32, R32, 0.5 ;  /* 0x3fe000002024742b */ /* 0x000fc40000000120 */
[----:B------:R-:W-:Y:S02]  /*33330*/  DADD R38, R22, -1 ;  /* 0xbff0000016267429 */ /* 0x000fe40000000000 */
[----:B------:R-:W-:-:S04]  /*33340*/  DADD R18, R18, UR10 ;  /* 0x0000000a12127e29 */ /* 0x000fc80008000000 */
[----:B------:R-:W-:Y:S02]  /*33350*/  DFMA R36, -R10, R10, R36 ;  /* 0x0000000a0a24722b */ /* 0x000fe40000000124 */
[----:B------:R-:W-:Y:S02]  /*33360*/  DADD R8, R26, R8 ;  /* 0x000000001a087229 */ /* 0x000fe40000000008 */
[----:B------:R-:W-:Y:S02]  /*33370*/  DADD R16, R38, UR10 ;  /* 0x0000000a26107e29 */ /* 0x000fe40008000000 */
[----:B------:R-:W-:Y:S02]  /*33380*/  DFMA R38, -R18, R18, 0.5 ;  /* 0x3fe000001226742b */ /* 0x000fe40000000112 */
[----:B------:R-:W-:Y:S02]  /*33390*/  DSETP.GEU.AND P1, PT, R36, RZ, PT ;  /* 0x000000ff2400722a */ /* 0x000fe40003f2e000 */
[----:B------:R-:W-:-:S04]  /*333a0*/  DADD R8, R8, R28 ;  /* 0x0000000008087229 */ /* 0x000fc8000000001c */
[----:B------:R-:W-:Y:S01]  /*333b0*/  DFMA R26, -R16, R16, R38 ;  /* 0x00000010101a722b */ /* 0x000fe20000000126 */
[----:B------:R-:W-:Y:S02]  /*333c0*/  VIADD R29, R34, 0x1 ;  /* 0x00000001221d7836 */ /* 0x000fe40000000000 */
[--C-:B------:R-:W-:Y:S01]  /*333d0*/  @!P0 IMAD.MOV R29, RZ, RZ, R34.reuse ;  /* 0x000000ffff1d8224 */ /* 0x100fe200078e0222 */
[----:B------:R-:W-:Y:S01]  /*333e0*/  DMUL R38, R8, 70 ;  /* 0x4051800008267828 */ /* 0x000fe20000000000 */
[----:B------:R-:W-:Y:S03]  /*333f0*/  BSSY.RECONVERGENT B0, `(.L_x_152) ;  /* 0x000001e000007945 */ /* 0x000fe60003800200 */
[----:B------:R-:W-:Y:S01]  /*33400*/  DSETP.GEU.AND P2, PT, R26, RZ, PT ;  /* 0x000000ff1a00722a */ /* 0x000fe20003f4e000 */
[----:B--2---:R-:W-:-:S04]  /*33410*/  IADD3 R31, PT, PT, R31, 0x1, R34 ;  /* 0x000000011f1f7810 */ /* 0x004fc80007ffe022 */
[----:B------:R-:W-:-:S04]  /*33420*/  LOP3.LUT R8, R31, 0xff, RZ, 0xc0, !PT ;  /* 0x000000ff1f087812 */ /* 0x000fc800078ec0ff */
[----:B------:R-:W-:Y:S01]  /*33430*/  IADD3 R9, PT, PT, R1, R8, RZ ;  /* 0x0000000801097210 */ /* 0x000fe20007ffe0ff */
[----:B----4-:R-:W-:Y:S01]  /*33440*/  IMAD.IADD R30, R30, 0x1, R29 ;  /* 0x000000011e1e7824 */ /* 0x010fe200078e021d */
[----:B------:R-:W-:Y:S01]  /*33450*/  CS2R R28, SRZ ;  /* 0x00000000001c7805 */ /* 0x000fe2000001ff00 */
[----:B---3--:R-:W-:Y:S06]  /*33460*/  @!P1 BRA `(.L_x_153) ;  /* 0x0000000000589947 */ /* 0x008fec0003800000 */
        /* <DEDUP_REMOVED lines=22> */
.L_x_153:
[----:B------:R-:W-:Y:S05]  /*335d0*/  BSYNC.RECONVERGENT B0 ;  /* 0x0000000000007941 */ /* 0x000fea0003800200 */
.L_x_152:
[----:B------:R-:W5:Y:S01]  /*335e0*/  LDL.U8 R9, [R9+0x230] ;  /* 0x0002300009097983 */ /* 0x000f620000100000 */
[----:B------:R-:W-:Y:S01]  /*335f0*/  BSSY.RECONVERGENT B0, `(.L_x_154) ;  /* 0x0000017000007945 */ /* 0x000fe20003800200 */
[----:B------:R-:W-:Y:S01]  /*33600*/  DMUL R10, R38, UR12 ;  /* 0x0000000c260a7c28 */ /* 0x000fe20008000000 */
[----:B------:R-:W-:Y:S02]  /*33610*/  CS2R R30, SRZ ;  /* 0x00000000001e7805 */ /* 0x000fe4000001ff00 */
[----:B------:R-:W-:Y:S08]  /*33620*/  @!P2 BRA `(.L_x_155) ;  /* 0x00000000004ca947 */ /* 0x000ff00003800000 */
        /* <DEDUP_REMOVED lines=19> */
.L_x_155:
[----:B------:R-:W-:Y:S05]  /*33760*/  BSYNC.RECONVERGENT B0 ;  /* 0x0000000000007941 */ /* 0x000fea0003800200 */
.L_x_154:
        /* <DEDUP_REMOVED lines=14> */
[----:B------:R-:W-:-:S02]  /*33850*/  IMAD.IADD R8, R35, 0x1, R34 ;  /* 0x0000000123087824 */ /* 0x000fc400078e0222 */
[----:B------:R-:W-:-:S03]  /*33860*/  VIADD R9, R26, 0xffffffff ;  /* 0xffffffff1a097836 */ /* 0x000fc60000000000 */
[----:B------:R-:W-:-:S05]  /*33870*/  LOP3.LUT R8, R8, 0xff, RZ, 0xc0, !PT ;  /* 0x000000ff08087812 */ /* 0x000fca00078ec0ff */
[----:B------:R-:W-:-:S03]  /*33880*/  @P0 IMAD.IADD R34, R1, 0x1, R8 ;  /* 0x0000000101220824 */ /* 0x000fc600078e0208 */
[----:B------:R-:W-:-:S04]  /*33890*/  @P1 IADD3 R9, PT, PT, R26, RZ, RZ ;  /* 0x000000ff1a091210 */ /* 0x000fc80007ffe0ff */
[----:B------:R-:W-:Y:S01]  /*338a0*/  LOP3.LUT R8, R9, 0xff, RZ, 0xc0, !PT ;  /* 0x000000ff09087812 */ /* 0x000fe200078ec0ff */
[----:B------:R-:W2:Y:S04]  /*338b0*/  @P0 LDL.U8 R34, [R34+0x230] ;  /* 0x0002300022220983 */ /* 0x000ea80000100000 */
[----:B------:R-:W-:Y:S02]  /*338c0*/  IMAD.IADD R38, R8, 0x1, R2 ;  /* 0x0000000108267824 */ /* 0x000fe400078e0202 */
[----:B------:R-:W-:-:S03]  /*338d0*/  IMAD.IADD R35, R1, 0x1, R8 ;  /* 0x0000000101237824 */ /* 0x000fc600078e0208 */
[----:B------:R0:W-:Y:S04]  /*338e0*/  CCTLL.PF1 [R38+0x120] ;  /* 0x0001200026007990 */ /* 0x0001e80000000000 */
[----:B------:R0:W-:Y:S04]  /*338f0*/  CCTLL.PF1 [R38+0x121] ;  /* 0x0001210026007990 */ /* 0x0001e80000000000 */
[----:B------:R-:W3:Y:S01]  /*33900*/  LDL.U8 R35, [R35+0x340] ;  /* 0x0003400023237983 */ /* 0x000ee20000100000 */
[----:B------:R-:W-:Y:S01]  /*33910*/  DFMA R16, R16, UR6, R12 ;  /* 0x0000000610107c2b */ /* 0x000fe2000800000c */
[----:B0-----:R-:W-:Y:S08]  /*33920*/  I2F.F64 R38, R9 ;  /* 0x0000000900267312 */ /* 0x001ff00000201c00 */
        /* <DEDUP_REMOVED lines=11> */
[----:B------:R-:W-:Y:S01]  /*339e0*/  DADD R18, R14, R18 ;  /* 0x000000000e127229 */ /* 0x000fe20000000012 */
[----:B------:R-:W-:-:S05]  /*339f0*/  VIADD R12, R9, 0x1 ;  /* 0x00000001090c7836 */ /* 0x000fca0000000000 */
[C---:B------:R-:W-:Y:S01]  /*33a00*/  DFMA R16, -R26.reuse, R26, 0.5 ;  /* 0x3fe000001a10742b */ /* 0x040fe2000000011a */
[----:B------:R-:W-:Y:S01]  /*33a10*/  LOP3.LUT R8, R12, 0xff, RZ, 0xc0, !PT ;  /* 0x000000ff0c087812 */ /* 0x000fe200078ec0ff */
[----:B------:R-:W-:-:S04]  /*33a20*/  DSETP.GT.AND P2, PT, R26, R18, PT ;  /* 0x000000121a00722a */ /* 0x000fc80003f44000 */
[----:B------:R-:W-:Y:S02]  /*33a30*/  IMAD.IADD R37, R1, 0x1, R8 ;  /* 0x0000000101257824 */ /* 0x000fe400078e0208 */
[----:B------:R-:W-:-:S04]  /*33a40*/  DFMA R16, -R18, R18, R16 ;  /* 0x000000121210722b */ /* 0x000fc80000000110 */
[----:B------:R-:W4:Y:S04]  /*33a50*/  LDL.U8 R37, [R37+0x340] ;  /* 0x0003400025257983 */ /* 0x000f280000100000 */
[----:B------:R-:W-:Y:S01]  /*33a60*/  @P2 IADD3 R12, PT, PT, R9, RZ, RZ ;  /* 0x000000ff090c2210 */ /* 0x000fe20007ffe0ff */
[----:B------:R-:W-:-:S03]  /*33a70*/  DSETP.GEU.AND P1, PT, R16, RZ, PT ;  /* 0x000000ff1000722a */ /* 0x000fc60003f2e000 */
[----:B------:R-:W-:Y:S02]  /*33a80*/  LOP3.LUT R8, R12, 0xff, RZ, 0xc0, !PT ;  /* 0x000000ff0c087812 */ /* 0x000fe400078ec0ff */
[----:B------:R0:W5:Y:S03]  /*33a90*/  LDL.128 R12, [R1+0x440] ;  /* 0x00044000010c7983 */ /* 0x0001660000100c00 */
[----:B------:R-:W-:-:S06]  /*33aa0*/  IMAD.IADD R38, R1, 0x1, R8 ;  /* 0x0000000101267824 */ /* 0x000fcc00078e0208 */
[----:B------:R-:W4:Y:S01]  /*33ab0*/  LDL.U8 R38, [R38+0x340] ;  /* 0x0003400026267983 */ /* 0x000f220000100000 */
[----:B---3--:R-:W-:-:S05]  /*33ac0*/  IMAD.IADD R35, R35, 0x1, R36 ;  /* 0x0000000123237824 */ /* 0x008fca00078e0224 */
[----:B------:R-:W-:-:S05]  /*33ad0*/  LOP3.LUT R8, R35, 0xff, RZ, 0xc0, !PT ;  /* 0x000000ff23087812 */ /* 0x000fca00078ec0ff */
        /* <DEDUP_REMOVED lines=11> */
[----:B------:R-:W-:-:S04]  /*33b90*/  @P0 LEA R9, R9, R34, 0x1 ;  /* 0x0000002209090211 */ /* 0x000fc800078e08ff */
[----:B------:R-:W1:Y:S08]  /*33ba0*/  @P0 LDC.S8 R44, c[0x3][R9+0x1] ;  /* 0x00c00040092c0b82 */ /* 0x000e700000000200 */
[----:B------:R-:W2:Y:S01]  /*33bb0*/  @P0 LDC.S8 R39, c[0x3][R9] ;  /* 0x00c0000009270b82 */ /* 0x000ea20000000200 */
[----:B------:R-:W-:Y:S01]  /*33bc0*/  FSEL R43, RZ, 1.875, !P2 ;  /* 0x3ff00000ff2b7808 */ /* 0x000fe20005000000 */
[----:B------:R-:W-:-:S06]  /*33bd0*/  IMAD.MOV.U32 R42, RZ, RZ, RZ ;  /* 0x000000ffff2a7224 */ /* 0x000fcc00078e00ff */
[----:B------:R-:W-:Y:S01]  /*33be0*/  DADD R42, R26, -R42 ;  /* 0x000000001a2a7229 */ /* 0x000fe2000000082a */
[----:B-1----:R-:W1:Y:S08]  /*33bf0*/  @P0 I2F.F64.S16 R40, R44 ;  /* 0x0000002c00280312 */ /* 0x002e700000101c00 */
[----:B--2---:R-:W2:Y:S01]  /*33c00*/  @P0 I2F.F64.S16 R34, R39 ;  /* 0x0000002700220312 */ /* 0x004ea20000101c00 */
[----:B-1----:R-:W-:-:S02]  /*33c10*/  @P0 DMUL R22, R22, R40 ;  /* 0x0000002816160228 */ /* 0x002fc40000000000 */
[----:B------:R-:W-:-:S06]  /*33c20*/  @P0 DMUL R40, R32, R32 ;  /* 0x0000002020280228 */ /* 0x000fcc0000000000 */
[----:B--2---:R-:W-:Y:S01]  /*33c30*/  @P0 DFMA R32, R24, R34, R22 ;  /* 0x000000221820022b */ /* 0x004fe20000000016 */
[----:B------:R-:W-:Y:S01]  /*33c40*/  FSEL R25, RZ, 1.875, P2 ;  /* 0x3ff00000ff197808 */ /* 0x000fe20001000000 */
[----:B------:R-:W-:Y:S01]  /*33c50*/  IMAD.MOV.U32 R24, RZ, RZ, RZ ;  /* 0x000000ffff187224 */ /* 0x000fe200078e00ff */
[----:B------:R-:W-:Y:S02]  /*33c60*/  @P0 DMUL R40, R40, R40 ;  /* 0x0000002828280228 */ /* 0x000fe40000000000 */
[----:B------:R-:W-:Y:S02]  /*33c70*/  DADD R44, R18, -1 ;  /* 0xbff00000122c7429 */ /* 0x000fe40000000000 */
[----:B------:R-:W-:Y:S02]  /*33c80*/  DADD R42, R42, UR8 ;  /* 0x000000082a2a7e29 */ /* 0x000fe40008000000 */
[----:B------:R-:W-:Y:S01]  /*33c90*/  DADD R24, R18, -R24 ;  /* 0x0000000012187229 */ /* 0x000fe20000000818 */
[----:B------:R-:W-:Y:S01]  /*33ca0*/  CS2R R22, SRZ ;  /* 0x0000000000167805 */ /* 0x000fe2000001ff00 */
[----:B------:R-:W-:-:S02]  /*33cb0*/  DADD R34, R26, -1 ;  /* 0xbff000001a227429 */ /* 0x000fc40000000000 */
[----:B------:R-:W-:Y:S02]  /*33cc0*/  @P0 DMUL R22, R40, R32 ;  /* 0x0000002028160228 */ /* 0x000fe40000000000 */
[----:B------:R-:W-:Y:S02]  /*33cd0*/  DADD R32, R44, UR10 ;  /* 0x0000000a2c207e29 */ /* 0x000fe40008000000 */
[----:B------:R-:W-:Y:S02]  /*33ce0*/  DADD R24, R24, UR8 ;  /* 0x0000000818187e29 */ /* 0x000fe40008000000 */
[----:B------:R-:W-:Y:S02]  /*33cf0*/  DFMA R44, -R42, R42, 0.5 ;  /* 0x3fe000002a2c742b */ /* 0x000fe4000000012a */
[----:B------:R-:W-:-:S06]  /*33d00*/  DADD R34, R34, UR10 ;  /* 0x0000000a22227e29 */ /* 0x000fcc0008000000 */
[----:B------:R-:W-:Y:S02]  /*33d10*/  DFMA R44, -R24, R24, R44 ;  /* 0x00000018182c722b */ /* 0x000fe4000000012c */
[----:B------:R-:W-:Y:S02]  /*33d20*/  DFMA R40, -R34, R34, 0.5 ;  /* 0x3fe000002228742b */ /* 0x000fe40000000122 */
[----:B------:R-:W-:-:S04]  /*33d30*/  DADD R22, R28, R22 ;  /* 0x000000001c167229 */ /* 0x000fc80000000016 */
[----:B------:R-:W-:Y:S02]  /*33d40*/  DSETP.GEU.AND P0, PT, R44, RZ, PT ;  /* 0x000000ff2c00722a */ /* 0x000fe40003f0e000 */
[----:B------:R-:W-:Y:S02]  /*33d50*/  DFMA R40, -R32, R32, R40 ;  /* 0x000000202028722b */ /* 0x000fe40000000128 */
[----:B------:R-:W-:Y:S01]  /*33d60*/  DADD R30, R22, R30 ;  /* 0x00000000161e7229 */ /* 0x000fe2000000001e */
[--C-:B----4-:R-:W-:Y:S01]  /*33d70*/  IADD3 R22, PT, PT, R37, 0x1, R36.reuse ;  /* 0x0000000125167810 */ /* 0x110fe20007ffe024 */
[----:B------:R-:W-:Y:S02]  /*33d80*/  VIADD R9, R36, 0x1 ;  /* 0x0000000124097836 */ /* 0x000fe40000000000 */
[----:B------:R-:W-:Y:S01]  /*33d90*/  @!P2 IMAD.MOV R9, RZ, RZ, R36 ;  /* 0x000000ffff09a224 */ /* 0x000fe200078e0224 */
[----:B------:R-:W-:Y:S01]  /*33da0*/  LOP3.LUT R22, R22, 0xff, RZ, 0xc0, !PT ;  /* 0x000000ff16167812 */ /* 0x000fe200078ec0ff */
[----:B------:R-:W-:Y:S01]  /*33db0*/  BSSY.RECONVERGENT B0, `(.L_x_156) ;  /* 0x000001d000007945 */ /* 0x000fe20003800200 */
[----:B------:R-:W-:Y:S01]  /*33dc0*/  DSETP.GEU.AND P3, PT, R40, RZ, PT ;  /* 0x000000ff2800722a */ /* 0x000fe20003f6e000 */
[----:B------:R-:W-:Y:S01]  /*33dd0*/  IMAD.IADD R38, R38, 0x1, R9 ;  /* 0x0000000126267824 */ /* 0x000fe200078e0209 */
[----:B------:R-:W-:Y:S01]  /*33de0*/  DMUL R30, R30, 70 ;  /* 0x405180001e1e7828 */ /* 0x000fe20000000000 */
[----:B------:R-:W-:Y:S01]  /*33df0*/  IMAD.IADD R9, R1, 0x1, R22 ;  /* 0x0000000101097824 */ /* 0x000fe200078e0216 */
[----:B------:R-:W-:Y:S01]  /*33e00*/  CS2R R28, SRZ ;  /* 0x00000000001c7805 */ /* 0x000fe2000001ff00 */
[----:B0-----:R-:W-:Y:S09]  /*33e10*/  @!P0 BRA `(.L_x_157) ;  /* 0x0000000000588947 */ /* 0x001ff20003800000 */
        /* <DEDUP_REMOVED lines=22> */
.L_x_157:
[----:B------:R-:W-:Y:S05]  /*33f80*/  BSYNC.RECONVERGENT B0 ;  /* 0x0000000000007941 */ /* 0x000fea0003800200 */
.L_x_156:
        /* <DEDUP_REMOVED lines=24> */
.L_x_159:
[----:B------:R-:W-:Y:S05]  /*34110*/  BSYNC.RECONVERGENT B0 ;  /* 0x0000000000007941 */ /* 0x000fea0003800200 */
.L_x_158:
        /* <DEDUP_REMOVED lines=10> */
[----:B------:R-:W1:Y:S08]  /*341c0*/  F2I.F64.TRUNC R38, R30 ;  /* 0x0000001e00267311 */ /* 0x000e70000030d100 */
[----:B0-----:R-:W0:Y:S08]  /*341d0*/  I2F.F64 R34, R9 ;  /* 0x0000000900227312 */ /* 0x001e300000201c00 */
[----:B-1----:R-:W1:Y:S01]  /*341e0*/  I2F.F64 R36, R38 ;  /* 0x0000002600247312 */ /* 0x002e620000201c00 */
[----:B0-----:R-:W-:Y:S01]  /*341f0*/  DSETP.GEU.AND P0, PT, R32, R34, PT ;  /* 0x000000222000722a */ /* 0x001fe20003f0e000 */
[----:B------:R-:W-:-:S02]  /*34200*/  VIADD R34, R9, 0xffffffff ;  /* 0xffffffff09227836 */ /* 0x000fc40000000000 */
[----:B------:R-:W-:Y:S01]  /*34210*/  VIADD R35, R38, 0xffffffff ;  /* 0xffffffff26237836 */ /* 0x000fe20000000000 */
[----:B-1----:R-:W-:-:S10]  /*34220*/  DSETP.GEU.AND P2, PT, R30, R36, PT ;  /* 0x000000241e00722a */ /* 0x002fd40003f4e000 */
[----:B------:R-:W-:-:S04]  /*34230*/  @P0 IMAD.MOV R34, RZ, RZ, R9 ;  /* 0x000000ffff220224 */ /* 0x000fc800078e0209 */
[----:B------:R-:W-:Y:S01]  /*34240*/  I2F.F64 R32, R34 ;  /* 0x0000002200207312 */ /* 0x000fe20000201c00 */
[----:B------:R-:W-:-:S07]  /*34250*/  @P2 IMAD.MOV R35, RZ, RZ, R38 ;  /* 0x000000ffff232224 */ /* 0x000fce00078e0226 */
[----:B------:R-:W-:Y:S01]  /*34260*/  I2F.F64 R36, R35 ;  /* 0x0000002300247312 */ /* 0x000fe20000201c00 */
[----:B------:R-:W-:Y:S02]  /*34270*/  IADD3 R39, PT, PT, R34, R35, RZ ;  /* 0x0000002322277210 */ /* 0x000fe40007ffe0ff */
[----:B------:R-:W-:-:S05]  /*34280*/  LOP3.LUT R9, R35, 0xff, RZ, 0xc0, !PT ;  /* 0x000000ff23097812 */ /* 0x000fca00078ec0ff */
[----:B------:R-:W0:Y:S01]  /*34290*/  I2F.F64 R30, R39 ;  /* 0x00000027001e7312 */ /* 0x000e220000201c00 */
[----:B------:R-:W-:-:S05]  /*342a0*/  IMAD.IADD R38, R9, 0x1, R2 ;  /* 0x0000000109267824 */ /* 0x000fca00078e0202 */
[----:B------:R1:W-:Y:S04]  /*342b0*/  CCTLL.PF1 [R38+0x230] ;  /* 0x0002300026007990 */ /* 0x0003e80000000000 */
[----:B------:R1:W-:Y:S01]  /*342c0*/  CCTLL.PF1 [R38+0x231] ;  /* 0x0002310026007990 */ /* 0x0003e20000000000 */
[C---:B0-----:R-:W-:Y:S02]  /*342d0*/  DFMA R32, R30.reuse, UR8, -R32 ;  /* 0x000000081e207c2b */ /* 0x041fe40008000820 */
[----:B------:R-:W-:-:S06]  /*342e0*/  DFMA R36, R30, UR8, -R36 ;  /* 0x000000081e247c2b */ /* 0x000fcc0008000824 */
[----:B------:R-:W-:Y:S02]  /*342f0*/  DADD R30, R12, R32 ;  /* 0x000000000c1e7229 */ /* 0x000fe40000000020 */
[----:B------:R-:W-:Y:S01]  /*34300*/  DADD R32, R14, R36 ;  /* 0x000000000e207229 */ /* 0x000fe20000000024 */
[----:B------:R-:W-:-:S05]  /*34310*/  VIADD R13, R35, 0x1 ;  /* 0x00000001230d7836 */ /* 0x000fca0000000000 */
[----:B------:R-:W-:Y:S02]  /*34320*/  LOP3.LUT R12, R13, 0xff, RZ, 0xc0, !PT ;  /* 0x000000ff0d0c7812 */ /* 0x000fe400078ec0ff */
[----:B------:R-:W-:-:S03]  /*34330*/  DSETP.GT.AND P0, PT, R30, R32, PT ;  /* 0x000000201e00722a */ /* 0x000fc60003f04000 */
[----:B------:R-:W-:-:S06]  /*34340*/  IMAD.IADD R37, R1, 0x1, R12 ;  /* 0x0000000101257824 */ /* 0x000fcc00078e020c */
[----:B------:R-:W2:Y:S05]  /*34350*/  LDL.U8 R37, [R37+0x450] ;  /* 0x0004500025257983 */ /* 0x000eaa0000100000 */
[----:B------:R-:W-:-:S05]  /*34360*/  @P0 IMAD.MOV R13, RZ, RZ, R35 ;  /* 0x000000ffff0d0224 */ /* 0x000fca00078e0223 */
[----:B------:R-:W-:-:S05]  /*34370*/  LOP3.LUT R12, R13, 0xff, RZ, 0xc0, !PT ;  /* 0x000000ff0d0c7812 */ /* 0x000fca00078ec0ff */
[C---:B------:R-:W-:Y:S02]  /*34380*/  IMAD.IADD R36, R1.reuse, 0x1, R12 ;  /* 0x0000000101247824 */ /* 0x040fe400078e020c */
[----:B------:R-:W-:Y:S01]  /*34390*/  IMAD.IADD R35, R1, 0x1, R9 ;  /* 0x0000000101237824 */ /* 0x000fe200078e0209 */
[----:B------:R0:W5:Y:S04]  /*343a0*/  LDL.128 R12, [R1+0x550] ;  /* 0x00055000010c7983 */ /* 0x0001680000100c00 */
[----:B------:R-:W3:Y:S04]  /*343b0*/  LDL.U8 R36, [R36+0x450] ;  /* 0x0004500024247983 */ /* 0x000ee80000100000 */
[----:B------:R-:W5:Y:S01]  /*343c0*/  LDL.U8 R35, [R35+0x450] ;  /* 0x0004500023237983 */ /* 0x000f620000100000 */
[----:B------:R-:W-:-:S05]  /*343d0*/  @P1 IMAD R9, R8, 0xab, RZ ;  /* 0x000000ab08091824 */ /* 0x000fca00078e02ff */
        /* <DEDUP_REMOVED lines=8> */
[----:B------:R-:W-:-:S04]  /*34460*/  @P1 IMAD R44, R8, 0x2, R9 ;  /* 0x00000002082c1824 */ /* 0x000fc800078e0209 */
[----:B------:R-:W1:Y:S08]  /*34470*/  @P1 LDC.S8 R42, c[0x3][R44+0x1] ;  /* 0x00c000402c2a1b82 */ /* 0x000e700000000200 */
[----:B------:R-:W4:Y:S01]  /*34480*/  @P1 LDC.S8 R8, c[0x3][R44] ;  /* 0x00c000002c081b82 */ /* 0x000f220000000200 */
[----:B------:R-:W-:Y:S01]  /*34490*/  @P1 DMUL R16, R16, R16 ;  /* 0x0000001010101228 */ /* 0x000fe20000000000 */
[----:B------:R-:W-:Y:S01]  /*344a0*/  FSEL R41, RZ, 1.875, !P0 ;  /* 0x3ff00000ff297808 */ /* 0x000fe20004000000 */
[----:B------:R-:W-:-:S06]  /*344b0*/  IMAD.MOV.U32 R40, RZ, RZ, RZ ;  /* 0x000000ffff287224 */ /* 0x000fcc00078e00ff */
[----:B------:R-:W-:Y:S01]  /*344c0*/  DADD R40, R30, -R40 ;  /* 0x000000001e287229 */ /* 0x000fe20000000828 */
[----:B-1----:R-:W1:Y:S08]  /*344d0*/  @P1 I2F.F64.S16 R38, R42 ;  /* 0x0000002a00261312 */ /* 0x002e700000101c00 */
[----:B----4-:R-:W4:Y:S01]  /*344e0*/  @P1 I2F.F64.S16 R8, R8 ;  /* 0x0000000800081312 */ /* 0x010f220000101c00 */
[----:B-1----:R-:W-:-:S02]  /*344f0*/  @P1 DMUL R38, R18, R38 ;  /* 0x0000002612261228 */ /* 0x002fc40000000000 */
[----:B------:R-:W-:Y:S01]  /*34500*/  @P1 DMUL R18, R16, R16 ;  /* 0x0000001010121228 */ /* 0x000fe20000000000 */
[----:B------:R-:W-:Y:S01]  /*34510*/  FSEL R17, RZ, 1.875, P0 ;  /* 0x3ff00000ff117808 */ /* 0x000fe20000000000 */
[----:B------:R-:W-:Y:S01]  /*34520*/  IMAD.MOV.U32 R16, RZ, RZ, RZ ;  /* 0x000000ffff107224 */ /* 0x000fe200078e00ff */
[----:B------:R-:W-:-:S03]  /*34530*/  DADD R42, R32, -1 ;  /* 0xbff00000202a7429 */ /* 0x000fc60000000000 */
[----:B----4-:R-:W-:Y:S02]  /*34540*/  @P1 DFMA R26, R26, R8, R38 ;  /* 0x000000081a1a122b */ /* 0x010fe40000000026 */
[----:B------:R-:W-:Y:S02]  /*34550*/  DADD R40, R40, UR8 ;  /* 0x0000000828287e29 */ /* 0x000fe40008000000 */
[----:B------:R-:W-:Y:S01]  /*34560*/  DADD R16, R32, -R16 ;  /* 0x0000000020107229 */ /* 0x000fe20000000810 */
[----:B------:R-:W-:Y:S01]  /*34570*/  CS2R R8, SRZ ;  /* 0x0000000000087805 */ /* 0x000fe2000001ff00 */
[----:B------:R-:W-:Y:S02]  /*34580*/  DADD R38, R30, -1 ;  /* 0xbff000001e267429 */ /* 0x000fe40000000000 */
[----:B------:R-:W-:Y:S02]  /*34590*/  @P1 DMUL R8, R18, R26 ;  /* 0x0000001a12081228 */ /* 0x000fe40000000000 */
[----:B------:R-:W-:-:S02]  /*345a0*/  DADD R26, R42, UR10 ;  /* 0x0000000a2a1a7e29 */ /* 0x000fc40008000000 */
[----:B------:R-:W-:Y:S02]  /*345b0*/  DADD R16, R16, UR8 ;  /* 0x0000000810107e29 */ /* 0x000fe40008000000 */
[----:B------:R-:W-:Y:S02]  /*345c0*/  DFMA R42, -R40, R40, 0.5 ;  /* 0x3fe00000282a742b */ /* 0x000fe40000000128 */
[----:B------:R-:W-:Y:S02]  /*345d0*/  DADD R38, R38, UR10 ;  /* 0x0000000a26267e29 */ /* 0x000fe40008000000 */
[----:B------:R-:W-:-:S04]  /*345e0*/  DADD R8, R28, R8 ;  /* 0x000000001c087229 */ /* 0x000fc80000000008 */
[----:B------:R-:W-:Y:S02]  /*345f0*/  DFMA R42, -R16, R16, R42 ;  /* 0x00000010102a722b */ /* 0x000fe4000000012a */
[----:B------:R-:W-:Y:S02]  /*34600*/  DFMA R18, -R38, R38, 0.5 ;  /* 0x3fe000002612742b */ /* 0x000fe40000000126 */
[----:B------:R-:W-:-:S04]  /*34610*/  DADD R8, R8, R24 ;  /* 0x0000000008087229 */ /* 0x000fc80000000018 */
[----:B------:R-:W-:Y:S02]  /*34620*/  DSETP.GEU.AND P1, PT, R42, RZ, PT ;  /* 0x000000ff2a00722a */ /* 0x000fe40003f2e000 */
[----:B------:R-:W-:Y:S01]  /*34630*/  DFMA R28, -R26, R26, R18 ;  /* 0x0000001a1a1c722b */ /* 0x000fe20000000112 */
[----:B------:R-:W-:Y:S01]  /*34640*/  VIADD R19, R34, 0x1 ;  /* 0x0000000122137836 */ /* 0x000fe20000000000 */
[----:B------:R-:W-:Y:S01]  /*34650*/  DMUL R44, R8, 70 ;  /* 0x40518000082c7828 */ /* 0x000fe20000000000 */
[--C-:B------:R-:W-:Y:S01]  /*34660*/  @!P0 IMAD.MOV R19, RZ, RZ, R34.reuse ;  /* 0x000000ffff138224 */ /* 0x100fe200078e0222 */
[----:B------:R-:W-:Y:S04]  /*34670*/  BSSY.RECONVERGENT B0, `(.L_x_160) ;  /* 0x000001e000007945 */ /* 0x000fe80003800200 */
[----:B------:R-:W-:Y:S01]  /*34680*/  DSETP.GEU.AND P2, PT, R28, RZ, PT ;  /* 0x000000ff1c00722a */ /* 0x000fe20003f4e000 */
[----:B--2---:R-:W-:-:S04]  /*34690*/  IADD3 R37, PT, PT, R37, 0x1, R34 ;  /* 0x0000000125257810 */ /* 0x004fc80007ffe022 */
[----:B------:R-:W-:-:S04]  /*346a0*/  LOP3.LUT R8, R37, 0xff, RZ, 0xc0, !PT ;  /* 0x000000ff25087812 */ /* 0x000fc800078ec0ff */
[----:B------:R-:W-:Y:S01]  /*346b0*/  IADD3 R9, PT, PT, R1, R8, RZ ;  /* 0x0000000801097210 */ /* 0x000fe20007ffe0ff */
[----:B---3--:R-:W-:Y:S01]  /*346c0*/  IMAD.IADD R36, R36, 0x1, R19 ;  /* 0x0000000124247824 */ /* 0x008fe200078e0213 */
[----:B------:R-:W-:Y:S01]  /*346d0*/  CS2R R18, SRZ ;  /* 0x0000000000127805 */ /* 0x000fe2000001ff00 */
[----:B0-----:R-:W-:Y:S06]  /*346e0*/  @!P1 BRA `(.L_x_161) ;  /* 0x0000000000589947 */ /* 0x001fec0003800000 */
[----:B------:R-:W-:-:S05]  /*346f0*/  LOP3.LUT R8, R36, 0xff, RZ, 0xc0, !PT ;  /* 0x000000ff24087812 */ /* 0x000fca00078ec0ff */
[----:B------:R-:W-:-:S05]  /*34700*/  IMAD.IADD R18, R1, 0x1, R8 ;  /* 0x0000000101127824 */ /* 0x000fca00078e0208 */
        /* <DEDUP_REMOVED lines=20> */
.L_x_161:
[----:B------:R-:W-:Y:S05]  /*34850*/  BSYNC.RECONVERGENT B0 ;  /* 0x0000000000007941 */ /* 0x000fea0003800200 */
.L_x_160:
        /* <DEDUP_REMOVED lines=24> */
.L_x_163:
[----:B------:R-:W-:Y:S05]  /*349e0*/  BSYNC.RECONVERGENT B0 ;  /* 0x0000000000007941 */ /* 0x000fea0003800200 */
.L_x_162:
        /* <DEDUP_REMOVED lines=18> */
[----:B------:R-:W-:Y:S02]  /*34b10*/  @P1 IADD3 R34, PT, PT, R38, RZ, RZ ;  /* 0x000000ff26221210 */ /* 0x000fe40007ffe0ff */
[----:B------:R0:W2:Y:S02]  /*34b20*/  @P0 LDL.U8 R36, [R40+0x450] ;  /* 0x0004500028240983 */ /* 0x0000a40000100000 */
        /* <DEDUP_REMOVED lines=10> */
[----:B----4-:R-:W-:-:S14]  /*34bd0*/  DSETP.GEU.AND P1, PT, R14, R38, PT ;  /* 0x000000260e00722a */ /* 0x010fdc0003f2e000 */
[----:B------:R-:W-:-:S04]  /*34be0*/  @P1 IMAD.MOV R9, RZ, RZ, R35 ;  /* 0x000000ffff091224 */ /* 0x000fc800078e0223 */
[----:B------:R-:W-:Y:S01]  /*34bf0*/  IMAD.IADD R38, R9, 0x1, R34 ;  /* 0x0000000109267824 */ /* 0x000fe200078e0222 */
[----:B0-----:R-:W-:Y:S08]  /*34c00*/  I2F.F64 R40, R9 ;  /* 0x0000000900287312 */ /* 0x001ff00000201c00 */
[----:B------:R-:W0:Y:S08]  /*34c10*/  I2F.F64 R38, R38 ;  /* 0x0000002600267312 */ /* 0x000e300000201c00 */
[----:B------:R-:W4:Y:S01]  /*34c20*/  I2F.F64 R42, R34 ;  /* 0x00000022002a7312 */ /* 0x000f220000201c00 */
[----:B0-----:R-:W-:-:S02]  /*34c30*/  DFMA R40, R38, UR8, -R40 ;  /* 0x0000000826287c2b */ /* 0x001fc40008000828 */
[----:B----4-:R-:W-:-:S06]  /*34c40*/  DFMA R42, R38, UR8, -R42 ;  /* 0x00000008262a7c2b */ /* 0x010fcc000800082a */
[----:B------:R-:W-:Y:S02]  /*34c50*/  DADD R14, R26, R40 ;  /* 0x000000001a0e7229 */ /* 0x000fe40000000028 */
[----:B------:R-:W-:-:S06]  /*34c60*/  DADD R28, R28, R42 ;  /* 0x000000001c1c7229 */ /* 0x000fcc000000002a */
[----:B------:R-:W-:-:S08]  /*34c70*/  DFMA R26, -R14, R14, 0.5 ;  /* 0x3fe000000e1a742b */ /* 0x000fd0000000010e */
[----:B------:R-:W-:-:S08]  /*34c80*/  DFMA R26, -R28, R28, R26 ;  /* 0x0000001c1c1a722b */ /* 0x000fd0000000011a */
[----:B------:R-:W-:Y:S02]  /*34c90*/  DSETP.GEU.AND P2, PT, R26, RZ, PT ;  /* 0x000000ff1a00722a */ /* 0x000fe40003f4e000 */
[----:B------:R-:W-:Y:S01]  /*34ca0*/  DSETP.GT.AND P1, PT, R14, R28, PT ;  /* 0x0000001c0e00722a */ /* 0x000fe20003f24000 */
[----:B------:R-:W-:Y:S02]  /*34cb0*/  VIADD R35, R34, 0x1 ;  /* 0x0000000122237836 */ /* 0x000fe40000000000 */
[----:B---3--:R-:W-:-:S05]  /*34cc0*/  IMAD.IADD R8, R8, 0x1, R9 ;  /* 0x0000000108087824 */ /* 0x008fca00078e0209 */
[----:B------:R-:W-:-:S04]  /*34cd0*/  LOP3.LUT R8, R8, 0xff, RZ, 0xc0, !PT ;  /* 0x000000ff08087812 */ /* 0x000fc800078ec0ff */
[----:B-1----:R-:W-:-:S06]  /*34ce0*/  @P2 IADD3 R37, PT, PT, R1, R8, RZ ;  /* 0x0000000801252210 */ /* 0x002fcc0007ffe0ff */
[----:B------:R-:W3:Y:S01]  /*34cf0*/  @P2 LDL.U8 R37, [R37+0x560] ;  /* 0x0005600025252983 */ /* 0x000ee20000100000 */
[----:B------:R-:W-:Y:S01]  /*34d00*/  LOP3.LUT R8, R35, 0xff, RZ, 0xc0, !PT ;  /* 0x000000ff23087812 */ /* 0x000fe200078ec0ff */
[----:B------:R-:W-:-:S04]  /*34d10*/  @P1 IMAD.MOV R35, RZ, RZ, R34 ;  /* 0x000000ffff231224 */ /* 0x000fc800078e0222 */
[----:B------:R-:W-:Y:S01]  /*34d20*/  IMAD.IADD R34, R1, 0x1, R8 ;  /* 0x0000000101227824 */ /* 0x000fe200078e0208 */
[----:B------:R-:W-:-:S05]  /*34d30*/  LOP3.LUT R8, R35, 0xff, RZ, 0xc0, !PT ;  /* 0x000000ff23087812 */ /* 0x000fca00078ec0ff */
[----:B------:R-:W4:Y:S01]  /*34d40*/  LDL.U8 R34, [R34+0x560] ;  /* 0x0005600022227983 */ /* 0x000f220000100000 */
[----:B------:R-:W-:-:S06]  /*34d50*/  IMAD.IADD R35, R1, 0x1, R8 ;  /* 0x0000000101237824 */ /* 0x000fcc00078e0208 */
[----:B------:R-:W4:Y:S01]  /*34d60*/  LDL.U8 R35, [R35+0x560] ;  /* 0x0005600023237983 */ /* 0x000f220000100000 */
        /* <DEDUP_REMOVED lines=10> */
[----:B------:R-:W0:Y:S08]  /*34e10*/  @P0 LDC.S8 R46, c[0x3][R44+0x1] ;  /* 0x00c000402c2e0b82 */ /* 0x000e300000000200 */
[----:B------:R-:W1:Y:S01]  /*34e20*/  @P0 LDC.S8 R45, c[0x3][R44] ;  /* 0x00c000002c2d0b82 */ /* 0x000e620000000200 */
[----:B------:R-:W-:-:S08]  /*34e30*/  @P0 DMUL R12, R12, R12 ;  /* 0x0000000c0c0c0228 */ /* 0x000fd00000000000 */
[----:B------:R-:W-:Y:S01]  /*34e40*/  @P0 DMUL R12, R12, R12 ;  /* 0x0000000c0c0c0228 */ /* 0x000fe20000000000 */
[----:B0-----:R-:W0:Y:S02]  /*34e50*/  @P0 I2F.F64.S16 R40, R46 ;  /* 0x0000002e00280312 */ /* 0x001e240000101c00 */
[----:B0-----:R-:W-:Y:S01]  /*34e60*/  @P0 DMUL R40, R32, R40 ;  /* 0x0000002820280228 */ /* 0x001fe20000000000 */
[----:B------:R-:W-:Y:S01]  /*34e70*/  FSEL R43, RZ, 1.875, P1 ;  /* 0x3ff00000ff2b7808 */ /* 0x000fe20000800000 */
[----:B------:R-:W-:-:S06]  /*34e80*/  IMAD.MOV.U32 R42, RZ, RZ, RZ ;  /* 0x000000ffff2a7224 */ /* 0x000fcc00078e00ff */
[----:B------:R-:W-:Y:S01]  /*34e90*/  DADD R42, R28, -R42 ;  /* 0x000000001c2a7229 */ /* 0x000fe2000000082a */
[----:B------:R-:W-:Y:S01]  /*34ea0*/  BSSY.RECONVERGENT B0, `(.L_x_164) ;  /* 0x0000049000007945 */ /* 0x000fe20003800200 */
[----:B---3--:R-:W-:-:S05]  /*34eb0*/  @P2 IMAD R8, R37, 0xab, RZ ;  /* 0x000000ab25082824 */ /* 0x008fca00078e02ff */
[----:B------:R-:W-:-:S04]  /*34ec0*/  @P2 SHF.R.U32.HI R8, RZ, 0xb, R8 ;  /* 0x0000000bff082819 */ /* 0x000fc80000011608 */
[----:B------:R-:W-:-:S05]  /*34ed0*/  @P2 PRMT R8, R8, 0x9910, RZ ;  /* 0x0000991008082816 */ /* 0x000fca00000000ff */
[----:B------:R-:W-:-:S04]  /*34ee0*/  @P2 IMAD R8, R8, 0xc, RZ ;  /* 0x0000000c08082824 */ /* 0x000fc800078e02ff */
[----:B------:R-:W-:-:S05]  /*34ef0*/  @P2 IMAD.MOV R8, RZ, RZ, -R8 ;  /* 0x000000ffff082224 */ /* 0x000fca00078e0a08 */
[----:B------:R-:W-:-:S05]  /*34f00*/  @P2 PRMT R8, R8, 0x7710, RZ ;  /* 0x0000771008082816 */ /* 0x000fca00000000ff */
[----:B------:R-:W-:Y:S02]  /*34f10*/  @P2 IMAD.IADD R37, R37, 0x1, R8 ;  /* 0x0000000125252824 */ /* 0x000fe400078e0208 */
[----:B------:R-:W-:-:S03]  /*34f20*/  @P2 IMAD.MOV.U32 R8, RZ, RZ, 0x1040 ;  /* 0x00001040ff082424 */ /* 0x000fc600078e00ff */
[----:B------:R-:W-:-:S05]  /*34f30*/  @P2 LOP3.LUT R37, R37, 0xff, RZ, 0xc0, !PT ;  /* 0x000000ff25252812 */ /* 0x000fca00078ec0ff */
[----:B------:R-:W-:-:S04]  /*34f40*/  @P2 IMAD R47, R37, 0x2, R8 ;  /* 0x00000002252f2824 */ /* 0x000fc800078e0208 */
[----:B------:R-:W0:Y:S01]  /*34f50*/  @P2 LDC.S8 R38, c[0x3][R47+0x1] ;  /* 0x00c000402f262b82 */ /* 0x000e220000000200 */
[----:B-1----:R-:W1:Y:S07]  /*34f60*/  @P0 I2F.F64.S16 R36, R45 ;  /* 0x0000002d00240312 */ /* 0x002e6e0000101c00 */
[----:B------:R-:W2:Y:S01]  /*34f70*/  @P2 LDC.S8 R8, c[0x3][R47] ;  /* 0x00c000002f082b82 */ /* 0x000ea20000000200 */
[----:B-1----:R-:W-:Y:S01]  /*34f80*/  @P0 DFMA R40, R30, R36, R40 ;  /* 0x000000241e28022b */ /* 0x002fe20000000028 */
[----:B------:R-:W-:Y:S01]  /*34f90*/  FSEL R31, RZ, 1.875, !P1 ;  /* 0x3ff00000ff1f7808 */ /* 0x000fe20004800000 */
[----:B------:R-:W-:Y:S01]  /*34fa0*/  IMAD.MOV.U32 R30, RZ, RZ, RZ ;  /* 0x000000ffff1e7224 */ /* 0x000fe200078e00ff */
[----:B------:R-:W-:-:S05]  /*34fb0*/  CS2R R36, SRZ ;  /* 0x0000000000247805 */ /* 0x000fca000001ff00 */
[----:B------:R-:W-:Y:S02]  /*34fc0*/  @P0 DMUL R36, R12, R40 ;  /* 0x000000280c240228 */ /* 0x000fe40000000000 */
[----:B------:R-:W-:Y:S02]  /*34fd0*/  DADD R12, R14, -R30 ;  /* 0x000000000e0c7229 */ /* 0x000fe4000000081e */
[----:B------:R-:W-:-:S06]  /*34fe0*/  DADD R40, R28, -1 ;  /* 0xbff000001c287429 */ /* 0x000fcc0000000000 */
[----:B------:R-:W-:Y:S01]  /*34ff0*/  DADD R12, R12, UR8 ;  /* 0x000000080c0c7e29 */ /* 0x000fe20008000000 */
[----:B0-----:R-:W0:Y:S01]  /*35000*/  @P2 I2F.F64.S16 R38, R38 ;  /* 0x0000002600262312 */ /* 0x001e220000101c00 */
[----:B------:R-:W-:Y:S02]  /*35010*/  DADD R30, R14, -1 ;  /* 0xbff000000e1e7429 */ /* 0x000fe40000000000 */
[----:B0-----:R-:W-:Y:S02]  /*35020*/  @P2 DMUL R38, R28, R38 ;  /* 0x000000261c262228 */ /* 0x001fe40000000000 */
[----:B------:R-:W-:Y:S02]  /*35030*/  DADD R28, R40, UR10 ;  /* 0x0000000a281c7e29 */ /* 0x000fe40008000000 */
[----:B------:R-:W-:Y:S02]  /*35040*/  @P2 DMUL R40, R26, R26 ;  /* 0x0000001a1a282228 */ /* 0x000fe40000000000 */
[----:B------:R-:W-:-:S02]  /*35050*/  DADD R26, R42, UR8 ;  /* 0x000000082a1a7e29 */ /* 0x000fc40008000000 */
[----:B------:R-:W-:Y:S01]  /*35060*/  DFMA R42, -R12, R12, 0.5 ;  /* 0x3fe000000c2a742b */ /* 0x000fe2000000010c */
[----:B--2---:R4:W0:Y:S01]  /*35070*/  @P2 I2F.F64.S16 R32, R8 ;  /* 0x0000000800202312 */ /* 0x0048220000101c00 */
[----:B------:R-:W-:-:S06]  /*35080*/  DADD R30, R30, UR10 ;  /* 0x0000000a1e1e7e29 */ /* 0x000fcc0008000000 */
[----:B------:R-:W-:Y:S02]  /*35090*/  DFMA R42, -R26, R26, R42 ;  /* 0x0000001a1a2a722b */ /* 0x000fe4000000012a */
[----:B------:R-:W-:Y:S02]  /*350a0*/  DFMA R44, -R30, R30, 0.5 ;  /* 0x3fe000001e2c742b */ /* 0x000fe4000000011e */
[----:B------:R-:W-:-:S04]  /*350b0*/  DADD R18, R18, R36 ;  /* 0x0000000012127229 */ /* 0x000fc80000000024 */
[----:B------:R-:W-:Y:S01]  /*350c0*/  DSETP.GEU.AND P0, PT, R42, RZ, PT ;  /* 0x000000ff2a00722a */ /* 0x000fe20003f0e000 */
[----:B----4-:R-:W-:Y:S01]  /*350d0*/  IADD3 R8, PT, PT, R34, 0x1, R9 ;  /* 0x0000000122087810 */ /* 0x010fe20007ffe009 */
[----:B0-----:R-:W-:Y:S02]  /*350e0*/  @P2 DFMA R32, R14, R32, R38 ;  /* 0x000000200e20222b */ /* 0x001fe40000000026 */
[----:B------:R-:W-:Y:S02]  /*350f0*/  @P2 DMUL R40, R40, R40 ;  /* 0x0000002828282228 */ /* 0x000fe40000000000 */
[----:B------:R-:W-:Y:S02]  /*35100*/  DFMA R44, -R28, R28, R44 ;  /* 0x0000001c1c2c722b */ /* 0x000fe4000000012c */
[----:B------:R-:W-:Y:S01]  /*35110*/  DADD R18, R18, R24 ;  /* 0x0000000012127229 */ /* 0x000fe20000000018 */
[C---:B------:R-:W-:Y:S01]  /*35120*/  VIADD R24, R9.reuse, 0x1 ;  /* 0x0000000109187836 */ /* 0x040fe20000000000 */
[----:B------:R-:W-:-:S02]  /*35130*/  @!P1 IADD3 R24, PT, PT, R9, RZ, RZ ;  /* 0x000000ff09189210 */ /* 0x000fc40007ffe0ff */
[----:B------:R-:W-:Y:S02]  /*35140*/  LOP3.LUT R8, R8, 0xff, RZ, 0xc0, !PT ;  /* 0x000000ff08087812 */ /* 0x000fe400078ec0ff */
[----:B------:R-:W-:Y:S01]  /*35150*/  CS2R R14, SRZ ;  /* 0x00000000000e7805 */ /* 0x000fe2000001ff00 */
[----:B------:R-:W-:Y:S01]  /*35160*/  @P2 DMUL R14, R40, R32 ;  /* 0x00000020280e2228 */ /* 0x000fe20000000000 */
[----:B------:R-:W-:Y:S01]  /*35170*/  IMAD.IADD R35, R35, 0x1, R24 ;  /* 0x0000000123237824 */ /* 0x000fe200078e0218 */
[----:B------:R-:W-:Y:S01]  /*35180*/  DSETP.GEU.AND P2, PT, R44, RZ, PT ;  /* 0x000000ff2c00722a */ /* 0x000fe20003f4e000 */
[----:B------:R-:W-:Y:S01]  /*35190*/  IMAD.IADD R24, R1, 0x1, R8 ;  /* 0x0000000101187824 */ /* 0x000fe200078e0208 */
[----:B------:R-:W-:Y:S01]  /*351a0*/  DMUL R18, R18, 70 ;  /* 0x4051800012127828 */ /* 0x000fe20000000000 */
[----:B------:R-:W-:Y:S01]  /*351b0*/  CS2R R8, SRZ ;  /* 0x0000000000087805 */ /* 0x000fe2000001ff00 */
[----:B------:R-:W-:Y:S10]  /*351c0*/  @!P0 BRA `(.L_x_165) ;  /* 0x0000000000588947 */ /* 0x000ff40003800000 */
        /* <DEDUP_REMOVED lines=22> */
.L_x_165:
[----:B------:R-:W-:Y:S05]  /*35330*/  BSYNC.RECONVERGENT B0 ;  /* 0x0000000000007941 */ /* 0x000fea0003800200 */
.L_x_164:
[----:B------:R0:W5:Y:S01]  /*35340*/  LDL.U8 R25, [R24+0x560] ;  /* 0x0005600018197983 */ /* 0x0001620000100000 */
        /* <DEDUP_REMOVED lines=23> */
.L_x_167:
[----:B------:R-:W-:Y:S05]  /*354c0*/  BSYNC.RECONVERGENT B0 ;  /* 0x0000000000007941 */ /* 0x000fea0003800200 */
.L_x_166:
[----:B------:R-:W-:Y:S01]  /*354d0*/  DADD R8, R8, R14 ;  /* 0x0000000008087229 */ /* 0x000fe2000000000e */
[----:B------:R-:W-:Y:S01]  /*354e0*/  UMOV UR20, 0x66666666 ;  /* 0x6666666600147882 */ /* 0x000fe20000000000 */
[----:B------:R-:W-:Y:S01]  /*354f0*/  DFMA R16, R16, 2, R22 ;  /* 0x400000001010782b */ /* 0x000fe20000000016 */
[----:B------:R-:W-:Y:S01]  /*35500*/  UMOV UR21, 0x3fe66666 ;  /* 0x3fe6666600157882 */ /* 0x000fe20000000000 */
[----:B------:R-:W-:Y:S01]  /*35510*/  DFMA R20, R10, 2, R20 ;  /* 0x400000000a14782b */ /* 0x000fe20000000014 */
[----:B------:R-:W-:Y:S01]  /*35520*/  UMOV UR22, 0x7ae147ae ;  /* 0x7ae147ae00167882 */ /* 0x000fe20000000000 */
[----:B------:R-:W-:Y:S01]  /*35530*/  UMOV UR23, 0x3fefae14 ;  /* 0x3fefae1400177882 */ /* 0x000fe20000000000 */
[----:B------:R-:W-:Y:S01]  /*35540*/  UMOV UR24, 0x47ae147b ;  /* 0x47ae147b00187882 */ /* 0x000fe20000000000 */
[----:B------:R-:W-:Y:S01]  /*35550*/  DADD R8, R8, R12 ;  /* 0x0000000008087229 */ /* 0x000fe2000000000c */
[----:B------:R-:W-:Y:S01]  /*35560*/  UMOV UR25, 0x3f847ae1 ;  /* 0x3f847ae100197882 */ /* 0x000fe20000000000 */
[----:B------:R-:W-:-:S06]  /*35570*/  DFMA R16, R18, 4, R16 ;  /* 0x401000001210782b */ /* 0x000fcc0000000010 */
[----:B------:R-:W-:-:S08]  /*35580*/  DMUL R8, R8, 70 ;  /* 0x4051800008087828 */ /* 0x000fd00000000000 */
[----:B------:R-:W-:-:S08]  /*35590*/  DMUL R8, R8, UR12 ;  /* 0x0000000c08087c28 */ /* 0x000fd00008000000 */
[----:B------:R-:W-:-:S08]  /*355a0*/  DFMA R8, R8, 8, R16 ;  /* 0x402000000808782b */ /* 0x000fd00000000010 */
[----:B------:R-:W-:Y:S01]  /*355b0*/  DFMA R10, R8, R6, UR20 ;  /* 0x00000014080a7e2b */ /* 0x000fe20008000006 */
[----:B------:R-:W-:Y:S01]  /*355c0*/  MOV R8, 0x9999999a ;  /* 0x9999999a00087802 */ /* 0x000fe20000000f00 */
[----:B------:R-:W-:-:S06]  /*355d0*/  IMAD.MOV.U32 R9, RZ, RZ, 0x3ff19999 ;  /* 0x3ff19999ff097424 */ /* 0x000fcc00078e00ff */
[----:B------:R-:W-:Y:S02]  /*355e0*/  DMUL R10, R10, UR22 ;  /* 0x000000160a0a7c28 */ /* 0x000fe40008000000 */
[----:B------:R-:W-:-:S08]  /*355f0*/  DFMA R22, R20, R8, 0.5 ;  /* 0x3fe000001416742b */ /* 0x000fd00000000008 */
[----:B------:R-:W-:-:S08]  /*35600*/  DFMA R10, R22, UR24, R10 ;  /* 0x00000018160a7c2b */ /* 0x000fd0000800000a */
[----:B------:R-:W-:-:S08]  /*35610*/  DADD R10, -R10, 1 ;  /* 0x3ff000000a0a7429 */ /* 0x000fd00000000100 */
[----:B------:R-:W-:-:S08]  /*35620*/  DFMA R10, -R10, R10, 1 ;  /* 0x3ff000000a0a742b */ /* 0x000fd0000000010a */
[----:B------:R-:W-:-:S06]  /*35630*/  DSETP.GEU.AND P0, PT, R10, RZ, PT ;  /* 0x000000ff0a00722a */ /* 0x000fcc0003f0e000 */
[----:B------:R-:W-:Y:S02]  /*35640*/  FSEL R10, R10, RZ, P0 ;  /* 0x000000ff0a0a7208 */ /* 0x000fe40000000000 */
[----:B------:R-:W-:-:S06]  /*35650*/  FSEL R11, R11, RZ, P0 ;  /* 0x000000ff0b0b7208 */ /* 0x000fcc0000000000 */
[----:B------:R-:W-:-:S06]  /*35660*/  DSETP.GT.AND P0, PT, R10, 1, PT ;  /* 0x3ff000000a00742a */ /* 0x000fcc0003f04000 */
[----:B0-----:R-:W-:Y:S02]  /*35670*/  FSEL R24, R10, RZ, !P0 ;  /* 0x000000ff0a187208 */ /* 0x001fe40004000000 */
[----:B-----5:R-:W-:-:S06]  /*35680*/  FSEL R25, R11, 1.875, !P0 ;  /* 0x3ff000000b197808 */ /* 0x020fcc0004000000 */
[----:B------:R-:W-:-:S10]  /*35690*/  DMUL R24, R24, 63 ;  /* 0x404f800018187828 */ /* 0x000fd40000000000 */
[----:B------:R-:W0:Y:S02]  /*356a0*/  F2I.F64.TRUNC R24, R24 ;  /* 0x0000001800187311 */ /* 0x000e24000030d100 */
[----:B0-----:R-:W-:-:S13]  /*356b0*/  ISETP.GT.AND P0, PT, R24, 0x3b, PT ;  /* 0x0000003b1800780c */ /* 0x001fda0003f04270 */
[----:B------:R0:W-:Y:S01]  /*356c0*/  @!P0 STG.E.64 desc[UR4][R4.64], RZ ;  /* 0x000000ff04008986 */ /* 0x0001e2000c101b04 */
[----:B------:R-:W-:Y:S05]  /*356d0*/  @!P0 EXIT ;  /* 0x000000000000894d */ /* 0x000fea0003800000 */
[----:B------:R-:W2:Y:S01]  /*356e0*/  LDL.128 R12, [R1+0x660] ;  /* 0x00066000010c7983 */ /* 0x000ea20000100c00 */
[----:B------:R-:W-:Y:S01]  /*356f0*/  UMOV UR26, 0x17555555 ;  /* 0x17555555001a7882 */ /* 0x000fe20000000000 */
[----:B------:R-:W-:Y:S01]  /*35700*/  UMOV UR27, 0x3ff91111 ;  /* 0x3ff91111001b7882 */ /* 0x000fe20000000000 */
[----:B------:R-:W-:Y:S01]  /*35710*/  UMOV UR28, 0x38000000 ;  /* 0x38000000001c7882 */ /* 0x000fe20000000000 */
[----:B------:R-:W-:Y:S01]  /*35720*/  UMOV UR29, 0x40033333 ;  /* 0x40033333001d7882 */ /* 0x000fe20000000000 */
[----:B--2---:R-:W-:Y:S02]  /*35730*/  DADD R10, R12, UR26 ;  /* 0x0000001a0c0a7e29 */ /* 0x004fe40008000000 */
[----:B------:R-:W-:-:S08]  /*35740*/  DADD R12, R14, -UR28 ;  /* 0x8000001c0e0c7e29 */ /* 0x000fd00008000000 */
[----:B------:R-:W-:-:S08]  /*35750*/  DADD R14, R10, R12 ;  /* 0x000000000a0e7229 */ /* 0x000fd0000000000c */
[C---:B------:R-:W-:Y:S02]  /*35760*/  DFMA R16, R14.reuse, UR6, R10 ;  /* 0x000000060e107c2b */ /* 0x040fe4000800000a */
[----:B------:R-:W-:-:S04]  /*35770*/  DFMA R14, R14, UR6, R12 ;  /* 0x000000060e0e7c2b */ /* 0x000fc8000800000c */
[----:B------:R-:W1:Y:S08]  /*35780*/  F2I.F64.TRUNC R18, R16 ;  /* 0x0000001000127311 */ /* 0x000e70000030d100 */
[----:B------:R-:W2:Y:S01]  /*35790*/  F2I.F64.TRUNC R19, R14 ;  /* 0x0000000e00137311 */ /* 0x000ea2000030d100 */
[----:B-1----:R-:W-:-:S07]  /*357a0*/  VIADD R25, R18, 0xffffffff ;  /* 0xffffffff12197836 */ /* 0x002fce0000000000 */
[----:B------:R-:W1:Y:S01]  /*357b0*/  I2F.F64 R20, R18 ;  /* 0x0000001200147312 */ /* 0x000e620000201c00 */
[----:B--2---:R-:W-:-:S07]  /*357c0*/  VIADD R30, R19, 0xffffffff ;  /* 0xffffffff131e7836 */ /* 0x004fce0000000000 */
[----:B------:R-:W2:Y:S01]  /*357d0*/  I2F.F64 R26, R19 ;  /* 0x00000013001a7312 */ /* 0x000ea20000201c00 */
[----:B-1----:R-:W-:Y:S02]  /*357e0*/  DSETP.GEU.AND P0, PT, R16, R20, PT ;  /* 0x000000141000722a */ /* 0x002fe40003f0e000 */
[----:B--2---:R-:W-:-:S12]  /*357f0*/  DSETP.GEU.AND P1, PT, R14, R26, PT ;  /* 0x0000001a0e00722a */ /* 0x004fd80003f2e000 */
[----:B------:R-:W-:-:S04]  /*35800*/  @P0 IMAD.MOV R25, RZ, RZ, R18 ;  /* 0x000000ffff190224 */ /* 0x000fc800078e0212 */
[----:B------:R-:W-:Y:S01]  /*35810*/  I2F.F64 R16, R25 ;  /* 0x0000001900107312 */ /* 0x000fe20000201c00 */
[----:B------:R-:W-:-:S04]  /*35820*/  @P1 IMAD.MOV R30, RZ, RZ, R19 ;  /* 0x000000ffff1e1224 */ /* 0x000fc800078e0213 */
[----:B------:R-:W-:-:S03]  /*35830*/  IMAD.IADD R31, R25, 0x1, R30 ;  /* 0x00000001191f7824 */ /* 0x000fc600078e021e */
[----:B------:R-:W-:Y:S08]  /*35840*/  I2F.F64 R20, R30 ;  /* 0x0000001e00147312 */ /* 0x000ff00000201c00 */
[----:B------:R-:W1:Y:S02]  /*35850*/  I2F.F64 R14, R31 ;  /* 0x0000001f000e7312 */ /* 0x000e640000201c00 */
[----:B-1----:R-:W-:-:S02]  /*35860*/  DFMA R16, R14, UR8, -R16 ;  /* 0x000000080e107c2b */ /* 0x002fc40008000810 */
[----:B------:R-:W-:-:S06]  /*35870*/  DFMA R20, R14, UR8, -R20 ;  /* 0x000000080e147c2b */ /* 0x000fcc0008000814 */
[----:B------:R-:W-:Y:S02]  /*35880*/  DADD R26, R10, R16 ;  /* 0x000000000a1a7229 */ /* 0x000fe40000000010 */
[----:B------:R-:W-:Y:S01]  /*35890*/  DADD R28, R12, R20 ;  /* 0x000000000c1c7229 */ /* 0x000fe20000000014 */
[C---:B------:R-:W-:Y:S01]  /*358a0*/  VIADD R11, R30.reuse, 0x1 ;  /* 0x000000011e0b7836 */ /* 0x040fe20000000000 */
[----:B------:R-:W-:-:S04]  /*358b0*/  LOP3.LUT R10, R30, 0xff, RZ, 0xc0, !PT ;  /* 0x000000ff1e0a7812 */ /* 0x000fc800078ec0ff */
[----:B------:R-:W-:Y:S02]  /*358c0*/  LOP3.LUT R12, R11, 0xff, RZ, 0xc0, !PT ;  /* 0x000000ff0b0c7812 */ /* 0x000fe400078ec0ff */
[----:B------:R-:W-:Y:S01]  /*358d0*/  DSETP.GT.AND P0, PT, R26, R28, PT ;  /* 0x0000001c1a00722a */ /* 0x000fe20003f04000 */
[----:B------:R-:W-:Y:S02]  /*358e0*/  IADD3 R20, PT, PT, R10, R0, RZ ;  /* 0x000000000a147210 */ /* 0x000fe40007ffe0ff */
[----:B------:R-:W-:-:S03]  /*358f0*/  IMAD.IADD R38, R1, 0x1, R12 ;  /* 0x0000000101267824 */ /* 0x000fc600078e020c */
[----:B------:R1:W-:Y:S04]  /*35900*/  CCTLL.PF1 [R20+0x10] ;  /* 0x0000100014007990 */ /* 0x0003e80000000000 */
[----:B------:R1:W-:Y:S04]  /*35910*/  CCTLL.PF1 [R20+0x11] ;  /* 0x0000110014007990 */ /* 0x0003e80000000000 */
[----:B------:R-:W-:Y:S01]  /*35920*/  @P0 IMAD.MOV R11, RZ, RZ, R30 ;  /* 0x000000ffff0b0224 */ /* 0x000fe200078e021e */
[----:B------:R-:W2:Y:S04]  /*35930*/  LDL.U8 R38, [R38+0x670] ;  /* 0x0006700026267983 */ /* 0x000ea80000100000 */
[----:B------:R-:W-:Y:S01]  /*35940*/  LOP3.LUT R12, R11, 0xff, RZ, 0xc0, !PT ;  /* 0x000000ff0b0c7812 */ /* 0x000fe200078ec0ff */
[----:B------:R3:W5:Y:S04]  /*35950*/  LDL.128 R16, [R1+0x770] ;  /* 0x0007700001107983 */ /* 0x0007680000100c00 */
[----:B------:R-:W-:-:S02]  /*35960*/  IMAD.IADD R31, R1, 0x1, R12 ;  /* 0x00000001011f7824 */ /* 0x000fc400078e020c */
        /* <DEDUP_REMOVED lines=13> */
[----:B-1----:R-:W-:Y:S02]  /*35a40*/  DADD R20, R28, -1 ;  /* 0xbff000001c147429 */ /* 0x002fe40000000000 */
[----:B------:R-:W-:-:S04]  /*35a50*/  DADD R10, R10, UR10 ;  /* 0x0000000a0a0a7e29 */ /* 0x000fc80008000000 */
[----:B------:R-:W-:Y:S02]  /*35a60*/  DFMA R36, -R34, R34, R36 ;  /* 0x000000222224722b */ /* 0x000fe40000000124 */
[----:B------:R-:W-:Y:S02]  /*35a70*/  DADD R20, R20, UR10 ;  /* 0x0000000a14147e29 */ /* 0x000fe40008000000 */
[----:B------:R-:W-:-:S04]  /*35a80*/  DFMA R32, -R10, R10, 0.5 ;  /* 0x3fe000000a20742b */ /* 0x000fc8000000010a */
[----:B------:R-:W-:Y:S01]  /*35a90*/  DSETP.GEU.AND P1, PT, R36, RZ, PT ;  /* 0x000000ff2400722a */ /* 0x000fe20003f2e000 */
[----:B------:R-:W-:-:S03]  /*35aa0*/  VIADD R40, R25, 0x1 ;  /* 0x0000000119287836 */ /* 0x000fc60000000000 */
[----:B------:R-:W-:Y:S01]  /*35ab0*/  DFMA R32, -R20, R20, R32 ;  /* 0x000000141420722b */ /* 0x000fe20000000120 */
[----:B------:R-:W-:Y:S01]  /*35ac0*/  @!P0 IADD3 R40, PT, PT, R25, RZ, RZ ;  /* 0x000000ff19288210 */ /* 0x000fe20007ffe0ff */
[----:B------:R-:W-:Y:S06]  /*35ad0*/  BSSY.RECONVERGENT B0, `(.L_x_168) ;  /* 0x000001e000007945 */ /* 0x000fec0003800200 */
[----:B------:R-:W-:Y:S01]  /*35ae0*/  DSETP.GEU.AND P2, PT, R32, RZ, PT ;  /* 0x000000ff2000722a */ /* 0x000fe20003f4e000 */
[----:B--2---:R-:W-:-:S04]  /*35af0*/  IADD3 R14, PT, PT, R38, 0x1, R25 ;  /* 0x00000001260e7810 */ /* 0x004fc80007ffe019 */
[----:B------:R-:W-:Y:S01]  /*35b00*/  LOP3.LUT R14, R14, 0xff, RZ, 0xc0, !PT ;  /* 0x000000ff0e0e7812 */ /* 0x000fe200078ec0ff */
[----:B----4-:R-:W-:-:S04]  /*35b10*/  IMAD.IADD R40, R31, 0x1, R40 ;  /* 0x000000011f287824 */ /* 0x010fc800078e0228 */
[----:B------:R-:W-:Y:S01]  /*35b20*/  IMAD.IADD R31, R1, 0x1, R14 ;  /* 0x00000001011f7824 */ /* 0x000fe200078e020e */
[----:B------:R-:W-:Y:S01]  /*35b30*/  CS2R R14, SRZ ;  /* 0x00000000000e7805 */ /* 0x000fe2000001ff00 */
[----:B---3--:R-:W-:Y:S06]  /*35b40*/  @!P1 BRA `(.L_x_169) ;  /* 0x0000000000589947 */ /* 0x008fec0003800000 */
        /* <DEDUP_REMOVED lines=15> */
[----:B------:R-:W2:Y:S01]  /*35c40*/  LDC.S8 R38, c[0x3][R40] ;  /* 0x00c0000028267b82 */ /* 0x000ea20000000200 */
[----:B-1----:R-:W1:Y:S08]  /*35c50*/  I2F.F64.S16 R14, R41 ;  /* 0x00000029000e7312 */ /* 0x002e700000101c00 */
[----:B--2---:R-:W2:Y:S01]  /*35c60*/  I2F.F64.S16 R38, R38 ;  /* 0x0000002600267312 */ /* 0x004ea20000101c00 */
[----:B-1----:R-:W-:-:S02]  /*35c70*/  DMUL R34, R34, R14 ;  /* 0x0000000e22227228 */ /* 0x002fc40000000000 */
[----:B------:R-:W-:-:S06]  /*35c80*/  DMUL R14, R36, R36 ;  /* 0x00000024240e7228 */ /* 0x000fcc0000000000 */
[----:B--2---:R-:W-:-:S08]  /*35c90*/  DFMA R34, R12, R38, R34 ;  /* 0x000000260c22722b */ /* 0x004fd00000000022 */
[----:B------:R-:W-:-:S11]  /*35ca0*/  DMUL R14, R14, R34 ;  /* 0x000000220e0e7228 */ /* 0x000fd60000000000 */
.L_x_169:
[----:B------:R-:W-:Y:S05]  /*35cb0*/  BSYNC.RECONVERGENT B0 ;  /* 0x0000000000007941 */ /* 0x000fea0003800200 */
.L_x_168:
        /* <DEDUP_REMOVED lines=20> */
[----:B-1----:R-:W-:-:S08]  /*35e00*/  DMUL R34, R20, R34 ;  /* 0x0000002214227228 */ /* 0x002fd00000000000 */
[----:B--2---:R-:W-:-:S08]  /*35e10*/  DFMA R34, R10, R12, R34 ;  /* 0x0000000c0a22722b */ /* 0x004fd00000000022 */
[----:B------:R-:W-:-:S11]  /*35e20*/  DMUL R34, R32, R34 ;  /* 0x0000002220227228 */ /* 0x000fd60000000000 */
.L_x_171:
[----:B------:R-:W-:Y:S05]  /*35e30*/  BSYNC.RECONVERGENT B0 ;  /* 0x0000000000007941 */ /* 0x000fea0003800200 */
.L_x_170:
        /* <DEDUP_REMOVED lines=11> */
[----:B------:R-:W1:Y:S08]  /*35ef0*/  F2I.F64.TRUNC R31, R12 ;  /* 0x0000000c001f7311 */ /* 0x000e70000030d100 */
[----:B-1----:R-:W1:Y:S01]  /*35f00*/  I2F.F64 R10, R31 ;  /* 0x0000001f000a7312 */ /* 0x002e620000201c00 */
[----:B------:R-:W-:Y:S01]  /*35f10*/  VIADD R38, R31, 0xffffffff ;  /* 0xffffffff1f267836 */ /* 0x000fe20000000000 */
[----:B-1----:R-:W-:Y:S01]  /*35f20*/  DSETP.GEU.AND P1, PT, R12, R10, PT ;  /* 0x0000000a0c00722a */ /* 0x002fe20003f2e000 */
[----:B------:R-:W-:-:S04]  /*35f30*/  IADD3 R10, PT, PT, R30, R25, RZ ;  /* 0x000000191e0a7210 */ /* 0x000fc80007ffe0ff */
[----:B------:R-:W-:-:S05]  /*35f40*/  LOP3.LUT R10, R10, 0xff, RZ, 0xc0, !PT ;  /* 0x000000ff0a0a7812 */ /* 0x000fca00078ec0ff */
[----:B------:R-:W-:-:S04]  /*35f50*/  @P0 IMAD.IADD R30, R1, 0x1, R10 ;  /* 0x00000001011e0824 */ /* 0x000fc800078e020a */
[----:B------:R-:W-:Y:S01]  /*35f60*/  @P1 IMAD.MOV R38, RZ, RZ, R31 ;  /* 0x000000ffff261224 */ /* 0x000fe200078e021f */
[----:B------:R1:W2:Y:S04]  /*35f70*/  @P0 LDL.U8 R13, [R30+0x670] ;  /* 0x000670001e0d0983 */ /* 0x0002a80000100000 */
[----:B------:R-:W-:-:S05]  /*35f80*/  LOP3.LUT R10, R38, 0xff, RZ, 0xc0, !PT ;  /* 0x000000ff260a7812 */ /* 0x000fca00078ec0ff */
[----:B------:R-:W-:Y:S02]  /*35f90*/  IMAD.IADD R32, R10, 0x1, R0 ;  /* 0x000000010a207824 */ /* 0x000fe400078e0200 */
[----:B------:R-:W-:-:S03]  /*35fa0*/  IMAD.IADD R12, R1, 0x1, R10 ;  /* 0x00000001010c7824 */ /* 0x000fc600078e020a */
[----:B------:R3:W-:Y:S04]  /*35fb0*/  CCTLL.PF1 [R32+0x120] ;  /* 0x0001200020007990 */ /* 0x0007e80000000000 */
[----:B------:R3:W-:Y:S04]  /*35fc0*/  CCTLL.PF1 [R32+0x121] ;  /* 0x0001210020007990 */ /* 0x0007e80000000000 */
[----:B------:R-:W4:Y:S01]  /*35fd0*/  LDL.U8 R12, [R12+0x780] ;  /* 0x000780000c0c7983 */ /* 0x000f220000100000 */
[----:B------:R-:W-:-:S06]  /*35fe0*/  DFMA R20, R20, UR6, R16 ;  /* 0x0000000614147c2b */ /* 0x000fcc0008000010 */
[----:B------:R-:W0:Y:S08]  /*35ff0*/  F2I.F64.TRUNC R39, R20 ;  /* 0x0000001400277311 */ /* 0x000e30000030d100 */
[----:B0-----:R-:W0:Y:S01]  /*36000*/  I2F.F64 R10, R39 ;  /* 0x00000027000a7312 */ /* 0x001e220000201c00 */
[----:B------:R-:W-:Y:S01]  /*36010*/  VIADD R25, R39, 0xffffffff ;  /* 0xffffffff27197836 */ /* 0x000fe20000000000 */
[----:B0-----:R-:W-:-:S06]  /*36020*/  DSETP.GEU.AND P1, PT, R20, R10, PT ;  /* 0x0000000a1400722a */ /* 0x001fcc0003f2e000 */
[----:B---3--:R-:W-:Y:S08]  /*36030*/  I2F.F64 R32, R38 ;  /* 0x0000002600207312 */ /* 0x008ff00000201c00 */
[----:B------:R-:W-:-:S05]  /*36040*/  @P1 IMAD.MOV R25, RZ, RZ, R39 ;  /* 0x000000ffff191224 */ /* 0x000fca00078e0227 */
[----:B------:R-:W-:Y:S01]  /*36050*/  IADD3 R10, PT, PT, R25, R38, RZ ;  /* 0x00000026190a7210 */ /* 0x000fe20007ffe0ff */
[----:B-1----:R-:W-:Y:S08]  /*36060*/  I2F.F64 R30, R25 ;  /* 0x00000019001e7312 */ /* 0x002ff00000201c00 */
[----:B------:R-:W0:Y:S02]  /*36070*/  I2F.F64 R10, R10 ;  /* 0x0000000a000a7312 */ /* 0x000e240000201c00 */
[----:B0-----:R-:W-:-:S02]  /*36080*/  DFMA R30, R10, UR8, -R30 ;  /* 0x000000080a1e7c2b */ /* 0x001fc4000800081e */
[----:B------:R-:W-:-:S06]  /*36090*/  DFMA R32, R10, UR8, -R32 ;  /* 0x000000080a207c2b */ /* 0x000fcc0008000820 */
[----:B------:R-:W-:Y:S02]  /*360a0*/  DADD R20, R16, R30 ;  /* 0x0000000010147229 */ /* 0x000fe4000000001e */
[----:B------:R-:W-:Y:S01]  /*360b0*/  DADD R30, R18, R32 ;  /* 0x00000000121e7229 */ /* 0x000fe20000000020 */
[----:B------:R-:W-:Y:S01]  /*360c0*/  VIADD R11, R38, 0x1 ;  /* 0x00000001260b7836 */ /* 0x000fe20000000000 */
[----:B------:R-:W3:Y:S04]  /*360d0*/  LDL.128 R16, [R1+0x880] ;  /* 0x0008800001107983 */ /* 0x000ee80000100c00 */
[C---:B------:R-:W-:Y:S02]  /*360e0*/  DFMA R32, -R20.reuse, R20, 0.5 ;  /* 0x3fe000001420742b */ /* 0x040fe40000000114 */
[----:B------:R-:W-:Y:S01]  /*360f0*/  DSETP.GT.AND P2, PT, R20, R30, PT ;  /* 0x0000001e1400722a */ /* 0x000fe20003f44000 */
[----:B------:R-:W-:-:S05]  /*36100*/  LOP3.LUT R10, R11, 0xff, RZ, 0xc0, !PT ;  /* 0x000000ff0b0a7812 */ /* 0x000fca00078ec0ff */
[----:B------:R-:W-:-:S08]  /*36110*/  DFMA R32, -R30, R30, R32 ;  /* 0x0000001e1e20722b */ /* 0x000fd00000000120 */
[----:B------:R-:W-:Y:S01]  /*36120*/  @P2 IMAD.MOV R11, RZ, RZ, R38 ;  /* 0x000000ffff0b2224 */ /* 0x000fe200078e0226 */
[----:B------:R-:W-:Y:S01]  /*36130*/  DSETP.GEU.AND P1, PT, R32, RZ, PT ;  /* 0x000000ff2000722a */ /* 0x000fe20003f2e000 */
[----:B------:R-:W-:-:S03]  /*36140*/  IMAD.IADD R38, R1, 0x1, R10 ;  /* 0x0000000101267824 */ /* 0x000fc600078e020a */
[----:B------:R-:W-:-:S03]  /*36150*/  LOP3.LUT R10, R11, 0xff, RZ, 0xc0, !PT ;  /* 0x000000ff0b0a7812 */ /* 0x000fc600078ec0ff */
[----:B------:R-:W3:Y:S02]  /*36160*/  LDL.U8 R38, [R38+0x780] ;  /* 0x0007800026267983 */ /* 0x000ee40000100000 */
[----:B------:R-:W-:-:S06]  /*36170*/  IMAD.IADD R11, R1, 0x1, R10 ;  /* 0x00000001010b7824 */ /* 0x000fcc00078e020a */
[----:B------:R-:W3:Y:S01]  /*36180*/  LDL.U8 R11, [R11+0x780] ;  /* 0x000780000b0b7983 */ /* 0x000ee20000100000 */
[----:B----4-:R-:W-:-:S05]  /*36190*/  IMAD.IADD R12, R12, 0x1, R25 ;  /* 0x000000010c0c7824 */ /* 0x010fca00078e0219 */
        /* <DEDUP_REMOVED lines=13> */
[----:B------:R-:W0:Y:S08]  /*36270*/  @P0 LDC.S8 R45, c[0x3][R39+0x1] ;  /* 0x00c00040272d0b82 */ /* 0x000e300000000200 */
[----:B------:R-:W1:Y:S01]  /*36280*/  @P0 LDC.S8 R44, c[0x3][R39] ;  /* 0x00c00000272c0b82 */ /* 0x000e620000000200 */
[----:B------:R-:W-:Y:S01]  /*36290*/  FSEL R43, RZ, 1.875, P2 ;  /* 0x3ff00000ff2b7808 */ /* 0x000fe20001000000 */
[----:B------:R-:W-:Y:S01]  /*362a0*/  IMAD.MOV.U32 R42, RZ, RZ, RZ ;  /* 0x000000ffff2a7224 */ /* 0x000fe200078e00ff */
[----:B0-----:R-:W0:Y:S08]  /*362b0*/  @P0 I2F.F64.S16 R12, R45 ;  /* 0x0000002d000c0312 */ /* 0x001e300000101c00 */
[----:B-1----:R-:W1:Y:S01]  /*362c0*/  @P0 I2F.F64.S16 R40, R44 ;  /* 0x0000002c00280312 */ /* 0x002e620000101c00 */
[----:B0-----:R-:W-:-:S02]  /*362d0*/  @P0 DMUL R28, R28, R12 ;  /* 0x0000000c1c1c0228 */ /* 0x001fc40000000000 */
[----:B------:R-:W-:-:S06]  /*362e0*/  @P0 DMUL R12, R36, R36 ;  /* 0x00000024240c0228 */ /* 0x000fcc0000000000 */
[----:B-1----:R-:W-:Y:S01]  /*362f0*/  @P0 DFMA R36, R26, R40, R28 ;  /* 0x000000281a24022b */ /* 0x002fe2000000001c */
[----:B------:R-:W-:Y:S01]  /*36300*/  FSEL R27, RZ, 1.875, !P2 ;  /* 0x3ff00000ff1b7808 */ /* 0x000fe20005000000 */
[----:B------:R-:W-:Y:S01]  /*36310*/  IMAD.MOV.U32 R26, RZ, RZ, RZ ;  /* 0x000000ffff1a7224 */ /* 0x000fe200078e00ff */
[----:B------:R-:W-:-:S05]  /*36320*/  @P0 DMUL R40, R12, R12 ;  /* 0x0000000c0c280228 */ /* 0x000fca0000000000 */
[----:B------:R-:W-:Y:S01]  /*36330*/  DADD R26, R20, -R26 ;  /* 0x00000000141a7229 */ /* 0x000fe2000000081a */
[----:B------:R-:W-:Y:S02]  /*36340*/  CS2R R28, SRZ ;  /* 0x00000000001c7805 */ /* 0x000fe4000001ff00 */
[----:B------:R-:W-:Y:S02]  /*36350*/  @P0 DMUL R28, R40, R36 ;  /* 0x00000024281c0228 */ /* 0x000fe40000000000 */
[----:B------:R-:W-:-:S03]  /*36360*/  DADD R40, R30, -R42 ;  /* 0x000000001e287229 */ /* 0x000fc6000000082a */
[----:B------:R-:W-:Y:S02]  /*36370*/  DADD R26, R26, UR8 ;  /* 0x000000081a1a7e29 */ /* 0x000fe40008000000 */
[----:B------:R-:W-:-:S03]  /*36380*/  DADD R12, R20, -1 ;  /* 0xbff00000140c7429 */ /* 0x000fc60000000000 */
[----:B------:R-:W-:-:S03]  /*36390*/  DADD R40, R40, UR8 ;  /* 0x0000000828287e29 */ /* 0x000fc60008000000 */
[----:B------:R-:W-:Y:S02]  /*363a0*/  DFMA R42, -R26, R26, 0.5 ;  /* 0x3fe000001a2a742b */ /* 0x000fe4000000011a */
[----:B------:R-:W-:Y:S02]  /*363b0*/  DADD R36, R30, -1 ;  /* 0xbff000001e247429 */ /* 0x000fe40000000000 */
[----:B------:R-:W-:-:S04]  /*363c0*/  DADD R12, R12, UR10 ;  /* 0x0000000a0c0c7e29 */ /* 0x000fc80008000000 */
[----:B------:R-:W-:Y:S02]  /*363d0*/  DFMA R42, -R40, R40, R42 ;  /* 0x00000028282a722b */ /* 0x000fe4000000012a */
[----:B------:R-:W-:Y:S02]  /*363e0*/  DADD R14, R14, R28 ;  /* 0x000000000e0e7229 */ /* 0x000fe4000000001c */
[----:B------:R-:W-:Y:S02]  /*363f0*/  DADD R36, R36, UR10 ;  /* 0x0000000a24247e29 */ /* 0x000fe40008000000 */
[----:B------:R-:W-:Y:S02]  /*36400*/  DFMA R28, -R12, R12, 0.5 ;  /* 0x3fe000000c1c742b */ /* 0x000fe4000000010c */
[----:B------:R-:W-:Y:S02]  /*36410*/  DSETP.GEU.AND P0, PT, R42, RZ, PT ;  /* 0x000000ff2a00722a */ /* 0x000fe40003f0e000 */
[----:B------:R-:W-:Y:S01]  /*36420*/  DADD R14, R14, R34 ;  /* 0x000000000e0e7229 */ /* 0x000fe20000000022 */
[----:B------:R-:W-:-:S03]  /*36430*/  VIADD R44, R25, 0x1 ;  /* 0x00000001192c7836 */ /* 0x000fc60000000000 */
[----:B------:R-:W-:Y:S01]  /*36440*/  DFMA R34, -R36, R36, R28 ;  /* 0x000000242422722b */ /* 0x000fe2000000011c */
[--C-:B---3--:R-:W-:Y:S01]  /*36450*/  IADD3 R28, PT, PT, R38, 0x1, R25.reuse ;  /* 0x00000001261c7810 */ /* 0x108fe20007ffe019 */
[----:B------:R-:W-:Y:S01]  /*36460*/  @!P2 IMAD.MOV R44, RZ, RZ, R25 ;  /* 0x000000ffff2ca224 */ /* 0x000fe200078e0219 */
[----:B------:R-:W-:Y:S01]  /*36470*/  UMOV UR28, 0x15555555 ;  /* 0x15555555001c7882 */ /* 0x000fe20000000000 */
[----:B------:R-:W-:Y:S01]  /*36480*/  UMOV UR29, 0x3fd11111 ;  /* 0x3fd11111001d7882 */ /* 0x000fe20000000000 */
[----:B------:R-:W-:Y:S01]  /*36490*/  LOP3.LUT R28, R28, 0xff, RZ, 0xc0, !PT ;  /* 0x000000ff1c1c7812 */ /* 0x000fe200078ec0ff */
[----:B------:R-:W-:Y:S01]  /*364a0*/  BSSY.RECONVERGENT B0, `(.L_x_172) ;  /* 0x000001e000007945 */ /* 0x000fe20003800200 */
[----:B------:R-:W-:Y:S01]  /*364b0*/  DMUL R14, R14, 70 ;  /* 0x405180000e0e7828 */ /* 0x000fe20000000000 */
[----:B------:R-:W-:Y:S01]  /*364c0*/  IMAD.IADD R44, R11, 0x1, R44 ;  /* 0x000000010b2c7824 */ /* 0x000fe200078e022c */
[----:B------:R-:W-:Y:S01]  /*364d0*/  DSETP.GEU.AND P3, PT, R34, RZ, PT ;  /* 0x000000ff2200722a */ /* 0x000fe20003f6e000 */
[----:B------:R-:W-:Y:S01]  /*364e0*/  IADD3 R11, PT, PT, R1, R28, RZ ;  /* 0x0000001c010b7210 */ /* 0x000fe20007ffe0ff */
[----:B------:R-:W-:Y:S01]  /*364f0*/  DADD R18, R18, -UR28 ;  /* 0x8000001c12127e29 */ /* 0x000fe20008000000 */
[----:B------:R-:W-:Y:S01]  /*36500*/  CS2R R28, SRZ ;  /* 0x00000000001c7805 */ /* 0x000fe2000001ff00 */
[----:B------:R-:W-:Y:S10]  /*36510*/  @!P0 BRA `(.L_x_173) ;  /* 0x0000000000588947 */ /* 0x000ff40003800000 */
        /* <DEDUP_REMOVED lines=22> */
.L_x_173:
[----:B------:R-:W-:Y:S05]  /*36680*/  BSYNC.RECONVERGENT B0 ;  /* 0x0000000000007941 */ /* 0x000fea0003800200 */
.L_x_172:
[----:B------:R0:W5:Y:S01]  /*36690*/  LDL.U8 R38, [R11+0x780] ;  /* 0x000780000b267983 */ /* 0x0001620000100000 */
[----:B------:R-:W-:Y:S01]  /*366a0*/  BSSY.RECONVERGENT B0, `(.L_x_174) ;  /* 0x0000017000007945 */ /* 0x000fe20003800200 */
[----:B------:R-:W-:Y:S01]  /*366b0*/  DFMA R14, R14, UR12, RZ ;  /* 0x0000000c0e0e7c2b */ /* 0x000fe200080000ff */
[----:B------:R-:W-:Y:S02]  /*366c0*/  CS2R R26, SRZ ;  /* 0x00000000001a7805 */ /* 0x000fe4000001ff00 */
[----:B------:R-:W-:Y:S08]  /*366d0*/  @!P3 BRA `(.L_x_175) ;  /* 0x00000000004cb947 */ /* 0x000ff00003800000 */
        /* <DEDUP_REMOVED lines=19> */
.L_x_175:
[----:B------:R-:W-:Y:S05]  /*36810*/  BSYNC.RECONVERGENT B0 ;  /* 0x0000000000007941 */ /* 0x000fea0003800200 */
.L_x_174:
[----:B------:R-:W-:Y:S01]  /*36820*/  UMOV UR26, 0x312f684b ;  /* 0x312f684b001a7882 */ /* 0x000fe20000000000 */
[----:B------:R-:W-:Y:S02]  /*36830*/  UMOV UR27, 0x3fc6480f ;  /* 0x3fc6480f001b7882 */ /* 0x000fe40000000000 */
[----:B------:R-:W-:-:S08]  /*36840*/  DADD R16, R16, UR26 ;  /* 0x0000001a10107e29 */ /* 0x000fd00008000000 */
[----:B------:R-:W-:-:S08]  /*36850*/  DADD R12, R16, R18 ;  /* 0x00000000100c7229 */ /* 0x000fd00000000012 */
[C---:B------:R-:W-:Y:S02]  /*36860*/  DFMA R34, R12.reuse, UR6, R16 ;  /* 0x000000060c227c2b */ /* 0x040fe40008000010 */
[----:B------:R-:W-:-:S04]  /*36870*/  DFMA R12, R12, UR6, R18 ;  /* 0x000000060c0c7c2b */ /* 0x000fc80008000012 */
[----:B0-----:R-:W0:Y:S08]  /*36880*/  F2I.F64.TRUNC R11, R34 ;  /* 0x00000022000b7311 */ /* 0x001e30000030d100 */
[----:B------:R-:W1:Y:S08]  /*36890*/  F2I.F64.TRUNC R25, R12 ;  /* 0x0000000c00197311 */ /* 0x000e70000030d100 */
[----:B0-----:R-:W0:Y:S08]  /*368a0*/  I2F.F64 R36, R11 ;  /* 0x0000000b00247312 */ /* 0x001e300000201c00 */
[----:B-1---5:R-:W1:Y:S01]  /*368b0*/  I2F.F64 R38, R25 ;  /* 0x0000001900267312 */ /* 0x022e620000201c00 */
[----:B0-----:R-:W-:-:S02]  /*368c0*/  DSETP.GEU.AND P0, PT, R34, R36, PT ;  /* 0x000000242200722a */ /* 0x001fc40003f0e000 */
[----:B-1----:R-:W-:Y:S01]  /*368d0*/  DSETP.GEU.AND P2, PT, R12, R38, PT ;  /* 0x000000260c00722a */ /* 0x002fe20003f4e000 */
[----:B------:R-:W-:Y:S02]  /*368e0*/  VIADD R38, R11, 0xffffffff ;  /* 0xffffffff0b267836 */ /* 0x000fe40000000000 */
[----:B------:R-:W-:-:S09]  /*368f0*/  VIADD R39, R25, 0xffffffff ;  /* 0xffffffff19277836 */ /* 0x000fd20000000000 */
[----:B------:R-:W-:-:S04]  /*36900*/  @P0 IADD3 R38, PT, PT, R11, RZ, RZ ;  /* 0x000000ff0b260210 */ /* 0x000fc80007ffe0ff */
[----:B------:R-:W-:Y:S01]  /*36910*/  I2F.F64 R34, R38 ;  /* 0x0000002600227312 */ /* 0x000fe20000201c00 */
[----:B------:R-:W-:-:S04]  /*36920*/  @P2 IMAD.MOV R39, RZ, RZ, R25 ;  /* 0x000000ffff272224 */ /* 0x000fc800078e0219 */
[----:B------:R-:W-:-:S03]  /*36930*/  IMAD.IADD R40, R38, 0x1, R39 ;  /* 0x0000000126287824 */ /* 0x000fc600078e0227 */
[----:B------:R-:W-:Y:S01]  /*36940*/  I2F.F64 R36, R39 ;  /* 0x0000002700247312 */ /* 0x000fe20000201c00 */
[----:B------:R-:W-:-:S07]  /*36950*/  LOP3.LUT R11, R39, 0xff, RZ, 0xc0, !PT ;  /* 0x000000ff270b7812 */ /* 0x000fce00078ec0ff */
[----:B------:R-:W0:Y:S02]  /*36960*/  I2F.F64 R12, R40 ;  /* 0x00000028000c7312 */ /* 0x000e240000201c00 */
[C---:B0-----:R-:W-:Y:S02]  /*36970*/  DFMA R34, R12.reuse, UR8, -R34 ;  /* 0x000000080c227c2b */ /* 0x041fe40008000822 */
[----:B------:R-:W-:Y:S01]  /*36980*/  DFMA R36, R12, UR8, -R36 ;  /* 0x000000080c247c2b */ /* 0x000fe20008000824 */
[----:B------:R-:W-:-:S05]  /*36990*/  VIADD R12, R39, 0x1 ;  /* 0x00000001270c7836 */ /* 0x000fca0000000000 */
[----:B------:R-:W-:Y:S01]  /*369a0*/  DADD R34, R16, R34 ;  /* 0x0000000010227229 */ /* 0x000fe20000000022 */
[----:B------:R-:W-:Y:S01]  /*369b0*/  IMAD.MOV.U32 R13, RZ, RZ, R12 ;  /* 0x000000ffff0d7224 */ /* 0x000fe200078e000c */
[----:B------:R-:W-:Y:S01]  /*369c0*/  DADD R36, R18, R36 ;  /* 0x0000000012247229 */ /* 0x000fe20000000024 */
[----:B------:R-:W-:-:S05]  /*369d0*/  LOP3.LUT R12, R12, 0xff, RZ, 0xc0, !PT ;  /* 0x000000ff0c0c7812 */ /* 0x000fca00078ec0ff */
[----:B------:R-:W-:Y:S02]  /*369e0*/  IMAD.IADD R25, R1, 0x1, R12 ;  /* 0x0000000101197824 */ /* 0x000fe400078e020c */
[----:B------:R-:W-:-:S14]  /*369f0*/  DSETP.GT.AND P0, PT, R34, R36, PT ;  /* 0x000000242200722a */ /* 0x000fdc0003f04000 */
[----:B------:R-:W-:Y:S02]  /*36a00*/  @P0 IMAD.MOV R13, RZ, RZ, R39 ;  /* 0x000000ffff0d0224 */ /* 0x000fe400078e0227 */
[----:B------:R-:W-:-:S03]  /*36a10*/  IMAD.IADD R39, R11, 0x1, R0 ;  /* 0x000000010b277824 */ /* 0x000fc600078e0200 */
[----:B------:R-:W-:Y:S02]  /*36a20*/  LOP3.LUT R12, R13, 0xff, RZ, 0xc0, !PT ;  /* 0x000000ff0d0c7812 */ /* 0x000fe400078ec0ff */
[----:B------:R0:W-:Y:S04]  /*36a30*/  CCTLL.PF1 [R39+0x230] ;  /* 0x0002300027007990 */ /* 0x0001e80000000000 */
[----:B------:R0:W-:Y:S04]  /*36a40*/  CCTLL.PF1 [R39+0x231] ;  /* 0x0002310027007990 */ /* 0x0001e80000000000 */
[----:B------:R-:W2:Y:S01]  /*36a50*/  LDL.U8 R25, [R25+0x890] ;  /* 0x0008900019197983 */ /* 0x000ea20000100000 */
[C---:B------:R-:W-:Y:S01]  /*36a60*/  IADD3 R12, PT, PT, R1.reuse, R12, RZ ;  /* 0x0000000c010c7210 */ /* 0x040fe20007ffe0ff */
[----:B------:R-:W-:-:S02]  /*36a70*/  IMAD.IADD R11, R1, 0x1, R11 ;  /* 0x00000001010b7824 */ /* 0x000fc400078e020b */
[----:B------:R-:W3:Y:S04]  /*36a80*/  LDL.128 R16, [R1+0x990] ;  /* 0x0009900001107983 */ /* 0x000ee80000100c00 */
[----:B------:R-:W4:Y:S04]  /*36a90*/  LDL.U8 R12, [R12+0x890] ;  /* 0x000890000c0c7983 */ /* 0x000f280000100000 */
[----:B------:R-:W5:Y:S01]  /*36aa0*/  LDL.U8 R11, [R11+0x890] ;  /* 0x000890000b0b7983 */ /* 0x000f620000100000 */
[----:B------:R-:W-:Y:S01]  /*36ab0*/  @P1 IMAD R13, R10, 0xab, RZ ;  /* 0x000000ab0a0d1824 */ /* 0x000fe200078e02ff */
[----:B------:R-:W-:Y:S01]  /*36ac0*/  FSEL R45, RZ, 1.875, P0 ;  /* 0x3ff00000ff2d7808 */ /* 0x000fe20000000000 */
[----:B------:R-:W-:Y:S01]  /*36ad0*/  IMAD.MOV.U32 R44, RZ, RZ, RZ ;  /* 0x000000ffff2c7224 */ /* 0x000fe200078e00ff */
[----:B------:R-:W-:Y:S02]  /*36ae0*/  BSSY.RECONVERGENT B0, `(.L_x_176) ;  /* 0x0000046000007945 */ /* 0x000fe40003800200 */
        /* <DEDUP_REMOVED lines=9> */
[----:B0-----:R0:W1:Y:S08]  /*36b80*/  @P1 LDC.S8 R39, c[0x3][R13+0x1] ;  /* 0x00c000400d271b82 */ /* 0x0010700000000200 */
[----:B------:R0:W1:Y:S02]  /*36b90*/  @P1 LDC.S8 R10, c[0x3][R13] ;  /* 0x00c000000d0a1b82 */ /* 0x0000640000000200 */
[----:B0-----:R-:W-:Y:S01]  /*36ba0*/  IADD3 R13, PT, PT, R38, 0x1, RZ ;  /* 0x00000001260d7810 */ /* 0x001fe20007ffe0ff */
[----:B------:R-:W-:Y:S01]  /*36bb0*/  @!P0 IMAD.MOV R13, RZ, RZ, R38 ;  /* 0x000000ffff0d8224 */ /* 0x000fe200078e0226 */
[----:B-1----:R-:W0:Y:S08]  /*36bc0*/  @P1 I2F.F64.S16 R42, R39 ;  /* 0x00000027002a1312 */ /* 0x002e300000101c00 */
[----:B------:R-:W1:Y:S01]  /*36bd0*/  @P1 I2F.F64.S16 R40, R10 ;  /* 0x0000000a00281312 */ /* 0x000e620000101c00 */
[----:B0-----:R-:W-:-:S02]  /*36be0*/  @P1 DMUL R42, R30, R42 ;  /* 0x0000002a1e2a1228 */ /* 0x001fc40000000000 */
[----:B------:R-:W-:-:S06]  /*36bf0*/  @P1 DMUL R30, R32, R32 ;  /* 0x00000020201e1228 */ /* 0x000fcc0000000000 */
[----:B-1----:R-:W-:Y:S01]  /*36c00*/  @P1 DFMA R32, R20, R40, R42 ;  /* 0x000000281420122b */ /* 0x002fe2000000002a */
[----:B------:R-:W-:Y:S01]  /*36c10*/  FSEL R21, RZ, 1.875, !P0 ;  /* 0x3ff00000ff157808 */ /* 0x000fe20004000000 */
[----:B------:R-:W-:Y:S01]  /*36c20*/  IMAD.MOV.U32 R20, RZ, RZ, RZ ;  /* 0x000000ffff147224 */ /* 0x000fe200078e00ff */
[----:B------:R-:W-:Y:S01]  /*36c30*/  @P1 DMUL R40, R30, R30 ;  /* 0x0000001e1e281228 */ /* 0x000fe20000000000 */
[----:B------:R-:W-:-:S04]  /*36c40*/  CS2R R42, SRZ ;  /* 0x00000000002a7805 */ /* 0x000fc8000001ff00 */
[C---:B------:R-:W-:Y:S02]  /*36c50*/  DADD R30, R34.reuse, -R20 ;  /* 0x00000000221e7229 */ /* 0x040fe40000000814 */
[----:B------:R-:W-:Y:S02]  /*36c60*/  DADD R20, R34, -1 ;  /* 0xbff0000022147429 */ /* 0x000fe40000000000 */
[----:B------:R-:W-:Y:S02]  /*36c70*/  @P1 DMUL R42, R40, R32 ;  /* 0x00000020282a1228 */ /* 0x000fe40000000000 */
[----:B------:R-:W-:Y:S02]  /*36c80*/  DADD R40, R36, -R44 ;  /* 0x0000000024287229 */ /* 0x000fe4000000082c */
[----:B------:R-:W-:Y:S02]  /*36c90*/  DADD R30, R30, UR8 ;  /* 0x000000081e1e7e29 */ /* 0x000fe40008000000 */
[----:B------:R-:W-:-:S02]  /*36ca0*/  DADD R32, R36, -1 ;  /* 0xbff0000024207429 */ /* 0x000fc40000000000 */
[----:B------:R-:W-:Y:S02]  /*36cb0*/  DADD R42, R28, R42 ;  /* 0x000000001c2a7229 */ /* 0x000fe4000000002a */
[----:B------:R-:W-:Y:S02]  /*36cc0*/  DADD R28, R40, UR8 ;  /* 0x00000008281c7e29 */ /* 0x000fe40008000000 */
[----:B------:R-:W-:Y:S02]  /*36cd0*/  DFMA R44, -R30, R30, 0.5 ;  /* 0x3fe000001e2c742b */ /* 0x000fe4000000011e */
[----:B------:R-:W-:Y:S02]  /*36ce0*/  DADD R20, R20, UR10 ;  /* 0x0000000a14147e29 */ /* 0x000fe40008000000 */
[----:B------:R-:W-:Y:S02]  /*36cf0*/  DADD R26, R42, R26 ;  /* 0x000000002a1a7229 */ /* 0x000fe4000000001a */
[----:B------:R-:W-:-:S02]  /*36d00*/  DADD R32, R32, UR10 ;  /* 0x0000000a20207e29 */ /* 0x000fc40008000000 */
[----:B------:R-:W-:Y:S02]  /*36d10*/  DFMA R42, -R28, R28, R44 ;  /* 0x0000001c1c2a722b */ /* 0x000fe4000000012c */
[----:B------:R-:W-:Y:S02]  /*36d20*/  DFMA R40, -R20, R20, 0.5 ;  /* 0x3fe000001428742b */ /* 0x000fe40000000114 */
[----:B------:R-:W-:-:S04]  /*36d30*/  DMUL R26, R26, 70 ;  /* 0x405180001a1a7828 */ /* 0x000fc80000000000 */
[----:B------:R-:W-:Y:S02]  /*36d40*/  DSETP.GEU.AND P1, PT, R42, RZ, PT ;  /* 0x000000ff2a00722a */ /* 0x000fe40003f2e000 */
[----:B------:R-:W-:-:S08]  /*36d50*/  DFMA R40, -R32, R32, R40 ;  /* 0x000000202028722b */ /* 0x000fd00000000128 */
[----:B------:R-:W-:Y:S01]  /*36d60*/  DSETP.GEU.AND P2, PT, R40, RZ, PT ;  /* 0x000000ff2800722a */ /* 0x000fe20003f4e000 */
[----:B--2---:R-:W-:-:S04]  /*36d70*/  IADD3 R10, PT, PT, R25, 0x1, R38 ;  /* 0x00000001190a7810 */ /* 0x004fc80007ffe026 */
[----:B------:R-:W-:Y:S01]  /*36d80*/  LOP3.LUT R10, R10, 0xff, RZ, 0xc0, !PT ;  /* 0x000000ff0a0a7812 */ /* 0x000fe200078ec0ff */
[----:B---3--:R-:W-:Y:S01]  /*36d90*/  DADD R18, R18, -UR18 ;  /* 0x8000001212127e29 */ /* 0x008fe20008000000 */
[----:B----4-:R-:W-:Y:S01]  /*36da0*/  IMAD.IADD R39, R12, 0x1, R13 ;  /* 0x000000010c277824 */ /* 0x010fe200078e020d */
[----:B------:R-:W-:Y:S02]  /*36db0*/  CS2R R12, SRZ ;  /* 0x00000000000c7805 */ /* 0x000fe4000001ff00 */
[----:B------:R-:W-:Y:S01]  /*36dc0*/  IMAD.IADD R25, R1, 0x1, R10 ;  /* 0x0000000101197824 */ /* 0x000fe200078e020a */
[----:B------:R-:W-:Y:S06]  /*36dd0*/  @!P1 BRA `(.L_x_177) ;  /* 0x0000000000589947 */ /* 0x000fec0003800000 */
        /* <DEDUP_REMOVED lines=22> */
.L_x_177:
[----:B------:R-:W-:Y:S05]  /*36f40*/  BSYNC.RECONVERGENT B0 ;  /* 0x0000000000007941 */ /* 0x000fea0003800200 */
.L_x_176:
        /* <DEDUP_REMOVED lines=24> */
.L_x_179:
[----:B------:R-:W-:Y:S05]  /*370d0*/  BSYNC.RECONVERGENT B0 ;  /* 0x0000000000007941 */ /* 0x000fea0003800200 */
.L_x_178:
[----:B------:R-:W-:Y:S01]  /*370e0*/  UMOV UR18, 0x96e9e064 ;  /* 0x96e9e06400127882 */ /* 0x000fe20000000000 */
[----:B------:R-:W-:Y:S01]  /*370f0*/  UMOV UR19, 0x3fadb569 ;  /* 0x3fadb56900137882 */ /* 0x000fe20000000000 */
[----:B-----5:R-:W-:Y:S01]  /*37100*/  IMAD.IADD R10, R11, 0x1, R38 ;  /* 0x000000010b0a7824 */ /* 0x020fe200078e0226 */
[----:B------:R-:W-:Y:S02]  /*37110*/  DADD R20, R16, UR18 ;  /* 0x0000001210147e29 */ /* 0x000fe40008000000 */
[----:B------:R-:W-:Y:S02]  /*37120*/  DFMA R16, -R34, R34, 0.5 ;  /* 0x3fe000002210742b */ /* 0x000fe40000000122 */
[----:B------:R-:W-:-:S04]  /*37130*/  LOP3.LUT R10, R10, 0xff, RZ, 0xc0, !PT ;  /* 0x000000ff0a0a7812 */ /* 0x000fc800078ec0ff */
[----:B------:R-:W-:Y:S02]  /*37140*/  DADD R30, R20, R18 ;  /* 0x00000000141e7229 */ /* 0x000fe40000000012 */
[----:B------:R-:W-:-:S06]  /*37150*/  DFMA R16, -R36, R36, R16 ;  /* 0x000000242410722b */ /* 0x000fcc0000000110 */
[----:B------:R-:W-:Y:S02]  /*37160*/  DFMA R32, R30, UR6, R18 ;  /* 0x000000061e207c2b */ /* 0x000fe40008000012 */
[----:B------:R-:W-:-:S04]  /*37170*/  DSETP.GEU.AND P0, PT, R16, RZ, PT ;  /* 0x000000ff1000722a */ /* 0x000fc80003f0e000 */
[----:B------:R-:W0:Y:S10]  /*37180*/  F2I.F64.TRUNC R25, R32 ;  /* 0x0000002000197311 */ /* 0x000e34000030d100 */
[----:B------:R-:W-:Y:S01]  /*37190*/  @P0 IMAD.IADD R39, R1, 0x1, R10 ;  /* 0x0000000101270824 */ /* 0x000fe200078e020a */
[----:B0-----:R-:W0:Y:S01]  /*371a0*/  I2F.F64 R40, R25 ;  /* 0x0000001900287312 */ /* 0x001e220000201c00 */
[----:B------:R-:W-:Y:S01]  /*371b0*/  VIADD R38, R25, 0xffffffff ;  /* 0xffffffff19267836 */ /* 0x000fe20000000000 */
[----:B0-----:R-:W-:-:S02]  /*371c0*/  DSETP.GEU.AND P1, PT, R32, R40, PT ;  /* 0x000000282000722a */ /* 0x001fc40003f2e000 */
[----:B------:R-:W2:-:S12]  /*371d0*/  @P0 LDL.U8 R32, [R39+0x890] ;  /* 0x0008900027200983 */ /* 0x000e980000100000 */
[----:B------:R-:W-:-:S05]  /*371e0*/  @P1 IMAD.MOV R38, RZ, RZ, R25 ;  /* 0x000000ffff261224 */ /* 0x000fca00078e0219 */
[----:B------:R-:W-:-:S05]  /*371f0*/  LOP3.LUT R10, R38, 0xff, RZ, 0xc0, !PT ;  /* 0x000000ff260a7812 */ /* 0x000fca00078ec0ff */
[----:B------:R-:W-:Y:S02]  /*37200*/  IMAD.IADD R33, R10, 0x1, R0 ;  /* 0x000000010a217824 */ /* 0x000fe400078e0200 */
[----:B------:R-:W-:-:S03]  /*37210*/  IMAD.IADD R10, R1, 0x1, R10 ;  /* 0x00000001010a7824 */ /* 0x000fc600078e020a */
[----:B------:R0:W-:Y:S04]  /*37220*/  CCTLL.PF1 [R33+0x340] ;  /* 0x0003400021007990 */ /* 0x0001e80000000000 */
[----:B------:R0:W-:Y:S04]  /*37230*/  CCTLL.PF1 [R33+0x341] ;  /* 0x0003410021007990 */ /* 0x0001e80000000000 */
[----:B------:R-:W3:Y:S01]  /*37240*/  LDL.U8 R10, [R10+0x9a0] ;  /* 0x0009a0000a0a7983 */ /* 0x000ee20000100000 */
[----:B------:R-:W-:-:S06]  /*37250*/  DFMA R30, R30, UR6, R20 ;  /* 0x000000061e1e7c2b */ /* 0x000fcc0008000014 */
[----:B------:R-:W1:Y:S08]  /*37260*/  F2I.F64.TRUNC R25, R30 ;  /* 0x0000001e00197311 */ /* 0x000e70000030d100 */
[----:B-1----:R-:W1:Y:S01]  /*37270*/  I2F.F64 R40, R25 ;  /* 0x0000001900287312 */ /* 0x002e620000201c00 */
[----:B------:R-:W-:Y:S01]  /*37280*/  VIADD R11, R25, 0xffffffff ;  /* 0xffffffff190b7836 */ /* 0x000fe20000000000 */
[----:B-1----:R-:W-:-:S14]  /*37290*/  DSETP.GEU.AND P1, PT, R30, R40, PT ;  /* 0x000000281e00722a */ /* 0x002fdc0003f2e000 */
[----:B------:R-:W-:-:S05]  /*372a0*/  @P1 IADD3 R11, PT, PT, R25, RZ, RZ ;  /* 0x000000ff190b1210 */ /* 0x000fca0007ffe0ff */
[----:B------:R-:W-:Y:S01]  /*372b0*/  IMAD.IADD R40, R11, 0x1, R38 ;  /* 0x000000010b287824 */ /* 0x000fe200078e0226 */
[----:B------:R-:W-:Y:S08]  /*372c0*/  I2F.F64 R42, R11 ;  /* 0x0000000b002a7312 */ /* 0x000ff00000201c00 */
[----:B------:R-:W1:Y:S08]  /*372d0*/  I2F.F64 R40, R40 ;  /* 0x0000002800287312 */ /* 0x000e700000201c00 */
[----:B------:R-:W4:Y:S01]  /*372e0*/  I2F.F64 R44, R38 ;  /* 0x00000026002c7312 */ /* 0x000f220000201c00 */
[----:B-1----:R-:W-:-:S02]  /*372f0*/  DFMA R42, R40, UR8, -R42 ;  /* 0x00000008282a7c2b */ /* 0x002fc4000800082a */
        /* <DEDUP_REMOVED lines=9> */
[----:B------:R-:W-:-:S05]  /*37390*/  LOP3.LUT R10, R10, 0xff, RZ, 0xc0, !PT ;  /* 0x000000ff0a0a7812 */ /* 0x000fca00078ec0ff */
[----:B0-----:R-:W-:-:S06]  /*373a0*/  @P2 IMAD.IADD R33, R1, 0x1, R10 ;  /* 0x0000000101212824 */ /* 0x001fcc00078e020a */
        /* <DEDUP_REMOVED lines=20> */
[----:B------:R-:W-:Y:S01]  /*374f0*/  @P2 IMAD.MOV.U32 R48, RZ, RZ, 0x1040 ;  /* 0x00001040ff302424 */ /* 0x000fe200078e00ff */
[----:B------:R-:W-:-:S08]  /*37500*/  @P0 DMUL R16, R16, R16 ;  /* 0x0000001010100228 */ /* 0x000fd00000000000 */
[----:B------:R-:W-:Y:S01]  /*37510*/  @P0 DMUL R16, R16, R16 ;  /* 0x0000001010100228 */ /* 0x000fe20000000000 */
[----:B0-----:R-:W0:Y:S02]  /*37520*/  @P0 I2F.F64.S16 R42, R47 ;  /* 0x0000002f002a0312 */ /* 0x001e240000101c00 */
[----:B0-----:R-:W-:Y:S01]  /*37530*/  @P0 DMUL R42, R36, R42 ;  /* 0x0000002a242a0228 */ /* 0x001fe20000000000 */
[----:B------:R-:W-:Y:S02]  /*37540*/  FSEL R37, RZ, 1.875, !P1 ;  /* 0x3ff00000ff257808 */ /* 0x000fe40004800000 */
[----:B------:R-:W-:Y:S01]  /*37550*/  MOV R36, RZ ;  /* 0x000000ff00247202 */ /* 0x000fe20000000f00 */
[----:B------:R-:W-:Y:S01]  /*37560*/  IMAD.MOV.U32 R44, RZ, RZ, RZ ;  /* 0x000000ffff2c7224 */ /* 0x000fe200078e00ff */
[----:B------:R-:W-:-:S06]  /*37570*/  FSEL R45, RZ, 1.875, P1 ;  /* 0x3ff00000ff2d7808 */ /* 0x000fcc0000800000 */
        /* <DEDUP_REMOVED lines=8> */
[----:B------:R-:W-:-:S05]  /*37600*/  @P2 IMAD.IADD R33, R33, 0x1, R10 ;  /* 0x0000000121212824 */ /* 0x000fca00078e020a */
[----:B------:R-:W-:-:S05]  /*37610*/  @P2 LOP3.LUT R33, R33, 0xff, RZ, 0xc0, !PT ;  /* 0x000000ff21212812 */ /* 0x000fca00078ec0ff */
[----:B------:R-:W-:-:S04]  /*37620*/  @P2 IMAD R48, R33, 0x2, R48 ;  /* 0x0000000221302824 */ /* 0x000fc800078e0230 */
[----:B------:R-:W0:Y:S01]  /*37630*/  @P2 LDC.S8 R40, c[0x3][R48+0x1] ;  /* 0x00c0004030282b82 */ /* 0x000e220000000200 */
[----:B-1----:R-:W1:Y:S07]  /*37640*/  @P0 I2F.F64.S16 R32, R46 ;  /* 0x0000002e00200312 */ /* 0x002e6e0000101c00 */
[----:B------:R-:W2:Y:S01]  /*37650*/  @P2 LDC.S8 R10, c[0x3][R48] ;  /* 0x00c00000300a2b82 */ /* 0x000ea20000000200 */
[----:B-1----:R-:W-:Y:S01]  /*37660*/  @P0 DFMA R32, R34, R32, R42 ;  /* 0x000000202220022b */ /* 0x002fe2000000002a */
[----:B------:R-:W-:-:S07]  /*37670*/  CS2R R34, SRZ ;  /* 0x0000000000227805 */ /* 0x000fce000001ff00 */
        /* <DEDUP_REMOVED lines=22> */
[----:B------:R-:W-:Y:S01]  /*377e0*/  LOP3.LUT R10, R10, 0xff, RZ, 0xc0, !PT ;  /* 0x000000ff0a0a7812 */ /* 0x000fe200078ec0ff */
[----:B------:R-:W-:-:S02]  /*377f0*/  VIADD R28, R11, 0x1 ;  /* 0x000000010b1c7836 */ /* 0x000fc40000000000 */
[----:B------:R-:W-:Y:S01]  /*37800*/  @!P1 IMAD.MOV R28, RZ, RZ, R11 ;  /* 0x000000ffff1c9224 */ /* 0x000fe200078e020b */
[----:B------:R-:W-:Y:S01]  /*37810*/  CS2R R20, SRZ ;  /* 0x0000000000147805 */ /* 0x000fe2000001ff00 */
[----:B------:R-:W-:Y:S02]  /*37820*/  @P2 DMUL R20, R42, R36 ;  /* 0x000000242a142228 */ /* 0x000fe40000000000 */
[----:B------:R-:W-:Y:S01]  /*37830*/  DSETP.GEU.AND P2, PT, R46, RZ, PT ;  /* 0x000000ff2e00722a */ /* 0x000fe20003f4e000 */
[----:B------:R-:W-:Y:S01]  /*37840*/  IMAD.IADD R28, R25, 0x1, R28 ;  /* 0x00000001191c7824 */ /* 0x000fe200078e021c */
[----:B------:R-:W-:Y:S01]  /*37850*/  DMUL R12, R12, 70 ;  /* 0x405180000c0c7828 */ /* 0x000fe20000000000 */
[----:B------:R-:W-:Y:S01]  /*37860*/  IMAD.IADD R25, R1, 0x1, R10 ;  /* 0x0000000101197824 */ /* 0x000fe200078e020a */
[----:B------:R-:W-:Y:S01]  /*37870*/  CS2R R10, SRZ ;  /* 0x00000000000a7805 */ /* 0x000fe2000001ff00 */
[----:B------:R-:W-:Y:S09]  /*37880*/  @!P0 BRA `(.L_x_181) ;  /* 0x0000000000588947 */ /* 0x000ff20003800000 */
        /* <DEDUP_REMOVED lines=22> */
.L_x_181:
[----:B------:R-:W-:Y:S05]  /*379f0*/  BSYNC.RECONVERGENT B0 ;  /* 0x0000000000007941 */ /* 0x000fea0003800200 */
.L_x_180:
        /* <DEDUP_REMOVED lines=24> */
.L_x_183:
[----:B------:R-:W-:Y:S05]  /*37b80*/  BSYNC.RECONVERGENT B0 ;  /* 0x0000000000007941 */ /* 0x000fea0003800200 */
.L_x_182:
[----:B------:R-:W-:Y:S02]  /*37b90*/  DADD R10, R10, R20 ;  /* 0x000000000a0a7229 */ /* 0x000fe40000000014 */
[----:B------:R-:W-:-:S06]  /*37ba0*/  DFMA R14, R26, 2, R14 ;  /* 0x400000001a0e782b */ /* 0x000fcc000000000e */
[----:B------:R-:W-:Y:S02]  /*37bb0*/  DADD R10, R10, R16 ;  /* 0x000000000a0a7229 */ /* 0x000fe40000000010 */
[----:B------:R-:W-:-:S06]  /*37bc0*/  DFMA R12, R12, 4, R14 ;  /* 0x401000000c0c782b */ /* 0x000fcc000000000e */
[----:B------:R-:W-:-:S08]  /*37bd0*/  DMUL R10, R10, 70 ;  /* 0x405180000a0a7828 */ /* 0x000fd00000000000 */
[----:B------:R-:W-:-:S08]  /*37be0*/  DMUL R10, R10, UR12 ;  /* 0x0000000c0a0a7c28 */ /* 0x000fd00008000000 */
[----:B------:R-:W-:-:S08]  /*37bf0*/  DFMA R10, R10, 8, R12 ;  /* 0x402000000a0a782b */ /* 0x000fd0000000000c */
        /* <DEDUP_REMOVED lines=10> */
[----:B------:R-:W0:Y:S02]  /*37ca0*/  F2I.F64.TRUNC R11, R10 ;  /* 0x0000000a000b7311 */ /* 0x000e24000030d100 */
[----:B0-----:R-:W-:-:S06]  /*37cb0*/  IMAD R24, R11, 0x40, R24 ;  /* 0x000000400b187824 */ /* 0x001fcc00078e0218 */
[----:B------:R-:W0:Y:S02]  /*37cc0*/  LDC.U8 R24, c[0x3][R24+0x40] ;  /* 0x00c0100018187b82 */ /* 0x000e240000000000 */
[----:B0-----:R-:W-:-:S13]  /*37cd0*/  ISETP.NE.AND P0, PT, R24, 0x8, PT ;  /* 0x000000081800780c */ /* 0x001fda0003f05270 */
[----:B------:R0:W-:Y:S01]  /*37ce0*/  @P0 STG.E.64 desc[UR4][R4.64], RZ ;  /* 0x000000ff04000986 */ /* 0x0001e2000c101b04 */
[----:B------:R-:W-:Y:S05]  /*37cf0*/  @P0 EXIT ;  /* 0x000000000000094d */ /* 0x000fea0003800000 */
[----:B------:R-:W2:Y:S01]  /*37d00*/  LDL.128 R12, [R1] ;  /* 0x00000000010c7983 */ /* 0x000ea20000100c00 */
        /* <DEDUP_REMOVED lines=19> */
[----:B------:R-:W-:-:S07]  /*37e40*/  @P1 IMAD.MOV R27, RZ, RZ, R19 ;  /* 0x000000ffff1b1224 */ /* 0x000fce00078e0213 */
[----:B------:R-:W-:Y:S01]  /*37e50*/  I2F.F64 R20, R27 ;  /* 0x0000001b00147312 */ /* 0x000fe20000201c00 */
[----:B------:R-:W-:-:S07]  /*37e60*/  IADD3 R28, PT, PT, R26, R27, RZ ;  /* 0x0000001b1a1c7210 */ /* 0x000fce0007ffe0ff */
[----:B------:R-:W1:Y:S02]  /*37e70*/  I2F.F64 R14, R28 ;  /* 0x0000001c000e7312 */ /* 0x000e640000201c00 */
[C---:B-1----:R-:W-:Y:S02]  /*37e80*/  DFMA R16, R14.reuse, UR8, -R16 ;  /* 0x000000080e107c2b */ /* 0x042fe40008000810 */
[----:B------:R-:W-:-:S06]  /*37e90*/  DFMA R20, R14, UR8, -R20 ;  /* 0x000000080e147c2b */ /* 0x000fcc0008000814 */
[----:B------:R-:W-:Y:S02]  /*37ea0*/  DADD R22, R10, R16 ;  /* 0x000000000a167229 */ /* 0x000fe40000000010 */
[----:B-----5:R-:W-:Y:S01]  /*37eb0*/  DADD R24, R12, R20 ;  /* 0x000000000c187229 */ /* 0x020fe20000000014 */
[C---:B------:R-:W-:Y:S01]  /*37ec0*/  VIADD R11, R27.reuse, 0x1 ;  /* 0x000000011b0b7836 */ /* 0x040fe20000000000 */
[----:B------:R-:W-:-:S04]  /*37ed0*/  LOP3.LUT R10, R27, 0xff, RZ, 0xc0, !PT ;  /* 0x000000ff1b0a7812 */ /* 0x000fc800078ec0ff */
[----:B------:R-:W-:Y:S01]  /*37ee0*/  LOP3.LUT R12, R11, 0xff, RZ, 0xc0, !PT ;  /* 0x000000ff0b0c7812 */ /* 0x000fe200078ec0ff */
[----:B------:R-:W-:Y:S01]  /*37ef0*/  IMAD.IADD R20, R10, 0x1, R3 ;  /* 0x000000010a147824 */ /* 0x000fe200078e0203 */
[----:B------:R-:W-:-:S03]  /*37f00*/  DSETP.GT.AND P0, PT, R22, R24, PT ;  /* 0x000000181600722a */ /* 0x000fc60003f04000 */
[----:B------:R-:W-:Y:S01]  /*37f10*/  IMAD.IADD R31, R1, 0x1, R12 ;  /* 0x00000001011f7824 */ /* 0x000fe200078e020c */
[----:B------:R1:W-:Y:S04]  /*37f20*/  CCTLL.PF1 [R20+0x10] ;  /* 0x0000100014007990 */ /* 0x0003e80000000000 */
[----:B------:R1:W-:Y:S06]  /*37f30*/  CCTLL.PF1 [R20+0x11] ;  /* 0x0000110014007990 */ /* 0x0003ec0000000000 */
        /* <DEDUP_REMOVED lines=10> */
[----:B------:R-:W-:Y:S02]  /*37fe0*/  FSEL R15, RZ, 1.875, P0 ;  /* 0x3ff00000ff0f7808 */ /* 0x000fe40000000000 */
[----:B------:R-:W-:-:S03]  /*37ff0*/  MOV R14, RZ ;  /* 0x000000ff000e7202 */ /* 0x000fc60000000f00 */
[----:B------:R-:W-:-:S03]  /*38000*/  DADD R12, R22, -R12 ;  /* 0x00000000160c7229 */ /* 0x000fc6000000080c */
[----:B------:R-:W-:-:S05]  /*38010*/  DADD R14, R24, -R14 ;  /* 0x00000000180e7229 */ /* 0x000fca000000080e */
        /* <DEDUP_REMOVED lines=9> */
[----:B------:R-:W-:-:S04]  /*380b0*/  DSETP.GEU.AND P1, PT, R34, RZ, PT ;  /* 0x000000ff2200722a */ /* 0x000fc80003f2e000 */
[----:B------:R-:W-:Y:S01]  /*380c0*/  DFMA R28, -R20, R20, R28 ;  /* 0x00000014141c722b */ /* 0x000fe2000000011c */
[----:B------:R-:W-:Y:S02]  /*380d0*/  VIADD R15, R26, 0x1 ;  /* 0x000000011a0f7836 */ /* 0x000fe40000000000 */
[--C-:B------:R-:W-:Y:S01]  /*380e0*/  @!P0 IMAD.MOV R15, RZ, RZ, R26.reuse ;  /* 0x000000ffff0f8224 */ /* 0x100fe200078e021a */
[----:B------:R-:W-:Y:S04]  /*380f0*/  BSSY.RECONVERGENT B0, `(.L_x_184) ;  /* 0x000001e000007945 */ /* 0x000fe80003800200 */
[----:B------:R-:W-:Y:S01]  /*38100*/  DSETP.GEU.AND P2, PT, R28, RZ, PT ;  /* 0x000000ff1c00722a */ /* 0x000fe20003f4e000 */
[----:B--2---:R-:W-:-:S04]  /*38110*/  IADD3 R14, PT, PT, R31, 0x1, R26 ;  /* 0x000000011f0e7810 */ /* 0x004fc80007ffe01a */
[----:B------:R-:W-:Y:S01]  /*38120*/  LOP3.LUT R14, R14, 0xff, RZ, 0xc0, !PT ;  /* 0x000000ff0e0e7812 */ /* 0x000fe200078ec0ff */
[----:B----4-:R-:W-:Y:S01]  /*38130*/  IMAD.IADD R36, R30, 0x1, R15 ;  /* 0x000000011e247824 */ /* 0x010fe200078e020f */
[----:B------:R-:W-:-:S03]  /*38140*/  CS2R R30, SRZ ;  /* 0x00000000001e7805 */ /* 0x000fc6000001ff00 */
[----:B------:R-:W-:Y:S01]  /*38150*/  IMAD.IADD R15, R1, 0x1, R14 ;  /* 0x00000001010f7824 */ /* 0x000fe200078e020e */
        /* <DEDUP_REMOVED lines=23> */
.L_x_185:
[----:B------:R-:W-:Y:S05]  /*382d0*/  BSYNC.RECONVERGENT B0 ;  /* 0x0000000000007941 */ /* 0x000fea0003800200 */
.L_x_184:
        /* <DEDUP_REMOVED lines=10> */
[----:B------:R-:W-:-:S05]  /*38380*/  IMAD R12, R12, 0xc, RZ ;  /* 0x0000000c0c0c7824 */ /* 0x000fca00078e02ff */
[----:B------:R-:W-:-:S04]  /*38390*/  IADD3 R12, PT, PT, RZ, -R12, RZ ;  /* 0x8000000cff0c7210 */ /* 0x000fc80007ffe0ff */
        /* <DEDUP_REMOVED lines=11> */
.L_x_187:
[----:B------:R-:W-:Y:S05]  /*38450*/  BSYNC.RECONVERGENT B0 ;  /* 0x0000000000007941 */ /* 0x000fea0003800200 */
.L_x_186:
        /* <DEDUP_REMOVED lines=15> */
[----:B------:R-:W-:-:S05]  /*38550*/  IMAD.IADD R10, R27, 0x1, R26 ;  /* 0x000000011b0a7824 */ /* 0x000fca00078e021a */
        /* <DEDUP_REMOVED lines=12> */
[----:B----4-:R-:W4:Y:S02]  /*38620*/  I2F.F64 R18, R10 ;  /* 0x0000000a00127312 */ /* 0x010f240000201c00 */
[----:B----4-:R-:W-:Y:S01]  /*38630*/  DSETP.GEU.AND P1, PT, R20, R18, PT ;  /* 0x000000121400722a */ /* 0x010fe20003f2e000 */
[----:B------:R-:W-:-:S05]  /*38640*/  IADD3 R18, PT, PT, R10, -0x1, RZ ;  /* 0xffffffff0a127810 */ /* 0x000fca0007ffe0ff */
[----:B-1----:R-:W-:Y:S08]  /*38650*/  I2F.F64 R36, R15 ;  /* 0x0000000f00247312 */ /* 0x002ff00000201c00 */
[----:B------:R-:W-:-:S04]  /*38660*/  @P1 IMAD.MOV R18, RZ, RZ, R10 ;  /* 0x000000ffff121224 */ /* 0x000fc800078e020a */
[----:B------:R-:W-:Y:S01]  /*38670*/  IMAD.IADD R14, R18, 0x1, R15 ;  /* 0x00000001120e7824 */ /* 0x000fe200078e020f */
[----:B------:R-:W-:Y:S08]  /*38680*/  I2F.F64 R34, R18 ;  /* 0x0000001200227312 */ /* 0x000ff00000201c00 */
[----:B------:R-:W1:Y:S02]  /*38690*/  I2F.F64 R26, R14 ;  /* 0x0000000e001a7312 */ /* 0x000e640000201c00 */
[----:B-1----:R-:W-:-:S02]  /*386a0*/  DFMA R34, R26, UR8, -R34 ;  /* 0x000000081a227c2b */ /* 0x002fc40008000822 */
[----:B------:R-:W-:-:S06]  /*386b0*/  DFMA R36, R26, UR8, -R36 ;  /* 0x000000081a247c2b */ /* 0x000fcc0008000824 */
[----:B------:R-:W-:Y:S02]  /*386c0*/  DADD R26, R12, R34 ;  /* 0x000000000c1a7229 */ /* 0x000fe40000000022 */
[----:B------:R-:W-:Y:S01]  /*386d0*/  DADD R28, R28, R36 ;  /* 0x000000001c1c7229 */ /* 0x000fe20000000024 */
[----:B------:R-:W-:-:S07]  /*386e0*/  VIADD R12, R15, 0x1 ;  /* 0x000000010f0c7836 */ /* 0x000fce0000000000 */
[C---:B------:R-:W-:Y:S02]  /*386f0*/  DSETP.GT.AND P2, PT, R26.reuse, R28, PT ;  /* 0x0000001c1a00722a */ /* 0x040fe40003f44000 */
[----:B------:R-:W-:Y:S01]  /*38700*/  DFMA R20, -R26, R26, 0.5 ;  /* 0x3fe000001a14742b */ /* 0x000fe2000000011a */
[----:B------:R-:W-:-:S07]  /*38710*/  LOP3.LUT R10, R12, 0xff, RZ, 0xc0, !PT ;  /* 0x000000ff0c0a7812 */ /* 0x000fce00078ec0ff */
[----:B------:R-:W-:Y:S01]  /*38720*/  DFMA R20, -R28, R28, R20 ;  /* 0x0000001c1c14722b */ /* 0x000fe20000000114 */
[----:B------:R-:W-:-:S03]  /*38730*/  IMAD.IADD R19, R1, 0x1, R10 ;  /* 0x0000000101137824 */ /* 0x000fc600078e020a */
[----:B------:R-:W-:-:S03]  /*38740*/  @P2 IMAD.MOV R12, RZ, RZ, R15 ;  /* 0x000000ffff0c2224 */ /* 0x000fc600078e020f */
[----:B------:R-:W4:Y:S02]  /*38750*/  LDL.U8 R19, [R19+0x120] ;  /* 0x0001200013137983 */ /* 0x000f240000100000 */
[----:B------:R-:W-:Y:S01]  /*38760*/  LOP3.LUT R10, R12, 0xff, RZ, 0xc0, !PT ;  /* 0x000000ff0c0a7812 */ /* 0x000fe200078ec0ff */
[----:B------:R-:W-:Y:S01]  /*38770*/  DSETP.GEU.AND P1, PT, R20, RZ, PT ;  /* 0x000000ff1400722a */ /* 0x000fe20003f2e000 */
[----:B------:R1:W5:Y:S03]  /*38780*/  LDL.128 R12, [R1+0x220] ;  /* 0x00022000010c7983 */ /* 0x0003660000100c00 */
[----:B------:R-:W-:-:S06]  /*38790*/  IMAD.IADD R34, R1, 0x1, R10 ;  /* 0x0000000101227824 */ /* 0x000fcc00078e020a */
[----:B------:R-:W4:Y:S01]  /*387a0*/  LDL.U8 R34, [R34+0x120] ;  /* 0x0001200022227983 */ /* 0x000f220000100000 */
[----:B---3--:R-:W-:-:S05]  /*387b0*/  IMAD.IADD R3, R3, 0x1, R18 ;  /* 0x0000000103037824 */ /* 0x008fca00078e0212 */
[----:B------:R-:W-:-:S04]  /*387c0*/  LOP3.LUT R10, R3, 0xff, RZ, 0xc0, !PT ;  /* 0x000000ff030a7812 */ /* 0x000fc800078ec0ff */
[----:B------:R-:W-:-:S06]  /*387d0*/  IADD3 R3, PT, PT, R1, R10, RZ ;  /* 0x0000000a01037210 */ /* 0x000fcc0007ffe0ff */
        /* <DEDUP_REMOVED lines=11> */
[----:B------:R-:W2:Y:S08]  /*38890*/  @P0 LDC.S8 R41, c[0x3][R35+0x1] ;  /* 0x00c0004023290b82 */ /* 0x000eb00000000200 */
[----:B------:R-:W3:Y:S01]  /*388a0*/  @P0 LDC.S8 R40, c[0x3][R35] ;  /* 0x00c0000023280b82 */ /* 0x000ee20000000200 */
[----:B------:R-:W-:Y:S01]  /*388b0*/  FSEL R39, RZ, 1.875, !P2 ;  /* 0x3ff00000ff277808 */ /* 0x000fe20005000000 */
[----:B------:R-:W-:-:S06]  /*388c0*/  IMAD.MOV.U32 R38, RZ, RZ, RZ ;  /* 0x000000ffff267224 */ /* 0x000fcc00078e00ff */
[----:B------:R-:W-:Y:S01]  /*388d0*/  DADD R38, R26, -R38 ;  /* 0x000000001a267229 */ /* 0x000fe20000000826 */
[----:B--2---:R-:W2:Y:S08]  /*388e0*/  @P0 I2F.F64.S16 R10, R41 ;  /* 0x00000029000a0312 */ /* 0x004eb00000101c00 */
[----:B---3--:R-:W3:Y:S01]  /*388f0*/  @P0 I2F.F64.S16 R36, R40 ;  /* 0x0000002800240312 */ /* 0x008ee20000101c00 */
[----:B--2---:R-:W-:-:S02]  /*38900*/  @P0 DMUL R24, R24, R10 ;  /* 0x0000000a18180228 */ /* 0x004fc40000000000 */
[----:B------:R-:W-:-:S06]  /*38910*/  @P0 DMUL R10, R16, R16 ;  /* 0x00000010100a0228 */ /* 0x000fcc0000000000 */
[----:B---3--:R-:W-:Y:S01]  /*38920*/  @P0 DFMA R16, R22, R36, R24 ;  /* 0x000000241610022b */ /* 0x008fe20000000018 */
        /* <DEDUP_REMOVED lines=12> */
[----:B------:R-:W-:Y:S02]  /*389f0*/  DADD R22, R22, UR10 ;  /* 0x0000000a16167e29 */ /* 0x000fe40008000000 */
[----:B------:R-:W-:-:S04]  /*38a00*/  DADD R10, R30, R10 ;  /* 0x000000001e0a7229 */ /* 0x000fc8000000000a */
[----:B------:R-:W-:Y:S02]  /*38a10*/  DFMA R40, -R36, R36, R40 ;  /* 0x000000242428722b */ /* 0x000fe40000000128 */
[----:B------:R-:W-:Y:S02]  /*38a20*/  DFMA R24, -R22, R22, 0.5 ;  /* 0x3fe000001618742b */ /* 0x000fe40000000116 */
[----:B------:R-:W-:-:S04]  /*38a30*/  DADD R10, R10, R32 ;  /* 0x000000000a0a7229 */ /* 0x000fc80000000020 */
[----:B------:R-:W-:Y:S01]  /*38a40*/  DSETP.GEU.AND P0, PT, R40, RZ, PT ;  /* 0x000000ff2800722a */ /* 0x000fe20003f0e000 */
[----:B----4-:R-:W-:Y:S01]  /*38a50*/  IADD3 R30, PT, PT, R19, 0x1, R18 ;  /* 0x00000001131e7810 */ /* 0x010fe20007ffe012 */
[----:B------:R-:W-:Y:S01]  /*38a60*/  DFMA R24, -R16, R16, R24 ;  /* 0x000000101018722b */ /* 0x000fe20000000118 */
[C---:B------:R-:W-:Y:S01]  /*38a70*/  VIADD R31, R18.reuse, 0x1 ;  /* 0x00000001121f7836 */ /* 0x040fe20000000000 */
[----:B------:R-:W-:Y:S01]  /*38a80*/  @!P2 IADD3 R31, PT, PT, R18, RZ, RZ ;  /* 0x000000ff121fa210 */ /* 0x000fe20007ffe0ff */
[----:B------:R-:W-:Y:S01]  /*38a90*/  DMUL R18, R10, 70 ;  /* 0x405180000a127828 */ /* 0x000fe20000000000 */
[----:B------:R-:W-:Y:S01]  /*38aa0*/  LOP3.LUT R10, R30, 0xff, RZ, 0xc0, !PT ;  /* 0x000000ff1e0a7812 */ /* 0x000fe200078ec0ff */
[----:B------:R-:W-:Y:S02]  /*38ab0*/  BSSY.RECONVERGENT B0, `(.L_x_188) ;  /* 0x000001c000007945 */ /* 0x000fe40003800200 */
[----:B------:R-:W-:Y:S01]  /*38ac0*/  IMAD.IADD R11, R34, 0x1, R31 ;  /* 0x00000001220b7824 */ /* 0x000fe200078e021f */
[----:B------:R-:W-:Y:S01]  /*38ad0*/  DSETP.GEU.AND P3, PT, R24, RZ, PT ;  /* 0x000000ff1800722a */ /* 0x000fe20003f6e000 */
[----:B------:R-:W-:Y:S01]  /*38ae0*/  CS2R R30, SRZ ;  /* 0x00000000001e7805 */ /* 0x000fe2000001ff00 */
[----:B------:R-:W-:-:S02]  /*38af0*/  IMAD.IADD R34, R1, 0x1, R10 ;  /* 0x0000000101227824 */ /* 0x000fc400078e020a */
[----:B-1----:R-:W-:Y:S10]  /*38b00*/  @!P0 BRA `(.L_x_189) ;  /* 0x0000000000588947 */ /* 0x002ff40003800000 */
        /* <DEDUP_REMOVED lines=22> */
.L_x_189:
[----:B------:R-:W-:Y:S05]  /*38c70*/  BSYNC.RECONVERGENT B0 ;  /* 0x0000000000007941 */ /* 0x000fea0003800200 */
.L_x_188:
[----:B------:R-:W-:Y:S01]  /*38c80*/  DFMA R10, R18, UR12, RZ ;  /* 0x0000000c120a7c2b */ /* 0x000fe200080000ff */
[----:B------:R-:W-:Y:S01]  /*38c90*/  CS2R R32, SRZ ;  /* 0x0000000000207805 */ /* 0x000fe2000001ff00 */
[----:B------:R1:W5:Y:S01]  /*38ca0*/  LDL.U8 R19, [R34+0x120] ;  /* 0x0001200022137983 */ /* 0x0003620000100000 */
[----:B------:R-:W-:Y:S04]  /*38cb0*/  BSSY.RECONVERGENT B0, `(.L_x_190) ;  /* 0x0000015000007945 */ /* 0x000fe80003800200 */
        /* <DEDUP_REMOVED lines=12> */
[----:B-1----:R-:W-:-:S04]  /*38d80*/  LEA R34, R18, UR18, 0x1 ;  /* 0x0000001212227c11 */ /* 0x002fc8000f8e08ff */
[----:B------:R-:W1:Y:S08]  /*38d90*/  LDC.S8 R35, c[0x3][R34+0x1] ;  /* 0x00c0004022237b82 */ /* 0x000e700000000200 */
[----:B------:R-:W2:Y:S01]  /*38da0*/  LDC.S8 R18, c[0x3][R34] ;  /* 0x00c0000022127b82 */ /* 0x000ea20000000200 */
[----:B-1----:R-:W1:Y:S08]  /*38db0*/  I2F.F64.S16 R32, R35 ;  /* 0x0000002300207312 */ /* 0x002e700000101c00 */
[----:B--2---:R-:W2:Y:S01]  /*38dc0*/  I2F.F64.S16 R18, R18 ;  /* 0x0000001200127312 */ /* 0x004ea20000101c00 */
[----:B-1----:R-:W-:-:S08]  /*38dd0*/  DMUL R32, R16, R32 ;  /* 0x0000002010207228 */ /* 0x002fd00000000000 */
[----:B--2---:R-:W-:-:S08]  /*38de0*/  DFMA R32, R22, R18, R32 ;  /* 0x000000121620722b */ /* 0x004fd00000000020 */
[----:B------:R-:W-:-:S11]  /*38df0*/  DMUL R32, R24, R32 ;  /* 0x0000002018207228 */ /* 0x000fd60000000000 */
.L_x_191:
[----:B------:R-:W-:Y:S05]  /*38e00*/  BSYNC.RECONVERGENT B0 ;  /* 0x0000000000007941 */ /* 0x000fea0003800200 */
.L_x_190:
        /* <DEDUP_REMOVED lines=9> */
[----:B-1----:R-:W1:Y:S08]  /*38ea0*/  F2I.F64.TRUNC R34, R16 ;  /* 0x0000001000227311 */ /* 0x002e70000030d100 */
[----:B------:R-:W2:Y:S08]  /*38eb0*/  F2I.F64.TRUNC R35, R18 ;  /* 0x0000001200237311 */ /* 0x000eb0000030d100 */
[----:B-1----:R-:W1:Y:S08]  /*38ec0*/  I2F.F64 R14, R34 ;  /* 0x00000022000e7312 */ /* 0x002e700000201c00 */
[----:B--2---:R-:W2:Y:S01]  /*38ed0*/  I2F.F64 R24, R35 ;  /* 0x0000002300187312 */ /* 0x004ea20000201c00 */
[----:B-1----:R-:W-:Y:S01]  /*38ee0*/  DSETP.GEU.AND P0, PT, R16, R14, PT ;  /* 0x0000000e1000722a */ /* 0x002fe20003f0e000 */
[----:B------:R-:W-:Y:S01]  /*38ef0*/  IADD3 R15, PT, PT, R34, -0x1, RZ ;  /* 0xffffffff220f7810 */ /* 0x000fe20007ffe0ff */
[----:B------:R-:W-:Y:S01]  /*38f00*/  VIADD R14, R35, 0xffffffff ;  /* 0xffffffff230e7836 */ /* 0x000fe20000000000 */
[----:B--2---:R-:W-:-:S11]  /*38f10*/  DSETP.GEU.AND P2, PT, R18, R24, PT ;  /* 0x000000181200722a */ /* 0x004fd60003f4e000 */
        /* <DEDUP_REMOVED lines=11> */
[----:B------:R-:W-:-:S03]  /*38fd0*/  LOP3.LUT R13, R14, 0xff, RZ, 0xc0, !PT ;  /* 0x000000ff0e0d7812 */ /* 0x000fc600078ec0ff */
[----:B------:R-:W-:Y:S01]  /*38fe0*/  IMAD.MOV.U32 R17, RZ, RZ, R12 ;  /* 0x000000ffff117224 */ /* 0x000fe200078e000c */
        /* <DEDUP_REMOVED lines=8> */
[----:B------:R-:W-:-:S02]  /*39070*/  LOP3.LUT R12, R17, 0xff, RZ, 0xc0, !PT ;  /* 0x000000ff110c7812 */ /* 0x000fc400078ec0ff */
[----:B------:R-:W3:Y:S03]  /*39080*/  LDL.128 R16, [R1+0x330] ;  /* 0x0003300001107983 */ /* 0x000ee60000100c00 */
[C---:B------:R-:W-:Y:S02]  /*39090*/  IMAD.IADD R12, R1.reuse, 0x1, R12 ;  /* 0x00000001010c7824 */ /* 0x040fe400078e020c */
[----:B------:R-:W-:-:S04]  /*390a0*/  IMAD.IADD R14, R1, 0x1, R13 ;  /* 0x00000001010e7824 */ /* 0x000fc800078e020d */
[----:B------:R-:W4:Y:S04]  /*390b0*/  LDL.U8 R12, [R12+0x230] ;  /* 0x000230000c0c7983 */ /* 0x000f280000100000 */
[----:B------:R-:W5:Y:S01]  /*390c0*/  LDL.U8 R14, [R14+0x230] ;  /* 0x000230000e0e7983 */ /* 0x000f620000100000 */
[----:B------:R-:W-:-:S05]  /*390d0*/  @P1 IMAD R13, R3, 0xab, RZ ;  /* 0x000000ab030d1824 */ /* 0x000fca00078e02ff */
[----:B------:R-:W-:-:S04]  /*390e0*/  @P1 SHF.R.U32.HI R13, RZ, 0xb, R13 ;  /* 0x0000000bff0d1819 */ /* 0x000fc8000001160d */
[----:B------:R-:W-:-:S05]  /*390f0*/  @P1 PRMT R13, R13, 0x9910, RZ ;  /* 0x000099100d0d1816 */ /* 0x000fca00000000ff */
[----:B------:R-:W-:-:S04]  /*39100*/  @P1 IMAD R13, R13, 0xc, RZ ;  /* 0x0000000c0d0d1824 */ /* 0x000fc800078e02ff */
[----:B------:R-:W-:-:S05]  /*39110*/  @P1 IMAD.MOV R13, RZ, RZ, -R13 ;  /* 0x000000ffff0d1224 */ /* 0x000fca00078e0a0d */
[----:B-1----:R-:W-:-:S05]  /*39120*/  @P1 PRMT R34, R13, 0x7710, RZ ;  /* 0x000077100d221816 */ /* 0x002fca00000000ff */
[----:B------:R-:W-:Y:S02]  /*39130*/  @P1 IMAD.IADD R34, R3, 0x1, R34 ;  /* 0x0000000103221824 */ /* 0x000fe400078e0222 */
[----:B------:R-:W-:-:S03]  /*39140*/  @P1 IMAD.MOV.U32 R3, RZ, RZ, 0x1040 ;  /* 0x00001040ff031424 */ /* 0x000fc600078e00ff */
[----:B------:R-:W-:-:S05]  /*39150*/  @P1 LOP3.LUT R34, R34, 0xff, RZ, 0xc0, !PT ;  /* 0x000000ff22221812 */ /* 0x000fca00078ec0ff */
[----:B------:R-:W-:-:S04]  /*39160*/  @P1 IMAD R3, R34, 0x2, R3 ;  /* 0x0000000222031824 */ /* 0x000fc800078e0203 */
[----:B------:R-:W1:Y:S08]  /*39170*/  @P1 LDC.S8 R37, c[0x3][R3+0x1] ;  /* 0x00c0004003251b82 */ /* 0x000e700000000200 */
[----:B------:R-:W0:Y:S01]  /*39180*/  @P1 LDC.S8 R13, c[0x3][R3] ;  /* 0x00c00000030d1b82 */ /* 0x000e220000000200 */
[----:B------:R-:W-:Y:S01]  /*39190*/  @P1 DMUL R20, R20, R20 ;  /* 0x0000001414141228 */ /* 0x000fe20000000000 */
[----:B------:R-:W-:Y:S01]  /*391a0*/  FSEL R43, RZ, 1.875, P0 ;  /* 0x3ff00000ff2b7808 */ /* 0x000fe20000000000 */
[----:B------:R-:W-:Y:S01]  /*391b0*/  IMAD.MOV.U32 R42, RZ, RZ, RZ ;  /* 0x000000ffff2a7224 */ /* 0x000fe200078e00ff */
[----:B-1----:R-:W1:Y:S08]  /*391c0*/  @P1 I2F.F64.S16 R38, R37 ;  /* 0x0000002500261312 */ /* 0x002e700000101c00 */
[----:B0-----:R-:W0:Y:S01]  /*391d0*/  @P1 I2F.F64.S16 R34, R13 ;  /* 0x0000000d00221312 */ /* 0x001e220000101c00 */
[----:B-1----:R-:W-:Y:S01]  /*391e0*/  @P1 DMUL R38, R28, R38 ;  /* 0x000000261c261228 */ /* 0x002fe20000000000 */
[----:B------:R-:W-:-:S02]  /*391f0*/  FSEL R29, RZ, 1.875, !P0 ;  /* 0x3ff00000ff1d7808 */ /* 0x000fc40004000000 */
[----:B------:R-:W-:-:S05]  /*39200*/  MOV R28, RZ ;  /* 0x000000ff001c7202 */ /* 0x000fca0000000f00 */
[----:B0-----:R-:W-:Y:S02]  /*39210*/  @P1 DFMA R34, R26, R34, R38 ;  /* 0x000000221a22122b */ /* 0x001fe40000000026 */
[----:B------:R-:W-:Y:S02]  /*39220*/  @P1 DMUL R26, R20, R20 ;  /* 0x00000014141a1228 */ /* 0x000fe40000000000 */
[----:B------:R-:W-:Y:S01]  /*39230*/  DADD R28, R24, -R28 ;  /* 0x00000000181c7229 */ /* 0x000fe2000000081c */
[----:B------:R-:W-:Y:S01]  /*39240*/  CS2R R20, SRZ ;  /* 0x0000000000147805 */ /* 0x000fe2000001ff00 */
[----:B------:R-:W-:-:S04]  /*39250*/  DADD R42, R22, -R42 ;  /* 0x00000000162a7229 */ /* 0x000fc8000000082a */
[----:B------:R-:W-:Y:S02]  /*39260*/  @P1 DMUL R20, R26, R34 ;  /* 0x000000221a141228 */ /* 0x000fe40000000000 */
[----:B------:R-:W-:Y:S02]  /*39270*/  DADD R34, R28, UR8 ;  /* 0x000000081c227e29 */ /* 0x000fe40008000000 */
[----:B------:R-:W-:Y:S02]  /*39280*/  DADD R38, R24, -1 ;  /* 0xbff0000018267429 */ /* 0x000fe40000000000 */
[----:B------:R-:W-:Y:S02]  /*39290*/  DADD R42, R42, UR8 ;  /* 0x000000082a2a7e29 */ /* 0x000fe40008000000 */
[----:B------:R-:W-:Y:S02]  /*392a0*/  DADD R20, R30, R20 ;  /* 0x000000001e147229 */ /* 0x000fe40000000014 */
[----:B------:R-:W-:-:S02]  /*392b0*/  DFMA R28, -R34, R34, 0.5 ;  /* 0x3fe00000221c742b */ /* 0x000fc40000000122 */
[----:B------:R-:W-:Y:S02]  /*392c0*/  DADD R40, R22, -1 ;  /* 0xbff0000016287429 */ /* 0x000fe40000000000 */
[----:B------:R-:W-:Y:S02]  /*392d0*/  DADD R26, R38, UR10 ;  /* 0x0000000a261a7e29 */ /* 0x000fe40008000000 */
[----:B------:R-:W-:Y:S02]  /*392e0*/  DADD R20, R20, R32 ;  /* 0x0000000014147229 */ /* 0x000fe40000000020 */
[----:B------:R-:W-:Y:S02]  /*392f0*/  DFMA R32, -R42, R42, R28 ;  /* 0x0000002a2a20722b */ /* 0x000fe4000000011c */
[----:B------:R-:W-:Y:S02]  /*39300*/  DADD R30, R40, UR10 ;  /* 0x0000000a281e7e29 */ /* 0x000fe40008000000 */
[----:B------:R-:W-:-:S04]  /*39310*/  DFMA R38, -R26, R26, 0.5 ;  /* 0x3fe000001a26742b */ /* 0x000fc8000000011a */
[----:B------:R-:W-:-:S04]  /*39320*/  DSETP.GEU.AND P1, PT, R32, RZ, PT ;  /* 0x000000ff2000722a */ /* 0x000fc80003f2e000 */
[----:B------:R-:W-:Y:S01]  /*39330*/  DFMA R38, -R30, R30, R38 ;  /* 0x0000001e1e26722b */ /* 0x000fe20000000126 */
[----:B------:R-:W-:Y:S01]  /*39340*/  VIADD R3, R15, 0x1 ;  /* 0x000000010f037836 */ /* 0x000fe20000000000 */
[----:B------:R-:W-:Y:S01]  /*39350*/  BSSY.RECONVERGENT B0, `(.L_x_192) ;  /* 0x0000021000007945 */ /* 0x000fe20003800200 */
[----:B------:R-:W-:Y:S01]  /*39360*/  @!P0 IMAD.MOV R3, RZ, RZ, R15 ;  /* 0x000000ffff038224 */ /* 0x000fe200078e020f */
[----:B------:R-:W-:Y:S01]  /*39370*/  DMUL R40, R20, 70 ;  /* 0x4051800014287828 */ /* 0x000fe20000000000 */
[----:B------:R-:W-:-:S03]  /*39380*/  CS2R R20, SRZ ;  /* 0x0000000000147805 */ /* 0x000fc6000001ff00 */
[----:B------:R-:W-:Y:S01]  /*39390*/  DSETP.GEU.AND P2, PT, R38, RZ, PT ;  /* 0x000000ff2600722a */ /* 0x000fe20003f4e000 */
[----:B--2---:R-:W-:Y:S01]  /*393a0*/  IADD3 R36, PT, PT, R36, 0x1, R15 ;  /* 0x0000000124247810 */ /* 0x004fe20007ffe00f */
[----:B---3--:R-:W-:-:S03]  /*393b0*/  DADD R28, R18, -UR28 ;  /* 0x8000001c121c7e29 */ /* 0x008fc60008000000 */
[----:B------:R-:W-:-:S05]  /*393c0*/  LOP3.LUT R18, R36, 0xff, RZ, 0xc0, !PT ;  /* 0x000000ff24127812 */ /* 0x000fca00078ec0ff */
[----:B------:R-:W-:Y:S02]  /*393d0*/  IMAD.IADD R18, R1, 0x1, R18 ;  /* 0x0000000101127824 */ /* 0x000fe400078e0212 */
[----:B----4-:R-:W-:Y:S01]  /*393e0*/  IMAD.IADD R12, R12, 0x1, R3 ;  /* 0x000000010c0c7824 */ /* 0x010fe200078e0203 */
[----:B------:R-:W-:Y:S06]  /*393f0*/  @!P1 BRA `(.L_x_193) ;  /* 0x0000000000589947 */ /* 0x000fec0003800000 */
        /* <DEDUP_REMOVED lines=22> */
.L_x_193:
[----:B------:R-:W-:Y:S05]  /*39560*/  BSYNC.RECONVERGENT B0 ;  /* 0x0000000000007941 */ /* 0x000fea0003800200 */
.L_x_192:
        /* <DEDUP_REMOVED lines=24> */
.L_x_195:
[----:B------:R-:W-:Y:S05]  /*396f0*/  BSYNC.RECONVERGENT B0 ;  /* 0x0000000000007941 */ /* 0x000fea0003800200 */
.L_x_194:
[----:B------:R-:W-:Y:S01]  /*39700*/  UMOV UR18, 0x5aaaaaaa ;  /* 0x5aaaaaaa00127882 */ /* 0x000fe20000000000 */
[----:B------:R-:W-:Y:S01]  /*39710*/  UMOV UR19, 0x3fd55555 ;  /* 0x3fd5555500137882 */ /* 0x000fe20000000000 */
[----:B------:R-:W-:Y:S01]  /*39720*/  DFMA R34, -R24, R24, 0.5 ;  /* 0x3fe000001822742b */ /* 0x000fe20000000118 */
[----:B-----5:R-:W-:Y:S01]  /*39730*/  IMAD.IADD R14, R14, 0x1, R15 ;  /* 0x000000010e0e7824 */ /* 0x020fe200078e020f */
[----:B------:R-:W-:-:S04]  /*39740*/  DADD R16, R16, UR18 ;  /* 0x0000001210107e29 */ /* 0x000fc80008000000 */
[----:B------:R-:W-:Y:S02]  /*39750*/  LOP3.LUT R14, R14, 0xff, RZ, 0xc0, !PT ;  /* 0x000000ff0e0e7812 */ /* 0x000fe400078ec0ff */
[----:B------:R-:W-:Y:S02]  /*39760*/  DFMA R34, -R22, R22, R34 ;  /* 0x000000161622722b */ /* 0x000fe40000000122 */
[----:B------:R-:W-:-:S06]  /*39770*/  DADD R26, R16, R28 ;  /* 0x00000000101a7229 */ /* 0x000fcc000000001c */
[----:B------:R-:W-:Y:S02]  /*39780*/  DSETP.GEU.AND P0, PT, R34, RZ, PT ;  /* 0x000000ff2200722a */ /* 0x000fe40003f0e000 */
[----:B------:R-:W-:-:S06]  /*39790*/  DFMA R30, R26, UR6, R28 ;  /* 0x000000061a1e7c2b */ /* 0x000fcc000800001c */
[----:B------:R-:W0:Y:S06]  /*397a0*/  F2I.F64.TRUNC R36, R30 ;  /* 0x0000001e00247311 */ /* 0x000e2c000030d100 */
[----:B------:R-:W-:-:S06]  /*397b0*/  @P0 IMAD.IADD R15, R1, 0x1, R14 ;  /* 0x00000001010f0824 */ /* 0x000fcc00078e020e */
[----:B------:R-:W2:Y:S01]  /*397c0*/  @P0 LDL.U8 R15, [R15+0x230] ;  /* 0x000230000f0f0983 */ /* 0x000ea20000100000 */
[----:B0-----:R-:W0:Y:S02]  /*397d0*/  I2F.F64 R18, R36 ;  /* 0x0000002400127312 */ /* 0x001e240000201c00 */
[----:B0-----:R-:W-:Y:S01]  /*397e0*/  DSETP.GEU.AND P1, PT, R30, R18, PT ;  /* 0x000000121e00722a */ /* 0x001fe20003f2e000 */
[----:B------:R-:W-:-:S13]  /*397f0*/  VIADD R19, R36, 0xffffffff ;  /* 0xffffffff24137836 */ /* 0x000fda0000000000 */
[----:B------:R-:W-:-:S05]  /*39800*/  @P1 IMAD.MOV R19, RZ, RZ, R36 ;  /* 0x000000ffff131224 */ /* 0x000fca00078e0224 */
[----:B------:R-:W-:-:S05]  /*39810*/  LOP3.LUT R3, R19, 0xff, RZ, 0xc0, !PT ;  /* 0x000000ff13037812 */ /* 0x000fca00078ec0ff */
[----:B------:R-:W-:Y:S01]  /*39820*/  IMAD.IADD R37, R3, 0x1, R2 ;  /* 0x0000000103257824 */ /* 0x000fe200078e0202 */
[----:B------:R-:W-:-:S04]  /*39830*/  IADD3 R3, PT, PT, R1, R3, RZ ;  /* 0x0000000301037210 */ /* 0x000fc80007ffe0ff */
[----:B------:R0:W-:Y:S04]  /*39840*/  CCTLL.PF1 [R37+0x120] ;  /* 0x0001200025007990 */ /* 0x0001e80000000000 */
[----:B------:R0:W-:Y:S04]  /*39850*/  CCTLL.PF1 [R37+0x121] ;  /* 0x0001210025007990 */ /* 0x0001e80000000000 */
[----:B------:R-:W3:Y:S01]  /*39860*/  LDL.U8 R3, [R3+0x340] ;  /* 0x0003400003037983 */ /* 0x000ee20000100000 */
[----:B------:R-:W-:-:S06]  /*39870*/  DFMA R26, R26, UR6, R16 ;  /* 0x000000061a1a7c2b */ /* 0x000fcc0008000010 */
[----:B------:R-:W1:Y:S08]  /*39880*/  F2I.F64.TRUNC R14, R26 ;  /* 0x0000001a000e7311 */ /* 0x000e70000030d100 */
[----:B-1----:R-:W1:Y:S01]  /*39890*/  I2F.F64 R30, R14 ;  /* 0x0000000e001e7312 */ /* 0x002e620000201c00 */
[----:B------:R-:W-:Y:S01]  /*398a0*/  VIADD R36, R14, 0xffffffff ;  /* 0xffffffff0e247836 */ /* 0x000fe20000000000 */
[----:B-1----:R-:W-:-:S06]  /*398b0*/  DSETP.GEU.AND P1, PT, R26, R30, PT ;  /* 0x0000001e1a00722a */ /* 0x002fcc0003f2e000 */
[----:B------:R-:W-:Y:S08]  /*398c0*/  I2F.F64 R40, R19 ;  /* 0x0000001300287312 */ /* 0x000ff00000201c00 */
[----:B------:R-:W-:-:S04]  /*398d0*/  @P1 IMAD.MOV R36, RZ, RZ, R14 ;  /* 0x000000ffff241224 */ /* 0x000fc800078e020e */
[----:B------:R-:W-:Y:S01]  /*398e0*/  IMAD.IADD R18, R36, 0x1, R19 ;  /* 0x0000000124127824 */ /* 0x000fe200078e0213 */
[----:B------:R-:W-:Y:S08]  /*398f0*/  I2F.F64 R38, R36 ;  /* 0x0000002400267312 */ /* 0x000ff00000201c00 */
[----:B------:R-:W1:Y:S02]  /*39900*/  I2F.F64 R30, R18 ;  /* 0x00000012001e7312 */ /* 0x000e640000201c00 */
[----:B-1----:R-:W-:-:S02]  /*39910*/  DFMA R38, R30, UR8, -R38 ;  /* 0x000000081e267c2b */ /* 0x002fc40008000826 */
[----:B------:R-:W-:-:S06]  /*39920*/  DFMA R40, R30, UR8, -R40 ;  /* 0x000000081e287c2b */ /* 0x000fcc0008000828 */
[----:B------:R-:W-:Y:S02]  /*39930*/  DADD R30, R16, R38 ;  /* 0x00000000101e7229 */ /* 0x000fe40000000026 */
[----:B------:R-:W-:-:S06]  /*39940*/  DADD R28, R28, R40 ;  /* 0x000000001c1c7229 */ /* 0x000fcc0000000028 */
[C---:B------:R-:W-:Y:S02]  /*39950*/  DFMA R26, -R30.reuse, R30, 0.5 ;  /* 0x3fe000001e1a742b */ /* 0x040fe4000000011e */
[----:B------:R-:W-:Y:S01]  /*39960*/  DSETP.GT.AND P2, PT, R30, R28, PT ;  /* 0x0000001c1e00722a */ /* 0x000fe20003f44000 */
[----:B------:R-:W-:-:S05]  /*39970*/  VIADD R16, R19, 0x1 ;  /* 0x0000000113107836 */ /* 0x000fca0000000000 */
[----:B------:R-:W-:Y:S01]  /*39980*/  DFMA R26, -R28, R28, R26 ;  /* 0x0000001c1c1a722b */ /* 0x000fe2000000011a */
[----:B------:R-:W-:-:S05]  /*39990*/  LOP3.LUT R14, R16, 0xff, RZ, 0xc0, !PT ;  /* 0x000000ff100e7812 */ /* 0x000fca00078ec0ff */
[----:B0-----:R-:W-:Y:S02]  /*399a0*/  IMAD.IADD R37, R1, 0x1, R14 ;  /* 0x0000000101257824 */ /* 0x001fe400078e020e */
[----:B------:R-:W-:Y:S01]  /*399b0*/  @P2 IMAD.MOV R16, RZ, RZ, R19 ;  /* 0x000000ffff102224 */ /* 0x000fe200078e0213 */
[----:B------:R-:W-:-:S03]  /*399c0*/  DSETP.GEU.AND P1, PT, R26, RZ, PT ;  /* 0x000000ff1a00722a */ /* 0x000fc60003f2e000 */
[----:B------:R-:W4:Y:S01]  /*399d0*/  LDL.U8 R37, [R37+0x340] ;  /* 0x0003400025257983 */ /* 0x000f220000100000 */
[----:B------:R-:W-:-:S03]  /*399e0*/  LOP3.LUT R14, R16, 0xff, RZ, 0xc0, !PT ;  /* 0x000000ff100e7812 */ /* 0x000fc600078ec0ff */
[----:B------:R0:W5:Y:S01]  /*399f0*/  LDL.128 R16, [R1+0x440] ;  /* 0x0004400001107983 */ /* 0x0001620000100c00 */
[----:B------:R-:W-:-:S06]  /*39a00*/  IADD3 R38, PT, PT, R1, R14, RZ ;  /* 0x0000000e01267210 */ /* 0x000fcc0007ffe0ff */
        /* <DEDUP_REMOVED lines=15> */
[----:B------:R-:W1:Y:S08]  /*39b00*/  @P0 LDC.S8 R45, c[0x3][R39+0x1] ;  /* 0x00c00040272d0b82 */ /* 0x000e700000000200 */
[----:B------:R-:W2:Y:S01]  /*39b10*/  @P0 LDC.S8 R44, c[0x3][R39] ;  /* 0x00c00000272c0b82 */ /* 0x000ea20000000200 */
[----:B------:R-:W-:Y:S01]  /*39b20*/  FSEL R43, RZ, 1.875, !P2 ;  /* 0x3ff00000ff2b7808 */ /* 0x000fe20005000000 */
[----:B------:R-:W-:Y:S01]  /*39b30*/  IMAD.MOV.U32 R42, RZ, RZ, RZ ;  /* 0x000000ffff2a7224 */ /* 0x000fe200078e00ff */
[----:B------:R-:W-:-:S05]  /*39b40*/  @P0 DMUL R34, R34, R34 ;  /* 0x0000002222220228 */ /* 0x000fca0000000000 */
[----:B------:R-:W-:-:S03]  /*39b50*/  DADD R42, R30, -R42 ;  /* 0x000000001e2a7229 */ /* 0x000fc6000000082a */
[----:B------:R-:W-:Y:S01]  /*39b60*/  @P0 DMUL R34, R34, R34 ;  /* 0x0000002222220228 */ /* 0x000fe20000000000 */
[----:B-1----:R-:W1:Y:S08]  /*39b70*/  @P0 I2F.F64.S16 R40, R45 ;  /* 0x0000002d00280312 */ /* 0x002e700000101c00 */
[----:B--2---:R2:W3:Y:S01]  /*39b80*/  @P0 I2F.F64.S16 R14, R44 ;  /* 0x0000002c000e0312 */ /* 0x0044e20000101c00 */
[----:B-1----:R-:W-:Y:S01]  /*39b90*/  @P0 DMUL R22, R22, R40 ;  /* 0x0000002816160228 */ /* 0x002fe20000000000 */
[----:B------:R-:W-:Y:S01]  /*39ba0*/  FSEL R41, RZ, 1.875, P2 ;  /* 0x3ff00000ff297808 */ /* 0x000fe20001000000 */
[----:B------:R-:W-:Y:S01]  /*39bb0*/  IMAD.MOV.U32 R40, RZ, RZ, RZ ;  /* 0x000000ffff287224 */ /* 0x000fe200078e00ff */
[----:B--2---:R-:W-:-:S02]  /*39bc0*/  DADD R44, R28, -1 ;  /* 0xbff000001c2c7429 */ /* 0x004fc40000000000 */
[----:B------:R-:W-:-:S03]  /*39bd0*/  DADD R42, R42, UR8 ;  /* 0x000000082a2a7e29 */ /* 0x000fc60008000000 */
[----:B---3--:R-:W-:Y:S02]  /*39be0*/  @P0 DFMA R22, R24, R14, R22 ;  /* 0x0000000e1816022b */ /* 0x008fe40000000016 */
[----:B------:R-:W-:Y:S01]  /*39bf0*/  DADD R40, R28, -R40 ;  /* 0x000000001c287229 */ /* 0x000fe20000000828 */
[----:B------:R-:W-:Y:S01]  /*39c00*/  CS2R R14, SRZ ;  /* 0x00000000000e7805 */ /* 0x000fe2000001ff00 */
[----:B------:R-:W-:-:S04]  /*39c10*/  DADD R24, R30, -1 ;  /* 0xbff000001e187429 */ /* 0x000fc80000000000 */
        /* <DEDUP_REMOVED lines=10> */
[--C-:B----4-:R-:W-:Y:S01]  /*39cc0*/  IADD3 R32, PT, PT, R37, 0x1, R36.reuse ;  /* 0x0000000125207810 */ /* 0x110fe20007ffe024 */
[----:B------:R-:W-:Y:S01]  /*39cd0*/  DFMA R20, -R22, R22, R34 ;  /* 0x000000161614722b */ /* 0x000fe20000000122 */
[----:B------:R-:W-:Y:S01]  /*39ce0*/  IADD3 R33, PT, PT, R36, 0x1, RZ ;  /* 0x0000000124217810 */ /* 0x000fe20007ffe0ff */
[----:B------:R-:W-:Y:S01]  /*39cf0*/  @!P2 IMAD.MOV R33, RZ, RZ, R36 ;  /* 0x000000ffff21a224 */ /* 0x000fe200078e0224 */
[----:B------:R-:W-:Y:S01]  /*39d00*/  DMUL R36, R14, 70 ;  /* 0x405180000e247828 */ /* 0x000fe20000000000 */
[----:B------:R-:W-:Y:S01]  /*39d10*/  LOP3.LUT R14, R32, 0xff, RZ, 0xc0, !PT ;  /* 0x000000ff200e7812 */ /* 0x000fe200078ec0ff */
[----:B------:R-:W-:Y:S01]  /*39d20*/  BSSY.RECONVERGENT B0, `(.L_x_196) ;  /* 0x000001c000007945 */ /* 0x000fe20003800200 */
[----:B------:R-:W-:Y:S02]  /*39d30*/  IMAD.IADD R33, R38, 0x1, R33 ;  /* 0x0000000126217824 */ /* 0x000fe400078e0221 */
[----:B------:R-:W-:Y:S01]  /*39d40*/  DSETP.GEU.AND P3, PT, R20, RZ, PT ;  /* 0x000000ff1400722a */ /* 0x000fe20003f6e000 */
[----:B------:R-:W-:Y:S01]  /*39d50*/  CS2R R34, SRZ ;  /* 0x0000000000227805 */ /* 0x000fe2000001ff00 */
[----:B------:R-:W-:-:S02]  /*39d60*/  IMAD.IADD R38, R1, 0x1, R14 ;  /* 0x0000000101267824 */ /* 0x000fc400078e020e */
        /* <DEDUP_REMOVED lines=23> */
.L_x_197:
[----:B------:R-:W-:Y:S05]  /*39ee0*/  BSYNC.RECONVERGENT B0 ;  /* 0x0000000000007941 */ /* 0x000fea0003800200 */
.L_x_196:
        /* <DEDUP_REMOVED lines=16> */
[----:B0-----:R-:W-:-:S04]  /*39ff0*/  LEA R38, R32, UR18, 0x1 ;  /* 0x0000001220267c11 */ /* 0x001fc8000f8e08ff */
[----:B------:R-:W0:Y:S08]  /*3a000*/  LDC.S8 R40, c[0x3][R38+0x1] ;  /* 0x00c0004026287b82 */ /* 0x000e300000000200 */
[----:B------:R-:W1:Y:S01]  /*3a010*/  LDC.S8 R39, c[0x3][R38] ;  /* 0x00c0000026277b82 */ /* 0x000e620000000200 */
[----:B0-----:R-:W0:Y:S08]  /*3a020*/  I2F.F64.S16 R36, R40 ;  /* 0x0000002800247312 */ /* 0x001e300000101c00 */
[----:B-1----:R-:W1:Y:S01]  /*3a030*/  I2F.F64.S16 R32, R39 ;  /* 0x0000002700207312 */ /* 0x002e620000101c00 */
[----:B0-----:R-:W-:-:S08]  /*3a040*/  DMUL R36, R22, R36 ;  /* 0x0000002416247228 */ /* 0x001fd00000000000 */
[----:B-1----:R-:W-:-:S08]  /*3a050*/  DFMA R32, R24, R32, R36 ;  /* 0x000000201820722b */ /* 0x002fd00000000024 */
[----:B------:R-:W-:-:S11]  /*3a060*/  DMUL R32, R20, R32 ;  /* 0x0000002014207228 */ /* 0x000fd60000000000 */
.L_x_199:
[----:B------:R-:W-:Y:S05]  /*3a070*/  BSYNC.RECONVERGENT B0 ;  /* 0x0000000000007941 */ /* 0x000fea0003800200 */
.L_x_198:
        /* <DEDUP_REMOVED lines=9> */
[----:B------:R-:W0:Y:S08]  /*3a110*/  F2I.F64.TRUNC R39, R22 ;  /* 0x0000001600277311 */ /* 0x000e30000030d100 */
[----:B------:R-:W1:Y:S01]  /*3a120*/  F2I.F64.TRUNC R40, R18 ;  /* 0x0000001200287311 */ /* 0x000e62000030d100 */
[----:B0-----:R-:W-:-:S07]  /*3a130*/  VIADD R38, R39, 0xffffffff ;  /* 0xffffffff27267836 */ /* 0x001fce0000000000 */
[----:B------:R-:W0:Y:S08]  /*3a140*/  I2F.F64 R20, R39 ;  /* 0x0000002700147312 */ /* 0x000e300000201c00 */
[----:B-1----:R-:W1:Y:S01]  /*3a150*/  I2F.F64 R36, R40 ;  /* 0x0000002800247312 */ /* 0x002e620000201c00 */
[----:B0-----:R-:W-:Y:S01]  /*3a160*/  DSETP.GEU.AND P0, PT, R22, R20, PT ;  /* 0x000000141600722a */ /* 0x001fe20003f0e000 */
[----:B------:R-:W-:Y:S01]  /*3a170*/  VIADD R21, R40, 0xffffffff ;  /* 0xffffffff28157836 */ /* 0x000fe20000000000 */
[----:B-1----:R-:W-:-:S12]  /*3a180*/  DSETP.GEU.AND P2, PT, R18, R36, PT ;  /* 0x000000241200722a */ /* 0x002fd80003f4e000 */
        /* <DEDUP_REMOVED lines=14> */
[----:B------:R-:W-:Y:S02]  /*3a270*/  DSETP.GT.AND P0, PT, R18, R24, PT ;  /* 0x000000181200722a */ /* 0x000fe40003f04000 */
[----:B------:R-:W-:Y:S02]  /*3a280*/  IADD3 R37, PT, PT, R1, R20, RZ ;  /* 0x0000001401257210 */ /* 0x000fe40007ffe0ff */
[----:B------:R0:W-:Y:S04]  /*3a290*/  CCTLL.PF1 [R40+0x230] ;  /* 0x0002300028007990 */ /* 0x0001e80000000000 */
[----:B------:R0:W-:Y:S06]  /*3a2a0*/  CCTLL.PF1 [R40+0x231] ;  /* 0x0002310028007990 */ /* 0x0001ec0000000000 */
[----:B------:R-:W-:-:S05]  /*3a2b0*/  @P0 IMAD.MOV R17, RZ, RZ, R21 ;  /* 0x000000ffff110224 */ /* 0x000fca00078e0215 */
[----:B------:R-:W-:Y:S02]  /*3a2c0*/  LOP3.LUT R20, R17, 0xff, RZ, 0xc0, !PT ;  /* 0x000000ff11147812 */ /* 0x000fe400078ec0ff */
[----:B------:R1:W2:Y:S03]  /*3a2d0*/  LDL.U8 R17, [R37+0x450] ;  /* 0x0004500025117983 */ /* 0x0002a60000100000 */
        /* <DEDUP_REMOVED lines=15> */
[----:B-1----:R-:W1:Y:S08]  /*3a3d0*/  @P1 LDC.S8 R37, c[0x3][R3+0x1] ;  /* 0x00c0004003251b82 */ /* 0x002e700000000200 */
[----:B------:R-:W0:Y:S01]  /*3a3e0*/  @P1 LDC.S8 R16, c[0x3][R3] ;  /* 0x00c0000003101b82 */ /* 0x000e220000000200 */
[----:B------:R-:W-:Y:S02]  /*3a3f0*/  FSEL R45, RZ, 1.875, !P0 ;  /* 0x3ff00000ff2d7808 */ /* 0x000fe40004000000 */
[----:B------:R-:W-:Y:S01]  /*3a400*/  MOV R44, RZ ;  /* 0x000000ff002c7202 */ /* 0x000fe20000000f00 */
[----:B------:R-:W-:-:S05]  /*3a410*/  @P1 DMUL R26, R26, R26 ;  /* 0x0000001a1a1a1228 */ /* 0x000fca0000000000 */
[----:B------:R-:W-:Y:S02]  /*3a420*/  DADD R44, R18, -R44 ;  /* 0x00000000122c7229 */ /* 0x000fe4000000082c */
[----:B------:R-:W-:Y:S01]  /*3a430*/  DADD R46, R24, -1 ;  /* 0xbff00000182e7429 */ /* 0x000fe20000000000 */
[----:B-1----:R-:W1:Y:S08]  /*3a440*/  @P1 I2F.F64.S16 R42, R37 ;  /* 0x00000025002a1312 */ /* 0x002e700000101c00 */
[----:B0-----:R-:W0:Y:S01]  /*3a450*/  @P1 I2F.F64.S16 R40, R16 ;  /* 0x0000001000281312 */ /* 0x001e220000101c00 */
[----:B-1----:R-:W-:Y:S01]  /*3a460*/  @P1 DMUL R28, R28, R42 ;  /* 0x0000002a1c1c1228 */ /* 0x002fe20000000000 */
[----:B------:R-:W-:Y:S01]  /*3a470*/  FSEL R43, RZ, 1.875, P0 ;  /* 0x3ff00000ff2b7808 */ /* 0x000fe20000000000 */
[----:B------:R-:W-:Y:S01]  /*3a480*/  IMAD.MOV.U32 R42, RZ, RZ, RZ ;  /* 0x000000ffff2a7224 */ /* 0x000fe200078e00ff */
[----:B------:R-:W-:-:S05]  /*3a490*/  DADD R44, R44, UR8 ;  /* 0x000000082c2c7e29 */ /* 0x000fca0008000000 */
[----:B0-----:R-:W-:Y:S02]  /*3a4a0*/  @P1 DFMA R28, R30, R40, R28 ;  /* 0x000000281e1c122b */ /* 0x001fe4000000001c */
[----:B------:R-:W-:Y:S02]  /*3a4b0*/  @P1 DMUL R40, R26, R26 ;  /* 0x0000001a1a281228 */ /* 0x000fe40000000000 */
        /* <DEDUP_REMOVED lines=10> */
[----:B------:R-:W-:-:S06]  /*3a560*/  DFMA R40, -R30, R30, 0.5 ;  /* 0x3fe000001e28742b */ /* 0x000fcc000000011e */
[----:B------:R-:W-:Y:S02]  /*3a570*/  DSETP.GEU.AND P1, PT, R34, RZ, PT ;  /* 0x000000ff2200722a */ /* 0x000fe40003f2e000 */
[----:B------:R-:W-:Y:S02]  /*3a580*/  DFMA R40, -R28, R28, R40 ;  /* 0x0000001c1c28722b */ /* 0x000fe40000000128 */
[----:B------:R-:W-:Y:S01]  /*3a590*/  DADD R32, R26, R32 ;  /* 0x000000001a207229 */ /* 0x000fe20000000020 */
[----:B------:R-:W-:Y:S02]  /*3a5a0*/  VIADD R3, R38, 0x1 ;  /* 0x0000000126037836 */ /* 0x000fe40000000000 */
[----:B------:R-:W-:Y:S01]  /*3a5b0*/  @!P0 IMAD.MOV R3, RZ, RZ, R38 ;  /* 0x000000ffff038224 */ /* 0x000fe200078e0226 */
[----:B------:R-:W-:Y:S02]  /*3a5c0*/  BSSY.RECONVERGENT B0, `(.L_x_200) ;  /* 0x000001f000007945 */ /* 0x000fe40003800200 */
[----:B------:R-:W-:-:S02]  /*3a5d0*/  DSETP.GEU.AND P2, PT, R40, RZ, PT ;  /* 0x000000ff2800722a */ /* 0x000fc40003f4e000 */
[----:B------:R-:W-:Y:S01]  /*3a5e0*/  DMUL R32, R32, 70 ;  /* 0x4051800020207828 */ /* 0x000fe20000000000 */
[----:B------:R-:W-:Y:S02]  /*3a5f0*/  CS2R R26, SRZ ;  /* 0x00000000001a7805 */ /* 0x000fe4000001ff00 */
[----:B--2---:R-:W-:-:S04]  /*3a600*/  IADD3 R16, PT, PT, R17, 0x1, R38 ;  /* 0x0000000111107810 */ /* 0x004fc80007ffe026 */
[----:B------:R-:W-:Y:S01]  /*3a610*/  LOP3.LUT R16, R16, 0xff, RZ, 0xc0, !PT ;  /* 0x000000ff10107812 */ /* 0x000fe200078ec0ff */
[----:B----4-:R-:W-:-:S04]  /*3a620*/  IMAD.IADD R36, R36, 0x1, R3 ;  /* 0x0000000124247824 */ /* 0x010fc800078e0203 */
[----:B------:R-:W-:Y:S01]  /*3a630*/  IMAD.IADD R3, R1, 0x1, R16 ;  /* 0x0000000101037824 */ /* 0x000fe200078e0210 */
        /* <DEDUP_REMOVED lines=23> */
.L_x_201:
[----:B------:R-:W-:Y:S05]  /*3a7b0*/  BSYNC.RECONVERGENT B0 ;  /* 0x0000000000007941 */ /* 0x000fea0003800200 */
.L_x_200:
[----:B------:R-:W-:Y:S01]  /*3a7c0*/  DMUL R16, R32, UR12 ;  /* 0x0000000c20107c28 */ /* 0x000fe20008000000 */
        /* <DEDUP_REMOVED lines=23> */
.L_x_203:
[----:B------:R-:W-:Y:S05]  /*3a940*/  BSYNC.RECONVERGENT B0 ;  /* 0x0000000000007941 */ /* 0x000fea0003800200 */
.L_x_202:
        /* <DEDUP_REMOVED lines=12> */
[----:B-1----:R-:W1:Y:S02]  /*3aa10*/  I2F.F64 R20, R40 ;  /* 0x0000002800147312 */ /* 0x002e640000201c00 */
[----:B-1----:R-:W-:Y:S01]  /*3aa20*/  DSETP.GEU.AND P1, PT, R32, R20, PT ;  /* 0x000000142000722a */ /* 0x002fe20003f2e000 */
[----:B------:R-:W-:-:S02]  /*3aa30*/  IMAD.IADD R20, R39, 0x1, R38 ;  /* 0x0000000127147824 */ /* 0x000fc400078e0226 */
[----:B------:R-:W-:-:S03]  /*3aa40*/  VIADD R21, R40, 0xffffffff ;  /* 0xffffffff28157836 */ /* 0x000fc60000000000 */
[----:B------:R-:W-:-:S05]  /*3aa50*/  LOP3.LUT R20, R20, 0xff, RZ, 0xc0, !PT ;  /* 0x000000ff14147812 */ /* 0x000fca00078ec0ff */
[----:B------:R-:W-:-:S03]  /*3aa60*/  @P0 IMAD.IADD R20, R1, 0x1, R20 ;  /* 0x0000000101140824 */ /* 0x000fc600078e0214 */
[----:B------:R-:W-:Y:S02]  /*3aa70*/  @P1 IMAD.MOV R21, RZ, RZ, R40 ;  /* 0x000000ffff151224 */ /* 0x000fe400078e0228 */
[----:B------:R1:W2:Y:S03]  /*3aa80*/  @P0 LDL.U8 R38, [R20+0x450] ;  /* 0x0004500014260983 */ /* 0x0002a60000100000 */
[----:B0-----:R-:W-:-:S05]  /*3aa90*/  LOP3.LUT R3, R21, 0xff, RZ, 0xc0, !PT ;  /* 0x000000ff15037812 */ /* 0x001fca00078ec0ff */
[----:B------:R-:W-:Y:S01]  /*3aaa0*/  IMAD.IADD R39, R3, 0x1, R2 ;  /* 0x0000000103277824 */ /* 0x000fe200078e0202 */
[----:B------:R-:W-:-:S04]  /*3aab0*/  IADD3 R3, PT, PT, R1, R3, RZ ;  /* 0x0000000301037210 */ /* 0x000fc80007ffe0ff */
        /* <DEDUP_REMOVED lines=10> */
[----:B-1----:R-:W-:Y:S01]  /*3ab60*/  IMAD.IADD R20, R40, 0x1, R21 ;  /* 0x0000000128147824 */ /* 0x002fe200078e0215 */
        /* <DEDUP_REMOVED lines=16> */
[----:B------:R1:W5:Y:S02]  /*3ac70*/  LDL.128 R20, [R1+0x660] ;  /* 0x0006600001147983 */ /* 0x0003640000100c00 */
[----:B------:R-:W-:-:S06]  /*3ac80*/  IADD3 R42, PT, PT, R1, R2, RZ ;  /* 0x00000002012a7210 */ /* 0x000fcc0007ffe0ff */
[----:B------:R-:W4:Y:S01]  /*3ac90*/  LDL.U8 R42, [R42+0x560] ;  /* 0x000560002a2a7983 */ /* 0x000f220000100000 */
[----:B---3--:R-:W-:-:S05]  /*3aca0*/  IMAD.IADD R3, R3, 0x1, R40 ;  /* 0x0000000103037824 */ /* 0x008fca00078e0228 */
[----:B------:R-:W-:-:S05]  /*3acb0*/  LOP3.LUT R2, R3, 0xff, RZ, 0xc0, !PT ;  /* 0x000000ff03027812 */ /* 0x000fca00078ec0ff */
[----:B------:R-:W-:-:S06]  /*3acc0*/  IMAD.IADD R2, R1, 0x1, R2 ;  /* 0x0000000101027824 */ /* 0x000fcc00078e0202 */
        /* <DEDUP_REMOVED lines=12> */
[----:B------:R-:W0:Y:S01]  /*3ad90*/  @P0 LDC.S8 R43, c[0x3][R3] ;  /* 0x00c00000032b0b82 */ /* 0x000e220000000200 */
[----:B------:R-:W-:Y:S01]  /*3ada0*/  @P0 DMUL R36, R36, R36 ;  /* 0x0000002424240228 */ /* 0x000fe20000000000 */
[----:B------:R-:W-:-:S07]  /*3adb0*/  CS2R R48, SRZ ;  /* 0x0000000000307805 */ /* 0x000fce000001ff00 */
[----:B------:R-:W-:Y:S01]  /*3adc0*/  @P0 DMUL R36, R36, R36 ;  /* 0x0000002424240228 */ /* 0x000fe20000000000 */
[----:B--2---:R-:W2:Y:S08]  /*3add0*/  @P0 I2F.F64.S16 R44, R46 ;  /* 0x0000002e002c0312 */ /* 0x004eb00000101c00 */
[----:B0-----:R-:W0:Y:S01]  /*3ade0*/  @P0 I2F.F64.S16 R38, R43 ;  /* 0x0000002b00260312 */ /* 0x001e220000101c00 */
[----:B--2---:R-:W-:Y:S01]  /*3adf0*/  @P0 DMUL R24, R24, R44 ;  /* 0x0000002c18180228 */ /* 0x004fe20000000000 */
[----:B------:R-:W-:Y:S01]  /*3ae00*/  FSEL R45, RZ, 1.875, !P2 ;  /* 0x3ff00000ff2d7808 */ /* 0x000fe20005000000 */
[----:B------:R-:W-:-:S06]  /*3ae10*/  IMAD.MOV.U32 R44, RZ, RZ, RZ ;  /* 0x000000ffff2c7224 */ /* 0x000fcc00078e00ff */
[----:B0-----:R-:W-:Y:S02]  /*3ae20*/  @P0 DFMA R18, R18, R38, R24 ;  /* 0x000000261212022b */ /* 0x001fe40000000018 */
[----:B------:R-:W-:Y:S01]  /*3ae30*/  DADD R44, R28, -R44 ;  /* 0x000000001c2c7229 */ /* 0x000fe2000000082c */
[----:B------:R-:W-:Y:S01]  /*3ae40*/  FSEL R25, RZ, 1.875, P2 ;  /* 0x3ff00000ff197808 */ /* 0x000fe20001000000 */
[----:B------:R-:W-:Y:S01]  /*3ae50*/  IMAD.MOV.U32 R24, RZ, RZ, RZ ;  /* 0x000000ffff187224 */ /* 0x000fe200078e00ff */
[----:B------:R-:W-:-:S05]  /*3ae60*/  DADD R46, R30, -1 ;  /* 0xbff000001e2e7429 */ /* 0x000fca0000000000 */
[----:B------:R-:W-:Y:S02]  /*3ae70*/  DADD R24, R30, -R24 ;  /* 0x000000001e187229 */ /* 0x000fe40000000818 */
[----:B------:R-:W-:Y:S02]  /*3ae80*/  DADD R44, R44, UR8 ;  /* 0x000000082c2c7e29 */ /* 0x000fe40008000000 */
[----:B------:R-:W-:Y:S02]  /*3ae90*/  DADD R38, R28, -1 ;  /* 0xbff000001c267429 */ /* 0x000fe40000000000 */
[----:B------:R-:W-:Y:S02]  /*3aea0*/  @P0 DMUL R48, R36, R18 ;  /* 0x0000001224300228 */ /* 0x000fe40000000000 */
[----:B------:R-:W-:Y:S02]  /*3aeb0*/  DADD R36, R46, UR10 ;  /* 0x0000000a2e247e29 */ /* 0x000fe40008000000 */
[----:B------:R-:W-:-:S02]  /*3aec0*/  DADD R24, R24, UR8 ;  /* 0x0000000818187e29 */ /* 0x000fc40008000000 */
        /* <DEDUP_REMOVED lines=8> */
[--C-:B----4-:R-:W-:Y:S02]  /*3af50*/  IADD3 R18, PT, PT, R41, 0x1, R40.reuse ;  /* 0x0000000129127810 */ /* 0x110fe40007ffe028 */
[----:B------:R-:W-:Y:S01]  /*3af60*/  IADD3 R3, PT, PT, R40, 0x1, RZ ;  /* 0x0000000128037810 */ /* 0x000fe20007ffe0ff */
        /* <DEDUP_REMOVED lines=8> */
[----:B-1----:R-:W-:Y:S09]  /*3aff0*/  @!P0 BRA `(.L_x_205) ;  /* 0x0000000000588947 */ /* 0x002ff20003800000 */
        /* <DEDUP_REMOVED lines=22> */
.L_x_205:
[----:B------:R-:W-:Y:S05]  /*3b160*/  BSYNC.RECONVERGENT B0 ;  /* 0x0000000000007941 */ /* 0x000fea0003800200 */
.L_x_204:
        /* <DEDUP_REMOVED lines=24> */
.L_x_207:
[----:B------:R-:W-:Y:S05]  /*3b2f0*/  BSYNC.RECONVERGENT B0 ;  /* 0x0000000000007941 */ /* 0x000fea0003800200 */
.L_x_206:
        /* <DEDUP_REMOVED lines=26> */
[----:B------:R-:W-:-:S05]  /*3b4a0*/  IMAD.IADD R40, R3, 0x1, R0 ;  /* 0x0000000103287824 */ /* 0x000fca00078e0200 */
[----:B------:R-:W-:Y:S01]  /*3b4b0*/  DADD R46, R20, R38 ;  /* 0x00000000142e7229 */ /* 0x000fe20000000026 */
[----:B------:R0:W-:Y:S01]  /*3b4c0*/  CCTLL.PF1 [R40+0x10] ;  /* 0x0000100028007990 */ /* 0x0001e20000000000 */
[----:B------:R-:W-:Y:S01]  /*3b4d0*/  DADD R26, R22, R26 ;  /* 0x00000000161a7229 */ /* 0x000fe2000000001a */
[----:B------:R-:W-:Y:S02]  /*3b4e0*/  VIADD R21, R37, 0x1 ;  /* 0x0000000125157836 */ /* 0x000fe40000000000 */
[----:B------:R0:W-:Y:S03]  /*3b4f0*/  CCTLL.PF1 [R40+0x11] ;  /* 0x0000110028007990 */ /* 0x0001e60000000000 */
[----:B------:R-:W-:Y:S02]  /*3b500*/  LOP3.LUT R20, R21, 0xff, RZ, 0xc0, !PT ;  /* 0x000000ff15147812 */ /* 0x000fe400078ec0ff */
[----:B------:R-:W-:-:S02]  /*3b510*/  DSETP.GT.AND P0, PT, R46, R26, PT ;  /* 0x0000001a2e00722a */ /* 0x000fc40003f04000 */
[----:B------:R-:W-:-:S06]  /*3b520*/  IADD3 R39, PT, PT, R1, R20, RZ ;  /* 0x0000001401277210 */ /* 0x000fcc0007ffe0ff */
[----:B------:R-:W2:Y:S06]  /*3b530*/  LDL.U8 R39, [R39+0x670] ;  /* 0x0006700027277983 */ /* 0x000eac0000100000 */
        /* <DEDUP_REMOVED lines=17> */
[----:B------:R-:W4:Y:S08]  /*3b650*/  @P1 LDC.S8 R44, c[0x3][R48+0x1] ;  /* 0x00c00040302c1b82 */ /* 0x000f300000000200 */
[----:B------:R-:W1:Y:S01]  /*3b660*/  @P1 LDC.S8 R49, c[0x3][R48] ;  /* 0x00c0000030311b82 */ /* 0x000e620000000200 */
[----:B------:R-:W-:Y:S02]  /*3b670*/  FSEL R41, RZ, 1.875, !P0 ;  /* 0x3ff00000ff297808 */ /* 0x000fe40004000000 */
[----:B0-----:R-:W-:-:S06]  /*3b680*/  MOV R40, RZ ;  /* 0x000000ff00287202 */ /* 0x001fcc0000000f00 */
[----:B------:R-:W-:Y:S01]  /*3b690*/  DADD R40, R46, -R40 ;  /* 0x000000002e287229 */ /* 0x000fe20000000828 */
[----:B----4-:R-:W0:Y:S08]  /*3b6a0*/  @P1 I2F.F64.S16 R2, R44 ;  /* 0x0000002c00021312 */ /* 0x010e300000101c00 */
[----:B-1----:R-:W1:Y:S01]  /*3b6b0*/  @P1 I2F.F64.S16 R42, R49 ;  /* 0x00000031002a1312 */ /* 0x002e620000101c00 */
[----:B0-----:R-:W-:-:S02]  /*3b6c0*/  @P1 DMUL R2, R30, R2 ;  /* 0x000000021e021228 */ /* 0x001fc40000000000 */
[----:B------:R-:W-:-:S06]  /*3b6d0*/  @P1 DMUL R30, R32, R32 ;  /* 0x00000020201e1228 */ /* 0x000fcc0000000000 */
[----:B-1----:R-:W-:Y:S01]  /*3b6e0*/  @P1 DFMA R42, R28, R42, R2 ;  /* 0x0000002a1c2a122b */ /* 0x002fe20000000002 */
[----:B------:R-:W-:Y:S01]  /*3b6f0*/  FSEL R29, RZ, 1.875, P0 ;  /* 0x3ff00000ff1d7808 */ /* 0x000fe20000000000 */
[----:B------:R-:W-:Y:S01]  /*3b700*/  IMAD.MOV.U32 R28, RZ, RZ, RZ ;  /* 0x000000ffff1c7224 */ /* 0x000fe200078e00ff */
[----:B------:R-:W-:Y:S02]  /*3b710*/  @P1 DMUL R30, R30, R30 ;  /* 0x0000001e1e1e1228 */ /* 0x000fe40000000000 */
[----:B------:R-:W-:-:S03]  /*3b720*/  DADD R40, R40, UR8 ;  /* 0x0000000828287e29 */ /* 0x000fc60008000000 */
[----:B------:R-:W-:Y:S01]  /*3b730*/  DADD R28, R26, -R28 ;  /* 0x000000001a1c7229 */ /* 0x000fe2000000081c */
[----:B------:R-:W-:Y:S01]  /*3b740*/  CS2R R2, SRZ ;  /* 0x0000000000027805 */ /* 0x000fe2000001ff00 */
[----:B------:R-:W-:Y:S02]  /*3b750*/  DADD R32, R46, -1 ;  /* 0xbff000002e207429 */ /* 0x000fe40000000000 */
[----:B------:R-:W-:Y:S02]  /*3b760*/  @P1 DMUL R2, R30, R42 ;  /* 0x0000002a1e021228 */ /* 0x000fe40000000000 */
[----:B------:R-:W-:Y:S02]  /*3b770*/  DFMA R42, -R40, R40, 0.5 ;  /* 0x3fe00000282a742b */ /* 0x000fe40000000128 */
[----:B------:R-:W-:Y:S02]  /*3b780*/  DADD R28, R28, UR8 ;  /* 0x000000081c1c7e29 */ /* 0x000fe40008000000 */
[----:B------:R-:W-:-:S02]  /*3b790*/  DADD R44, R26, -1 ;  /* 0xbff000001a2c7429 */ /* 0x000fc40000000000 */
[----:B------:R-:W-:-:S04]  /*3b7a0*/  DADD R32, R32, UR10 ;  /* 0x0000000a20207e29 */ /* 0x000fc80008000000 */
[----:B------:R-:W-:Y:S02]  /*3b7b0*/  DFMA R42, -R28, R28, R42 ;  /* 0x0000001c1c2a722b */ /* 0x000fe4000000012a */
[----:B------:R-:W-:Y:S02]  /*3b7c0*/  DADD R30, R44, UR10 ;  /* 0x0000000a2c1e7e29 */ /* 0x000fe40008000000 */
[----:B------:R-:W-:Y:S02]  /*3b7d0*/  DFMA R44, -R32, R32, 0.5 ;  /* 0x3fe00000202c742b */ /* 0x000fe40000000120 */
[----:B------:R-:W-:Y:S02]  /*3b7e0*/  DADD R2, R34, R2 ;  /* 0x0000000022027229 */ /* 0x000fe40000000002 */
[----:B------:R-:W-:-:S04]  /*3b7f0*/  DSETP.GEU.AND P1, PT, R42, RZ, PT ;  /* 0x000000ff2a00722a */ /* 0x000fc80003f2e000 */
[----:B------:R-:W-:Y:S02]  /*3b800*/  DFMA R34, -R30, R30, R44 ;  /* 0x0000001e1e22722b */ /* 0x000fe4000000012c */
[----:B------:R-:W-:Y:S01]  /*3b810*/  DADD R24, R2, R24 ;  /* 0x0000000002187229 */ /* 0x000fe20000000018 */
[----:B------:R-:W-:Y:S02]  /*3b820*/  VIADD R3, R36, 0x1 ;  /* 0x0000000124037836 */ /* 0x000fe40000000000 */
[----:B------:R-:W-:Y:S01]  /*3b830*/  @!P0 IMAD.MOV R3, RZ, RZ, R36 ;  /* 0x000000ffff038224 */ /* 0x000fe200078e0224 */
[----:B------:R-:W-:Y:S02]  /*3b840*/  BSSY.RECONVERGENT B0, `(.L_x_208) ;  /* 0x000001f000007945 */ /* 0x000fe40003800200 */
[----:B------:R-:W-:Y:S02]  /*3b850*/  DSETP.GEU.AND P2, PT, R34, RZ, PT ;  /* 0x000000ff2200722a */ /* 0x000fe40003f4e000 */
[----:B------:R-:W-:Y:S01]  /*3b860*/  DMUL R24, R24, 70 ;  /* 0x4051800018187828 */ /* 0x000fe20000000000 */
[----:B------:R-:W-:-:S02]  /*3b870*/  CS2R R44, SRZ ;  /* 0x00000000002c7805 */ /* 0x000fc4000001ff00 */
[----:B--2---:R-:W-:-:S04]  /*3b880*/  IADD3 R2, PT, PT, R39, 0x1, R36 ;  /* 0x0000000127027810 */ /* 0x004fc80007ffe024 */
[----:B------:R-:W-:Y:S01]  /*3b890*/  LOP3.LUT R2, R2, 0xff, RZ, 0xc0, !PT ;  /* 0x000000ff02027812 */ /* 0x000fe200078ec0ff */
[----:B---3--:R-:W-:-:S04]  /*3b8a0*/  IMAD.IADD R38, R38, 0x1, R3 ;  /* 0x0000000126267824 */ /* 0x008fc800078e0203 */
        /* <DEDUP_REMOVED lines=24> */
.L_x_209:
[----:B------:R-:W-:Y:S05]  /*3ba30*/  BSYNC.RECONVERGENT B0 ;  /* 0x0000000000007941 */ /* 0x000fea0003800200 */
.L_x_208:
        /* <DEDUP_REMOVED lines=24> */
.L_x_211:
[----:B------:R-:W-:Y:S05]  /*3bbc0*/  BSYNC.RECONVERGENT B0 ;  /* 0x0000000000007941 */ /* 0x000fea0003800200 */
.L_x_210:
        /* <DEDUP_REMOVED lines=18> */
[----:B------:R-:W-:Y:S02]  /*3bcf0*/  @P1 IMAD.MOV R3, RZ, RZ, R34 ;  /* 0x000000ffff031224 */ /* 0x000fe400078e0222 */
[----:B------:R0:W2:Y:S03]  /*3bd00*/  @P0 LDL.U8 R31, [R38+0x670] ;  /* 0x00067000261f0983 */ /* 0x0000a60000100000 */
[----:B------:R-:W-:-:S04]  /*3bd10*/  LOP3.LUT R2, R3, 0xff, RZ, 0xc0, !PT ;  /* 0x000000ff03027812 */ /* 0x000fc800078ec0ff */
[----:B------:R-:W-:Y:S01]  /*3bd20*/  IADD3 R35, PT, PT, R1, R2, RZ ;  /* 0x0000000201237210 */ /* 0x000fe20007ffe0ff */
[----:B------:R-:W-:-:S05]  /*3bd30*/  IMAD.IADD R40, R2, 0x1, R0 ;  /* 0x0000000102287824 */ /* 0x000fca00078e0200 */
        /* <DEDUP_REMOVED lines=8> */
[----:B-1----:R-:W-:Y:S08]  /*3bdc0*/  I2F.F64 R40, R3 ;  /* 0x0000000300287312 */ /* 0x002ff00000201c00 */
[----:B------:R-:W-:-:S04]  /*3bdd0*/  @P1 IMAD.MOV R2, RZ, RZ, R30 ;  /* 0x000000ffff021224 */ /* 0x000fc800078e021e */
[----:B------:R-:W-:Y:S01]  /*3bde0*/  IMAD.IADD R34, R2, 0x1, R3 ;  /* 0x0000000102227824 */ /* 0x000fe200078e0203 */
[----:B0-----:R-:W-:Y:S08]  /*3bdf0*/  I2F.F64 R38, R2 ;  /* 0x0000000200267312 */ /* 0x001ff00000201c00 */
[----:B------:R-:W0:Y:S02]  /*3be00*/  I2F.F64 R36, R34 ;  /* 0x0000002200247312 */ /* 0x000e240000201c00 */
[----:B0-----:R-:W-:-:S02]  /*3be10*/  DFMA R38, R36, UR8, -R38 ;  /* 0x0000000824267c2b */ /* 0x001fc40008000826 */
[----:B------:R-:W-:-:S06]  /*3be20*/  DFMA R36, R36, UR8, -R40 ;  /* 0x0000000824247c2b */ /* 0x000fcc0008000828 */
[----:B------:R-:W-:Y:S02]  /*3be30*/  DADD R40, R20, R38 ;  /* 0x0000000014287229 */ /* 0x000fe40000000026 */
[----:B------:R-:W-:-:S06]  /*3be40*/  DADD R38, R22, R36 ;  /* 0x0000000016267229 */ /* 0x000fcc0000000024 */
[C---:B------:R-:W-:Y:S02]  /*3be50*/  DFMA R32, -R40.reuse, R40, 0.5 ;  /* 0x3fe000002820742b */ /* 0x040fe40000000128 */
[----:B------:R-:W-:Y:S01]  /*3be60*/  DSETP.GT.AND P2, PT, R40, R38, PT ;  /* 0x000000262800722a */ /* 0x000fe20003f44000 */
[----:B------:R-:W-:-:S05]  /*3be70*/  VIADD R21, R3, 0x1 ;  /* 0x0000000103157836 */ /* 0x000fca0000000000 */
[----:B------:R-:W-:Y:S01]  /*3be80*/  DFMA R32, -R38, R38, R32 ;  /* 0x000000262620722b */ /* 0x000fe20000000120 */
[----:B------:R-:W-:-:S07]  /*3be90*/  LOP3.LUT R20, R21, 0xff, RZ, 0xc0, !PT ;  /* 0x000000ff15147812 */ /* 0x000fce00078ec0ff */
[----:B------:R-:W-:Y:S01]  /*3bea0*/  @P2 IMAD.MOV R21, RZ, RZ, R3 ;  /* 0x000000ffff152224 */ /* 0x000fe200078e0203 */
[----:B------:R-:W-:Y:S01]  /*3beb0*/  DSETP.GEU.AND P1, PT, R32, RZ, PT ;  /* 0x000000ff2000722a */ /* 0x000fe20003f2e000 */
[----:B------:R-:W-:-:S03]  /*3bec0*/  IMAD.IADD R3, R1, 0x1, R20 ;  /* 0x0000000101037824 */ /* 0x000fc600078e0214 */
[----:B------:R-:W-:-:S03]  /*3bed0*/  LOP3.LUT R20, R21, 0xff, RZ, 0xc0, !PT ;  /* 0x000000ff15147812 */ /* 0x000fc600078ec0ff */
[----:B------:R-:W4:Y:S01]  /*3bee0*/  LDL.U8 R3, [R3+0x780] ;  /* 0x0007800003037983 */ /* 0x000f220000100000 */
[----:B------:R-:W-:-:S06]  /*3bef0*/  IADD3 R43, PT, PT, R1, R20, RZ ;  /* 0x00000014012b7210 */ /* 0x000fcc0007ffe0ff */
[----:B------:R-:W4:Y:S01]  /*3bf00*/  LDL.U8 R43, [R43+0x780] ;  /* 0x000780002b2b7983 */ /* 0x000f220000100000 */
[----:B---3--:R-:W-:-:S05]  /*3bf10*/  IMAD.IADD R35, R35, 0x1, R2 ;  /* 0x0000000123237824 */ /* 0x008fca00078e0202 */
[----:B------:R-:W-:-:S05]  /*3bf20*/  LOP3.LUT R20, R35, 0xff, RZ, 0xc0, !PT ;  /* 0x000000ff23147812 */ /* 0x000fca00078ec0ff */
[----:B------:R-:W-:Y:S02]  /*3bf30*/  @P1 IMAD.IADD R42, R1, 0x1, R20 ;  /* 0x00000001012a1824 */ /* 0x000fe400078e0214 */
[----:B------:R0:W5:Y:S04]  /*3bf40*/  LDL.128 R20, [R1+0x880] ;  /* 0x0008800001147983 */ /* 0x0001680000100c00 */
        /* <DEDUP_REMOVED lines=13> */
[----:B------:R-:W-:Y:S01]  /*3c020*/  @P0 DMUL R48, R48, R48 ;  /* 0x0000003030300228 */ /* 0x000fe20000000000 */
[----:B------:R-:W-:-:S07]  /*3c030*/  CS2R R50, SRZ ;  /* 0x0000000000327805 */ /* 0x000fce000001ff00 */
[----:B------:R-:W-:Y:S01]  /*3c040*/  @P0 DMUL R48, R48, R48 ;  /* 0x0000003030300228 */ /* 0x000fe20000000000 */
[----:B-1----:R-:W1:Y:S08]  /*3c050*/  @P0 I2F.F64.S16 R34, R37 ;  /* 0x0000002500220312 */ /* 0x002e700000101c00 */
[----:B--2---:R-:W2:Y:S01]  /*3c060*/  @P0 I2F.F64.S16 R30, R36 ;  /* 0x00000024001e0312 */ /* 0x004ea20000101c00 */
[----:B-1----:R-:W-:Y:S01]  /*3c070*/  @P0 DMUL R34, R26, R34 ;  /* 0x000000221a220228 */ /* 0x002fe20000000000 */
[----:B------:R-:W-:Y:S01]  /*3c080*/  FSEL R27, RZ, 1.875, !P2 ;  /* 0x3ff00000ff1b7808 */ /* 0x000fe20005000000 */
[----:B------:R-:W-:-:S06]  /*3c090*/  IMAD.MOV.U32 R26, RZ, RZ, RZ ;  /* 0x000000ffff1a7224 */ /* 0x000fcc00078e00ff */
[----:B--2---:R-:W-:Y:S02]  /*3c0a0*/  @P0 DFMA R46, R46, R30, R34 ;  /* 0x0000001e2e2e022b */ /* 0x004fe40000000022 */
[C---:B------:R-:W-:Y:S01]  /*3c0b0*/  DADD R26, R40.reuse, -R26 ;  /* 0x00000000281a7229 */ /* 0x040fe2000000081a */
[----:B------:R-:W-:Y:S01]  /*3c0c0*/  FSEL R31, RZ, 1.875, P2 ;  /* 0x3ff00000ff1f7808 */ /* 0x000fe20001000000 */
[----:B------:R-:W-:Y:S01]  /*3c0d0*/  IMAD.MOV.U32 R30, RZ, RZ, RZ ;  /* 0x000000ffff1e7224 */ /* 0x000fe200078e00ff */
[----:B------:R-:W-:-:S05]  /*3c0e0*/  DADD R34, R40, -1 ;  /* 0xbff0000028227429 */ /* 0x000fca0000000000 */
[----:B------:R-:W-:Y:S02]  /*3c0f0*/  DADD R30, R38, -R30 ;  /* 0x00000000261e7229 */ /* 0x000fe4000000081e */
[----:B------:R-:W-:Y:S02]  /*3c100*/  DADD R26, R26, UR8 ;  /* 0x000000081a1a7e29 */ /* 0x000fe40008000000 */
[----:B------:R-:W-:-:S04]  /*3c110*/  @P0 DMUL R50, R48, R46 ;  /* 0x0000002e30320228 */ /* 0x000fc80000000000 */
[----:B------:R-:W-:Y:S02]  /*3c120*/  DADD R30, R30, UR8 ;  /* 0x000000081e1e7e29 */ /* 0x000fe40008000000 */
[----:B------:R-:W-:Y:S02]  /*3c130*/  DFMA R46, -R26, R26, 0.5 ;  /* 0x3fe000001a2e742b */ /* 0x000fe4000000011a */
[----:B------:R-:W-:Y:S02]  /*3c140*/  DADD R36, R38, -1 ;  /* 0xbff0000026247429 */ /* 0x000fe40000000000 */
[----:B------:R-:W-:Y:S02]  /*3c150*/  DADD R34, R34, UR10 ;  /* 0x0000000a22227e29 */ /* 0x000fe40008000000 */
[----:B------:R-:W-:Y:S02]  /*3c160*/  DADD R50, R44, R50 ;  /* 0x000000002c327229 */ /* 0x000fe40000000032 */
[----:B------:R-:W-:-:S02]  /*3c170*/  DFMA R46, -R30, R30, R46 ;  /* 0x0000001e1e2e722b */ /* 0x000fc4000000012e */
[----:B------:R-:W-:Y:S02]  /*3c180*/  DADD R36, R36, UR10 ;  /* 0x0000000a24247e29 */ /* 0x000fe40008000000 */
[----:B------:R-:W-:Y:S02]  /*3c190*/  DFMA R48, -R34, R34, 0.5 ;  /* 0x3fe000002230742b */ /* 0x000fe40000000122 */
[----:B------:R-:W-:Y:S02]  /*3c1a0*/  DADD R28, R50, R28 ;  /* 0x00000000321c7229 */ /* 0x000fe4000000001c */
[----:B------:R-:W-:-:S04]  /*3c1b0*/  DSETP.GEU.AND P0, PT, R46, RZ, PT ;  /* 0x000000ff2e00722a */ /* 0x000fc80003f0e000 */
[----:B------:R-:W-:Y:S01]  /*3c1c0*/  DFMA R44, -R36, R36, R48 ;  /* 0x00000024242c722b */ /* 0x000fe20000000130 */
[--C-:B----4-:R-:W-:Y:S02]  /*3c1d0*/  IADD3 R49, PT, PT, R3, 0x1, R2.reuse ;  /* 0x0000000103317810 */ /* 0x110fe40007ffe002 */
[----:B------:R-:W-:Y:S01]  /*3c1e0*/  IADD3 R48, PT, PT, R2, 0x1, RZ ;  /* 0x0000000102307810 */ /* 0x000fe20007ffe0ff */
[----:B------:R-:W-:Y:S01]  /*3c1f0*/  @!P2 IMAD.MOV R48, RZ, RZ, R2 ;  /* 0x000000ffff30a224 */ /* 0x000fe200078e0202 */
[----:B------:R-:W-:Y:S01]  /*3c200*/  DMUL R2, R28, 70 ;  /* 0x405180001c027828 */ /* 0x000fe20000000000 */
[----:B------:R-:W-:Y:S01]  /*3c210*/  LOP3.LUT R28, R49, 0xff, RZ, 0xc0, !PT ;  /* 0x000000ff311c7812 */ /* 0x000fe200078ec0ff */
[----:B------:R-:W-:Y:S01]  /*3c220*/  BSSY.RECONVERGENT B0, `(.L_x_212) ;  /* 0x000001c000007945 */ /* 0x000fe20003800200 */
[----:B------:R-:W-:Y:S01]  /*3c230*/  DSETP.GEU.AND P3, PT, R44, RZ, PT ;  /* 0x000000ff2c00722a */ /* 0x000fe20003f6e000 */
[----:B------:R-:W-:Y:S02]  /*3c240*/  IMAD.IADD R48, R43, 0x1, R48 ;  /* 0x000000012b307824 */ /* 0x000fe400078e0230 */
[----:B------:R-:W-:Y:S01]  /*3c250*/  IMAD.IADD R43, R1, 0x1, R28 ;  /* 0x00000001012b7824 */ /* 0x000fe200078e021c */
[----:B------:R-:W-:Y:S01]  /*3c260*/  CS2R R28, SRZ ;  /* 0x00000000001c7805 */ /* 0x000fe2000001ff00 */
[----:B0-----:R-:W-:Y:S09]  /*3c270*/  @!P0 BRA `(.L_x_213) ;  /* 0x0000000000588947 */ /* 0x001ff20003800000 */
        /* <DEDUP_REMOVED lines=22> */
.L_x_213:
[----:B------:R-:W-:Y:S05]  /*3c3e0*/  BSYNC.RECONVERGENT B0 ;  /* 0x0000000000007941 */ /* 0x000fea0003800200 */
.L_x_212:
[----:B------:R-:W5:Y:S01]  /*3c3f0*/  LDL.U8 R43, [R43+0x780] ;  /* 0x000780002b2b7983 */ /* 0x000f620000100000 */
[----:B------:R-:W-:Y:S01]  /*3c400*/  BSSY.RECONVERGENT B0, `(.L_x_214) ;  /* 0x0000017000007945 */ /* 0x000fe20003800200 */
[----:B------:R-:W-:Y:S01]  /*3c410*/  DFMA R26, R2, UR12, RZ ;  /* 0x0000000c021a7c2b */ /* 0x000fe200080000ff */
        /* <DEDUP_REMOVED lines=21> */
.L_x_215:
[----:B------:R-:W-:Y:S05]  /*3c570*/  BSYNC.RECONVERGENT B0 ;  /* 0x0000000000007941 */ /* 0x000fea0003800200 */
.L_x_214:
        /* <DEDUP_REMOVED lines=10> */
[----:B------:R-:W1:Y:S08]  /*3c620*/  F2I.F64.TRUNC R47, R36 ;  /* 0x00000024002f7311 */ /* 0x000e70000030d100 */
[----:B0-----:R-:W0:Y:S01]  /*3c630*/  I2F.F64 R2, R46 ;  /* 0x0000002e00027312 */ /* 0x001e220000201c00 */
[----:B-1----:R-:W-:-:S07]  /*3c640*/  VIADD R43, R47, 0xffffffff ;  /* 0xffffffff2f2b7836 */ /* 0x002fce0000000000 */
[----:B------:R-:W1:Y:S01]  /*3c650*/  I2F.F64 R44, R47 ;  /* 0x0000002f002c7312 */ /* 0x000e620000201c00 */
[----:B0-----:R-:W-:Y:S01]  /*3c660*/  DSETP.GEU.AND P0, PT, R34, R2, PT ;  /* 0x000000022200722a */ /* 0x001fe20003f0e000 */
[----:B------:R-:W-:Y:S01]  /*3c670*/  VIADD R2, R46, 0xffffffff ;  /* 0xffffffff2e027836 */ /* 0x000fe20000000000 */
[----:B-1----:R-:W-:-:S12]  /*3c680*/  DSETP.GEU.AND P2, PT, R36, R44, PT ;  /* 0x0000002c2400722a */ /* 0x002fd80003f4e000 */
        /* <DEDUP_REMOVED lines=8> */
[----:B------:R-:W-:-:S06]  /*3c710*/  DFMA R36, R34, UR8, -R36 ;  /* 0x0000000822247c2b */ /* 0x000fcc0008000824 */
[----:B------:R-:W-:Y:S02]  /*3c720*/  DADD R34, R20, R44 ;  /* 0x0000000014227229 */ /* 0x000fe4000000002c */
[----:B------:R-:W-:Y:S01]  /*3c730*/  DADD R36, R22, R36 ;  /* 0x0000000016247229 */ /* 0x000fe20000000024 */
[----:B------:R-:W-:Y:S02]  /*3c740*/  VIADD R21, R43, 0x1 ;  /* 0x000000012b157836 */ /* 0x000fe40000000000 */
[----:B------:R-:W-:-:S03]  /*3c750*/  IMAD.IADD R44, R3, 0x1, R0 ;  /* 0x00000001032c7824 */ /* 0x000fc600078e0200 */
[----:B------:R-:W-:Y:S02]  /*3c760*/  LOP3.LUT R20, R21, 0xff, RZ, 0xc0, !PT ;  /* 0x000000ff15147812 */ /* 0x000fe400078ec0ff */
[----:B------:R-:W-:Y:S01]  /*3c770*/  DSETP.GT.AND P0, PT, R34, R36, PT ;  /* 0x000000242200722a */ /* 0x000fe20003f04000 */
[----:B------:R0:W-:Y:S01]  /*3c780*/  CCTLL.PF1 [R44+0x230] ;  /* 0x000230002c007990 */ /* 0x0001e20000000000 */
[----:B------:R-:W-:-:S03]  /*3c790*/  IADD3 R51, PT, PT, R1, R20, RZ ;  /* 0x0000001401337210 */ /* 0x000fc60007ffe0ff */
[----:B------:R0:W-:Y:S04]  /*3c7a0*/  CCTLL.PF1 [R44+0x231] ;  /* 0x000231002c007990 */ /* 0x0001e80000000000 */
        /* <DEDUP_REMOVED lines=18> */
[----:B0-----:R-:W0:Y:S08]  /*3c8d0*/  @P1 LDC.S8 R44, c[0x3][R52+0x1] ;  /* 0x00c00040342c1b82 */ /* 0x001e300000000200 */
[----:B------:R-:W4:Y:S01]  /*3c8e0*/  @P1 LDC.S8 R53, c[0x3][R52] ;  /* 0x00c0000034351b82 */ /* 0x000f220000000200 */
[----:B------:R-:W-:Y:S02]  /*3c8f0*/  FSEL R49, RZ, 1.875, !P0 ;  /* 0x3ff00000ff317808 */ /* 0x000fe40004000000 */
[----:B------:R-:W-:Y:S01]  /*3c900*/  MOV R48, RZ ;  /* 0x000000ff00307202 */ /* 0x000fe20000000f00 */
[----:B------:R-:W-:Y:S01]  /*3c910*/  IMAD.MOV.U32 R46, RZ, RZ, RZ ;  /* 0x000000ffff2e7224 */ /* 0x000fe200078e00ff */
[----:B------:R-:W-:-:S04]  /*3c920*/  FSEL R47, RZ, 1.875, P0 ;  /* 0x3ff00000ff2f7808 */ /* 0x000fc80000000000 */
[----:B------:R-:W-:Y:S02]  /*3c930*/  DADD R48, R34, -R48 ;  /* 0x0000000022307229 */ /* 0x000fe40000000830 */
[----:B------:R-:W-:Y:S01]  /*3c940*/  DADD R46, R36, -R46 ;  /* 0x00000000242e7229 */ /* 0x000fe2000000082e */
[----:B0-----:R-:W0:Y:S08]  /*3c950*/  @P1 I2F.F64.S16 R44, R44 ;  /* 0x0000002c002c1312 */ /* 0x001e300000101c00 */
[----:B----4-:R-:W4:Y:S01]  /*3c960*/  @P1 I2F.F64.S16 R42, R53 ;  /* 0x00000035002a1312 */ /* 0x010f220000101c00 */
[----:B0-----:R-:W-:-:S02]  /*3c970*/  @P1 DMUL R44, R38, R44 ;  /* 0x0000002c262c1228 */ /* 0x001fc40000000000 */
[----:B------:R-:W-:Y:S02]  /*3c980*/  @P1 DMUL R38, R32, R32 ;  /* 0x0000002020261228 */ /* 0x000fe40000000000 */
[----:B------:R-:W-:-:S04]  /*3c990*/  DADD R48, R48, UR8 ;  /* 0x0000000830307e29 */ /* 0x000fc80008000000 */
[----:B----4-:R-:W-:Y:S02]  /*3c9a0*/  @P1 DFMA R40, R40, R42, R44 ;  /* 0x0000002a2828122b */ /* 0x010fe4000000002c */
[----:B------:R-:W-:Y:S01]  /*3c9b0*/  @P1 DMUL R38, R38, R38 ;  /* 0x0000002626261228 */ /* 0x000fe20000000000 */
[----:B------:R-:W-:Y:S01]  /*3c9c0*/  CS2R R44, SRZ ;  /* 0x00000000002c7805 */ /* 0x000fe2000001ff00 */
[----:B------:R-:W-:Y:S02]  /*3c9d0*/  DADD R32, R34, -1 ;  /* 0xbff0000022207429 */ /* 0x000fe40000000000 */
[----:B------:R-:W-:-:S04]  /*3c9e0*/  DADD R46, R46, UR8 ;  /* 0x000000082e2e7e29 */ /* 0x000fc80008000000 */
[----:B------:R-:W-:Y:S02]  /*3c9f0*/  @P1 DMUL R44, R38, R40 ;  /* 0x00000028262c1228 */ /* 0x000fe40000000000 */
[----:B------:R-:W-:Y:S02]  /*3ca00*/  DFMA R40, -R48, R48, 0.5 ;  /* 0x3fe000003028742b */ /* 0x000fe40000000130 */
[----:B------:R-:W-:Y:S02]  /*3ca10*/  DADD R42, R36, -1 ;  /* 0xbff00000242a7429 */ /* 0x000fe40000000000 */
        /* <DEDUP_REMOVED lines=9> */
[--C-:B------:R-:W-:Y:S01]  /*3cab0*/  @!P0 IMAD.MOV R29, RZ, RZ, R2.reuse ;  /* 0x000000ffff1d8224 */ /* 0x100fe200078e0202 */
[----:B------:R-:W-:Y:S02]  /*3cac0*/  BSSY.RECONVERGENT B0, `(.L_x_216) ;  /* 0x000001f000007945 */ /* 0x000fe40003800200 */
[----:B------:R-:W-:Y:S02]  /*3cad0*/  DSETP.GEU.AND P2, PT, R38, RZ, PT ;  /* 0x000000ff2600722a */ /* 0x000fe40003f4e000 */
[----:B------:R-:W-:Y:S01]  /*3cae0*/  DMUL R30, R30, 70 ;  /* 0x405180001e1e7828 */ /* 0x000fe20000000000 */
[----:B--2---:R-:W-:-:S04]  /*3caf0*/  IADD3 R44, PT, PT, R51, 0x1, R2 ;  /* 0x00000001332c7810 */ /* 0x004fc80007ffe002 */
[----:B------:R-:W-:-:S05]  /*3cb00*/  LOP3.LUT R44, R44, 0xff, RZ, 0xc0, !PT ;  /* 0x000000ff2c2c7812 */ /* 0x000fca00078ec0ff */
[----:B------:R-:W-:Y:S02]  /*3cb10*/  IMAD.IADD R44, R1, 0x1, R44 ;  /* 0x00000001012c7824 */ /* 0x000fe400078e022c */
[----:B---3--:R-:W-:Y:S01]  /*3cb20*/  IMAD.IADD R50, R50, 0x1, R29 ;  /* 0x0000000132327824 */ /* 0x008fe200078e021d */
[----:B------:R-:W-:Y:S01]  /*3cb30*/  CS2R R28, SRZ ;  /* 0x00000000001c7805 */ /* 0x000fe2000001ff00 */
[----:B-1----:R-:W-:Y:S06]  /*3cb40*/  @!P1 BRA `(.L_x_217) ;  /* 0x0000000000589947 */ /* 0x002fec0003800000 */
        /* <DEDUP_REMOVED lines=22> */
.L_x_217:
[----:B------:R-:W-:Y:S05]  /*3ccb0*/  BSYNC.RECONVERGENT B0 ;  /* 0x0000000000007941 */ /* 0x000fea0003800200 */
.L_x_216:
        /* <DEDUP_REMOVED lines=24> */
.L_x_219:
[----:B------:R-:W-:Y:S05]  /*3ce40*/  BSYNC.RECONVERGENT B0 ;  /* 0x0000000000007941 */ /* 0x000fea0003800200 */
.L_x_218:
[----:B------:R-:W-:Y:S01]  /*3ce50*/  UMOV UR18, 0x329161e ;  /* 0x0329161e00127882 */ /* 0x000fe20000000000 */
[----:B------:R-:W-:Y:S01]  /*3ce60*/  UMOV UR19, 0x3fb948b1 ;  /* 0x3fb948b100137882 */ /* 0x000fe20000000000 */
[----:B------:R-:W-:Y:S01]  /*3ce70*/  UMOV UR26, 0x35ba7819 ;  /* 0x35ba7819001a7882 */ /* 0x000fe20000000000 */
[----:B------:R-:W-:Y:S01]  /*3ce80*/  UMOV UR27, 0x3fb43a27 ;  /* 0x3fb43a27001b7882 */ /* 0x000fe20000000000 */
[----:B-----5:R-:W-:Y:S01]  /*3ce90*/  DADD R38, R20, UR18 ;  /* 0x0000001214267e29 */ /* 0x020fe20008000000 */
[----:B------:R-:W-:Y:S01]  /*3cea0*/  IMAD.IADD R2, R3, 0x1, R2 ;  /* 0x0000000103027824 */ /* 0x000fe200078e0202 */
[----:B------:R-:W-:Y:S02]  /*3ceb0*/  DADD R22, R22, -UR26 ;  /* 0x8000001a16167e29 */ /* 0x000fe40008000000 */
        /* <DEDUP_REMOVED lines=9> */
[----:B------:R-:W-:-:S04]  /*3cf50*/  VIADD R3, R46, 0xffffffff ;  /* 0xffffffff2e037836 */ /* 0x000fc80000000000 */
[----:B------:R-:W2:Y:S01]  /*3cf60*/  @P0 LDL.U8 R2, [R2+0x890] ;  /* 0x0008900002020983 */ /* 0x000ea20000100000 */
[----:B0-----:R-:W-:-:S14]  /*3cf70*/  DSETP.GEU.AND P1, PT, R20, R44, PT ;  /* 0x0000002c1400722a */ /* 0x001fdc0003f2e000 */
[----:B------:R-:W-:-:S05]  /*3cf80*/  @P1 IMAD.MOV R3, RZ, RZ, R46 ;  /* 0x000000ffff031224 */ /* 0x000fca00078e022e */
[----:B------:R-:W-:-:S04]  /*3cf90*/  LOP3.LUT R20, R3, 0xff, RZ, 0xc0, !PT ;  /* 0x000000ff03147812 */ /* 0x000fc800078ec0ff */
[----:B------:R-:W-:Y:S01]  /*3cfa0*/  IADD3 R21, PT, PT, R1, R20, RZ ;  /* 0x0000001401157210 */ /* 0x000fe20007ffe0ff */
[----:B------:R-:W-:-:S05]  /*3cfb0*/  IMAD.IADD R46, R20, 0x1, R0 ;  /* 0x00000001142e7824 */ /* 0x000fca00078e0200 */
[----:B------:R0:W-:Y:S04]  /*3cfc0*/  CCTLL.PF1 [R46+0x340] ;  /* 0x000340002e007990 */ /* 0x0001e80000000000 */
[----:B------:R0:W-:Y:S04]  /*3cfd0*/  CCTLL.PF1 [R46+0x341] ;  /* 0x000341002e007990 */ /* 0x0001e80000000000 */
[----:B------:R-:W3:Y:S01]  /*3cfe0*/  LDL.U8 R21, [R21+0x9a0] ;  /* 0x0009a00015157983 */ /* 0x000ee20000100000 */
[----:B------:R-:W-:-:S05]  /*3cff0*/  VIADD R0, R3, 0x1 ;  /* 0x0000000103007836 */ /* 0x000fca0000000000 */
[----:B------:R-:W-:-:S05]  /*3d000*/  LOP3.LUT R20, R0, 0xff, RZ, 0xc0, !PT ;  /* 0x000000ff00147812 */ /* 0x000fca00078ec0ff */
[----:B------:R-:W-:-:S06]  /*3d010*/  IMAD.IADD R45, R1, 0x1, R20 ;  /* 0x00000001012d7824 */ /* 0x000fcc00078e0214 */
[----:B------:R-:W4:Y:S01]  /*3d020*/  LDL.U8 R45, [R45+0x9a0] ;  /* 0x0009a0002d2d7983 */ /* 0x000f220000100000 */
[----:B------:R-:W-:-:S06]  /*3d030*/  DFMA R50, R32, UR6, R38 ;  /* 0x0000000620327c2b */ /* 0x000fcc0008000026 */
[----:B------:R-:W1:Y:S08]  /*3d040*/  F2I.F64.TRUNC R44, R50 ;  /* 0x00000032002c7311 */ /* 0x000e70000030d100 */
[----:B-1----:R-:W1:Y:S01]  /*3d050*/  I2F.F64 R32, R44 ;  /* 0x0000002c00207312 */ /* 0x002e620000201c00 */
[----:B------:R-:W-:Y:S01]  /*3d060*/  VIADD R20, R44, 0xffffffff ;  /* 0xffffffff2c147836 */ /* 0x000fe20000000000 */
[----:B-1----:R-:W-:-:S14]  /*3d070*/  DSETP.GEU.AND P1, PT, R50, R32, PT ;  /* 0x000000203200722a */ /* 0x002fdc0003f2e000 */
[----:B------:R-:W-:-:S04]  /*3d080*/  @P1 IMAD.MOV R20, RZ, RZ, R44 ;  /* 0x000000ffff141224 */ /* 0x000fc800078e022c */
[----:B------:R-:W-:Y:S01]  /*3d090*/  IMAD.IADD R48, R20, 0x1, R3 ;  /* 0x0000000114307824 */ /* 0x000fe200078e0203 */
[----:B0-----:R-:W-:Y:S08]  /*3d0a0*/  I2F.F64 R46, R20 ;  /* 0x00000014002e7312 */ /* 0x001ff00000201c00 */
[----:B------:R-:W0:Y:S08]  /*3d0b0*/  I2F.F64 R48, R48 ;  /* 0x0000003000307312 */ /* 0x000e300000201c00 */
[----:B------:R-:W1:Y:S01]  /*3d0c0*/  I2F.F64 R32, R3 ;  /* 0x0000000300207312 */ /* 0x000e620000201c00 */
[----:B0-----:R-:W-:-:S02]  /*3d0d0*/  DFMA R46, R48, UR8, -R46 ;  /* 0x00000008302e7c2b */ /* 0x001fc4000800082e */
[----:B-1----:R-:W-:-:S06]  /*3d0e0*/  DFMA R32, R48, UR8, -R32 ;  /* 0x0000000830207c2b */ /* 0x002fcc0008000820 */
[----:B------:R-:W-:Y:S02]  /*3d0f0*/  DADD R38, R38, R46 ;  /* 0x0000000026267229 */ /* 0x000fe4000000002e */
[----:B------:R-:W-:-:S06]  /*3d100*/  DADD R32, R22, R32 ;  /* 0x0000000016207229 */ /* 0x000fcc0000000020 */
[----:B------:R-:W-:-:S08]  /*3d110*/  DFMA R22, -R38, R38, 0.5 ;  /* 0x3fe000002616742b */ /* 0x000fd00000000126 */
[----:B------:R-:W-:-:S08]  /*3d120*/  DFMA R22, -R32, R32, R22 ;  /* 0x000000202016722b */ /* 0x000fd00000000116 */
[----:B------:R-:W-:Y:S02]  /*3d130*/  DSETP.GEU.AND P1, PT, R22, RZ, PT ;  /* 0x000000ff1600722a */ /* 0x000fe40003f2e000 */
[----:B------:R-:W-:-:S14]  /*3d140*/  DSETP.GT.AND P2, PT, R38, R32, PT ;  /* 0x000000202600722a */ /* 0x000fdc0003f44000 */
[----:B------:R-:W-:-:S04]  /*3d150*/  @P2 IADD3 R0, PT, PT, R3, RZ, RZ ;  /* 0x000000ff03002210 */ /* 0x000fc80007ffe0ff */
[----:B------:R-:W-:Y:S01]  /*3d160*/  LOP3.LUT R0, R0, 0xff, RZ, 0xc0, !PT ;  /* 0x000000ff00007812 */ /* 0x000fe200078ec0ff */
[----:B---3--:R-:W-:-:S05]  /*3d170*/  IMAD.IADD R21, R21, 0x1, R20 ;  /* 0x0000000115157824 */ /* 0x008fca00078e0214 */
[----:B------:R-:W-:-:S05]  /*3d180*/  LOP3.LUT R44, R21, 0xff, RZ, 0xc0, !PT ;  /* 0x000000ff152c7812 */ /* 0x000fca00078ec0ff */
[----:B------:R-:W-:-:S06]  /*3d190*/  IMAD.IADD R21, R1, 0x1, R44 ;  /* 0x0000000101157824 */ /* 0x000fcc00078e022c */
[----:B------:R-:W3:Y:S01]  /*3d1a0*/  @P1 LDL.U8 R21, [R21+0x9a0] ;  /* 0x0009a00015151983 */ /* 0x000ee20000100000 */
[----:B----4-:R-:W-:Y:S01]  /*3d1b0*/  IADD3 R45, PT, PT, R45, 0x1, R20 ;  /* 0x000000012d2d7810 */ /* 0x010fe20007ffe014 */
[----:B------:R-:W-:-:S03]  /*3d1c0*/  IMAD.IADD R3, R1, 0x1, R0 ;  /* 0x0000000101037824 */ /* 0x000fc600078e0200 */
[----:B------:R-:W-:-:S03]  /*3d1d0*/  LOP3.LUT R0, R45, 0xff, RZ, 0xc0, !PT ;  /* 0x000000ff2d007812 */ /* 0x000fc600078ec0ff */
[----:B------:R-:W4:Y:S02]  /*3d1e0*/  LDL.U8 R3, [R3+0x9a0] ;  /* 0x0009a00003037983 */ /* 0x000f240000100000 */
[----:B------:R-:W-:-:S06]  /*3d1f0*/  IMAD.IADD R0, R1, 0x1, R0 ;  /* 0x0000000101007824 */ /* 0x000fcc00078e0200 */
[----:B------:R-:W5:Y:S01]  /*3d200*/  LDL.U8 R0, [R0+0x9a0] ;  /* 0x0009a00000007983 */ /* 0x000f620000100000 */
        /* <DEDUP_REMOVED lines=10> */
[----:B------:R-:W0:Y:S08]  /*3d2b0*/  @P0 LDC.S8 R50, c[0x3][R52+0x1] ;  /* 0x00c0004034320b82 */ /* 0x000e300000000200 */
[----:B------:R-:W1:Y:S01]  /*3d2c0*/  @P0 LDC.S8 R51, c[0x3][R52] ;  /* 0x00c0000034330b82 */ /* 0x000e620000000200 */
[----:B------:R-:W-:Y:S01]  /*3d2d0*/  FSEL R49, RZ, 1.875, P2 ;  /* 0x3ff00000ff317808 */ /* 0x000fe20001000000 */
[----:B------:R-:W-:Y:S01]  /*3d2e0*/  IMAD.MOV.U32 R48, RZ, RZ, RZ ;  /* 0x000000ffff307224 */ /* 0x000fe200078e00ff */
[----:B0-----:R-:W0:Y:S02]  /*3d2f0*/  @P0 I2F.F64.S16 R46, R50 ;  /* 0x00000032002e0312 */ /* 0x001e240000101c00 */
[----:B0-----:R-:W-:-:S02]  /*3d300*/  @P0 DMUL R36, R36, R46 ;  /* 0x0000002e24240228 */ /* 0x001fc40000000000 */
[----:B------:R-:W-:Y:S02]  /*3d310*/  @P0 DMUL R46, R42, R42 ;  /* 0x0000002a2a2e0228 */ /* 0x000fe40000000000 */
[----:B------:R-:W-:Y:S02]  /*3d320*/  DADD R48, R32, -R48 ;  /* 0x0000000020307229 */ /* 0x000fe40000000830 */
[----:B------:R-:W-:Y:S02]  /*3d330*/  DFMA R14, R16, 2, R14 ;  /* 0x40000000100e782b */ /* 0x000fe4000000000e */
[----:B------:R-:W-:Y:S02]  /*3d340*/  DADD R16, R38, -1 ;  /* 0xbff0000026107429 */ /* 0x000fe40000000000 */
[----:B------:R-:W-:Y:S02]  /*3d350*/  @P0 DMUL R46, R46, R46 ;  /* 0x0000002e2e2e0228 */ /* 0x000fe40000000000 */
[----:B------:R-:W-:-:S04]  /*3d360*/  DADD R48, R48, UR8 ;  /* 0x0000000830307e29 */ /* 0x000fc80008000000 */
[----:B------:R-:W-:Y:S02]  /*3d370*/  DADD R16, R16, UR10 ;  /* 0x0000000a10107e29 */ /* 0x000fe40008000000 */
[----:B------:R-:W-:Y:S02]  /*3d380*/  DFMA R14, R18, 4, R14 ;  /* 0x40100000120e782b */ /* 0x000fe4000000000e */
[----:B------:R-:W-:-:S04]  /*3d390*/  @P1 DMUL R22, R22, R22 ;  /* 0x0000001616161228 */ /* 0x000fc80000000000 */
[----:B------:R-:W-:Y:S01]  /*3d3a0*/  DFMA R18, -R16, R16, 0.5 ;  /* 0x3fe000001012742b */ /* 0x000fe20000000110 */
[----:B------:R-:W-:Y:S01]  /*3d3b0*/  BSSY.RECONVERGENT B0, `(.L_x_220) ;  /* 0x0000042000007945 */ /* 0x000fe20003800200 */
[----:B---3--:R-:W-:-:S05]  /*3d3c0*/  @P1 IMAD R44, R21, 0xab, RZ ;  /* 0x000000ab152c1824 */ /* 0x008fca00078e02ff */
[----:B------:R-:W-:-:S04]  /*3d3d0*/  @P1 SHF.R.U32.HI R44, RZ, 0xb, R44 ;  /* 0x0000000bff2c1819 */ /* 0x000fc8000001162c */
[----:B------:R-:W-:-:S05]  /*3d3e0*/  @P1 PRMT R44, R44, 0x9910, RZ ;  /* 0x000099102c2c1816 */ /* 0x000fca00000000ff */
[----:B------:R-:W-:-:S04]  /*3d3f0*/  @P1 IMAD.MOV.U32 R2, RZ, RZ, R44 ;  /* 0x000000ffff021224 */ /* 0x000fc800078e002c */
[----:B------:R-:W-:-:S05]  /*3d400*/  @P1 IMAD R2, R2, 0xc, RZ ;  /* 0x0000000c02021824 */ /* 0x000fca00078e02ff */
[----:B------:R-:W-:-:S04]  /*3d410*/  @P1 IADD3 R2, PT, PT, RZ, -R2, RZ ;  /* 0x80000002ff021210 */ /* 0x000fc80007ffe0ff */
[----:B------:R-:W-:-:S05]  /*3d420*/  @P1 PRMT R2, R2, 0x7710, RZ ;  /* 0x0000771002021816 */ /* 0x000fca00000000ff */
[----:B------:R-:W-:Y:S02]  /*3d430*/  @P1 IMAD.IADD R21, R21, 0x1, R2 ;  /* 0x0000000115151824 */ /* 0x000fe400078e0202 */
[----:B------:R-:W-:-:S03]  /*3d440*/  @P1 IMAD.MOV.U32 R2, RZ, RZ, 0x1040 ;  /* 0x00001040ff021424 */ /* 0x000fc600078e00ff */
[----:B------:R-:W-:-:S05]  /*3d450*/  @P1 LOP3.LUT R21, R21, 0xff, RZ, 0xc0, !PT ;  /* 0x000000ff15151812 */ /* 0x000fca00078ec0ff */
[----:B------:R-:W-:-:S04]  /*3d460*/  @P1 IMAD R2, R21, 0x2, R2 ;  /* 0x0000000215021824 */ /* 0x000fc800078e0202 */
[----:B------:R0:W2:Y:S01]  /*3d470*/  @P1 LDC.S8 R21, c[0x3][R2+0x1] ;  /* 0x00c0004002151b82 */ /* 0x0000a20000000200 */
[----:B-1----:R-:W1:Y:S07]  /*3d480*/  @P0 I2F.F64.S16 R44, R51 ;  /* 0x00000033002c0312 */ /* 0x002e6e0000101c00 */
[----:B0-----:R-:W0:Y:S01]  /*3d490*/  @P1 LDC.S8 R2, c[0x3][R2] ;  /* 0x00c0000002021b82 */ /* 0x001e220000000200 */
[----:B-1----:R-:W-:Y:S01]  /*3d4a0*/  @P0 DFMA R42, R34, R44, R36 ;  /* 0x0000002c222a022b */ /* 0x002fe20000000024 */
[----:B------:R-:W-:Y:S01]  /*3d4b0*/  FSEL R45, RZ, 1.875, !P2 ;  /* 0x3ff00000ff2d7808 */ /* 0x000fe20005000000 */
[----:B------:R-:W-:-:S06]  /*3d4c0*/  IMAD.MOV.U32 R44, RZ, RZ, RZ ;  /* 0x000000ffff2c7224 */ /* 0x000fcc00078e00ff */
[----:B------:R-:W-:-:S08]  /*3d4d0*/  DADD R44, R38, -R44 ;  /* 0x00000000262c7229 */ /* 0x000fd0000000082c */
[----:B------:R-:W-:Y:S01]  /*3d4e0*/  DADD R44, R44, UR8 ;  /* 0x000000082c2c7e29 */ /* 0x000fe20008000000 */
[----:B--2---:R-:W1:Y:S01]  /*3d4f0*/  @P1 I2F.F64.S16 R36, R21 ;  /* 0x0000001500241312 */ /* 0x004e620000101c00 */
[----:B------:R-:W-:Y:S01]  /*3d500*/  DADD R34, R32, -1 ;  /* 0xbff0000020227429 */ /* 0x000fe20000000000 */
[----:B------:R-:W-:Y:S01]  /*3d510*/  CS2R R50, SRZ ;  /* 0x0000000000327805 */ /* 0x000fe2000001ff00 */
[----:B------:R-:W-:-:S05]  /*3d520*/  @P0 DMUL R50, R46, R42 ;  /* 0x0000002a2e320228 */ /* 0x000fca0000000000 */
[----:B0-----:R-:W0:Y:S01]  /*3d530*/  @P1 I2F.F64.S16 R52, R2 ;  /* 0x0000000200341312 */ /* 0x001e220000101c00 */
[----:B-1----:R-:W-:Y:S02]  /*3d540*/  @P1 DMUL R36, R32, R36 ;  /* 0x0000002420241228 */ /* 0x002fe40000000000 */
[----:B------:R-:W-:Y:S02]  /*3d550*/  DFMA R32, -R44, R44, 0.5 ;  /* 0x3fe000002c20742b */ /* 0x000fe4000000012c */
[----:B------:R-:W-:-:S06]  /*3d560*/  DADD R34, R34, UR10 ;  /* 0x0000000a22227e29 */ /* 0x000fcc0008000000 */
[----:B------:R-:W-:Y:S02]  /*3d570*/  DFMA R32, -R48, R48, R32 ;  /* 0x000000303020722b */ /* 0x000fe40000000120 */
[----:B------:R-:W-:-:S06]  /*3d580*/  DADD R28, R28, R50 ;  /* 0x000000001c1c7229 */ /* 0x000fcc0000000032 */
[----:B------:R-:W-:Y:S02]  /*3d590*/  DSETP.GEU.AND P0, PT, R32, RZ, PT ;  /* 0x000000ff2000722a */ /* 0x000fe40003f0e000 */
[----:B0-----:R-:W-:Y:S02]  /*3d5a0*/  @P1 DFMA R36, R38, R52, R36 ;  /* 0x000000342624122b */ /* 0x001fe40000000024 */
[----:B------:R-:W-:Y:S02]  /*3d5b0*/  DFMA R18, -R34, R34, R18 ;  /* 0x000000222212722b */ /* 0x000fe40000000112 */
[----:B------:R-:W-:Y:S02]  /*3d5c0*/  @P1 DMUL R38, R22, R22 ;  /* 0x0000001616261228 */ /* 0x000fe40000000000 */
[----:B------:R-:W-:Y:S01]  /*3d5d0*/  DADD R28, R28, R40 ;  /* 0x000000001c1c7229 */ /* 0x000fe20000000028 */
[----:B------:R-:W-:Y:S02]  /*3d5e0*/  VIADD R2, R20, 0x1 ;  /* 0x0000000114027836 */ /* 0x000fe40000000000 */
[----:B------:R-:W-:Y:S01]  /*3d5f0*/  @!P2 IMAD.MOV R2, RZ, RZ, R20 ;  /* 0x000000ffff02a224 */ /* 0x000fe200078e0214 */
[----:B------:R-:W-:Y:S01]  /*3d600*/  CS2R R22, SRZ ;  /* 0x0000000000167805 */ /* 0x000fe2000001ff00 */
[----:B------:R-:W-:-:S02]  /*3d610*/  DSETP.GEU.AND P3, PT, R18, RZ, PT ;  /* 0x000000ff1200722a */ /* 0x000fc40003f6e000 */
[----:B------:R-:W-:Y:S02]  /*3d620*/  @P1 DMUL R22, R38, R36 ;  /* 0x0000002426161228 */ /* 0x000fe40000000000 */
[----:B------:R-:W-:Y:S01]  /*3d630*/  DMUL R20, R28, 70 ;  /* 0x405180001c147828 */ /* 0x000fe20000000000 */
[----:B----4-:R-:W-:Y:S02]  /*3d640*/  IADD3 R28, PT, PT, R3, R2, RZ ;  /* 0x00000002031c7210 */ /* 0x010fe40007ffe0ff */
[----:B------:R-:W-:Y:S01]  /*3d650*/  CS2R R2, SRZ ;  /* 0x0000000000027805 */ /* 0x000fe2000001ff00 */
[----:B------:R-:W-:Y:S07]  /*3d660*/  @!P0 BRA `(.L_x_221) ;  /* 0x0000000000588947 */ /* 0x000fee0003800000 */
        /* <DEDUP_REMOVED lines=22> */
.L_x_221:
[----:B------:R-:W-:Y:S05]  /*3d7d0*/  BSYNC.RECONVERGENT B0 ;  /* 0x0000000000007941 */ /* 0x000fea0003800200 */
.L_x_220:
        /* <DEDUP_REMOVED lines=23> */
.L_x_223:
[----:B------:R-:W-:Y:S05]  /*3d950*/  BSYNC.RECONVERGENT B0 ;  /* 0x0000000000007941 */ /* 0x000fea0003800200 */
.L_x_222:
[----:B------:R-:W-:Y:S02]  /*3d960*/  DADD R2, R2, R22 ;  /* 0x0000000002027229 */ /* 0x000fe40000000016 */
[----:B------:R-:W-:Y:S02]  /*3d970*/  DFMA R14, R24, 8, R14 ;  /* 0x40200000180e782b */ /* 0x000fe4000000000e */
[----:B------:R-:W-:Y:S02]  /*3d980*/  DFMA R12, R12, 2, R10 ;  /* 0x400000000c0c782b */ /* 0x000fe4000000000a */
[----:B------:R-:W-:Y:S02]  /*3d990*/  DFMA R26, R30, 2, R26 ;  /* 0x400000001e1a782b */ /* 0x000fe4000000001a */
[----:B------:R-:W-:Y:S02]  /*3d9a0*/  DADD R2, R2, R28 ;  /* 0x0000000002027229 */ /* 0x000fe4000000001c */
[----:B------:R-:W-:-:S02]  /*3d9b0*/  DFMA R10, R14, R6, UR20 ;  /* 0x000000140e0a7e2b */ /* 0x000fc40008000006 */
[----:B------:R-:W-:Y:S02]  /*3d9c0*/  DFMA R8, R12, R8, 0.5 ;  /* 0x3fe000000c08742b */ /* 0x000fe40000000008 */
[----:B------:R-:W-:Y:S02]  /*3d9d0*/  DFMA R20, R20, 4, R26 ;  /* 0x401000001414782b */ /* 0x000fe4000000001a */
[----:B------:R-:W-:Y:S02]  /*3d9e0*/  DMUL R2, R2, 70 ;  /* 0x4051800002027828 */ /* 0x000fe40000000000 */
[----:B------:R-:W-:-:S06]  /*3d9f0*/  DMUL R10, R10, UR22 ;  /* 0x000000160a0a7c28 */ /* 0x000fcc0008000000 */
[----:B------:R-:W-:Y:S02]  /*3da00*/  DMUL R2, R2, UR12 ;  /* 0x0000000c02027c28 */ /* 0x000fe40008000000 */
[----:B------:R-:W-:-:S06]  /*3da10*/  DFMA R10, R8, UR24, R10 ;  /* 0x00000018080a7c2b */ /* 0x000fcc000800000a */
[----:B------:R-:W-:Y:S02]  /*3da20*/  DFMA R2, R2, 8, R20 ;  /* 0x402000000202782b */ /* 0x000fe40000000014 */
[----:B------:R-:W-:-:S06]  /*3da30*/  DADD R10, -R10, 1 ;  /* 0x3ff000000a0a7429 */ /* 0x000fcc0000000100 */
[----:B------:R-:W-:Y:S02]  /*3da40*/  DFMA R2, R2, R6, 0.5 ;  /* 0x3fe000000202742b */ /* 0x000fe40000000006 */
[----:B------:R-:W-:-:S06]  /*3da50*/  DFMA R10, -R10, R10, 1 ;  /* 0x3ff000000a0a742b */ /* 0x000fcc000000010a */
[----:B------:R-:W-:Y:S02]  /*3da60*/  DMUL R2, R2, UR14 ;  /* 0x0000000e02027c28 */ /* 0x000fe40008000000 */
[----:B------:R-:W-:-:S06]  /*3da70*/  DSETP.GEU.AND P0, PT, R10, RZ, PT ;  /* 0x000000ff0a00722a */ /* 0x000fcc0003f0e000 */
[----:B------:R-:W-:Y:S01]  /*3da80*/  DFMA R2, R8, UR16, R2 ;  /* 0x0000001008027c2b */ /* 0x000fe20008000002 */
[----:B------:R-:W-:Y:S02]  /*3da90*/  FSEL R6, R10, RZ, P0 ;  /* 0x000000ff0a067208 */ /* 0x000fe40000000000 */
[----:B------:R-:W-:-:S05]  /*3daa0*/  FSEL R7, R11, RZ, P0 ;  /* 0x000000ff0b077208 */ /* 0x000fca0000000000 */
[----:B------:R-:W-:Y:S02]  /*3dab0*/  DSETP.GEU.AND P1, PT, R2, RZ, PT ;  /* 0x000000ff0200722a */ /* 0x000fe40003f2e000 */
[----:B------:R-:W-:-:S04]  /*3dac0*/  DSETP.GT.AND P0, PT, R6, 1, PT ;  /* 0x3ff000000600742a */ /* 0x000fc80003f04000 */
[----:B------:R-:W-:Y:S02]  /*3dad0*/  FSEL R8, R2, RZ, P1 ;  /* 0x000000ff02087208 */ /* 0x000fe40000800000 */
[----:B------:R-:W-:Y:S02]  /*3dae0*/  FSEL R9, R3, RZ, P1 ;  /* 0x000000ff03097208 */ /* 0x000fe40000800000 */
[----:B------:R-:W-:Y:S02]  /*3daf0*/  FSEL R2, R6, RZ, !P0 ;  /* 0x000000ff06027208 */ /* 0x000fe40004000000 */
[----:B------:R-:W-:Y:S02]  /*3db00*/  FSEL R3, R7, 1.875, !P0 ;  /* 0x3ff0000007037808 */ /* 0x000fe40004000000 */
[----:B------:R-:W-:-:S04]  /*3db10*/  DSETP.GT.AND P0, PT, R8, 1, PT ;  /* 0x3ff000000800742a */ /* 0x000fc80003f04000 */
[----:B------:R-:W-:Y:S02]  /*3db20*/  DMUL R2, R2, 63 ;  /* 0x404f800002027828 */ /* 0x000fe40000000000 */
[----:B------:R-:W-:Y:S02]  /*3db30*/  FSEL R6, R8, RZ, !P0 ;  /* 0x000000ff08067208 */ /* 0x000fe40004000000 */
[----:B------:R-:W-:-:S06]  /*3db40*/  FSEL R7, R9, 1.875, !P0 ;  /* 0x3ff0000009077808 */ /* 0x000fcc0004000000 */
[----:B------:R-:W-:Y:S01]  /*3db50*/  DMUL R6, R6, 63 ;  /* 0x404f800006067828 */ /* 0x000fe20000000000 */
[----:B------:R-:W-:Y:S09]  /*3db60*/  F2I.F64.TRUNC R2, R2 ;  /* 0x0000000200027311 */ /* 0x000ff2000030d100 */
[----:B------:R-:W0:Y:S02]  /*3db70*/  F2I.F64.TRUNC R7, R6 ;  /* 0x0000000600077311 */ /* 0x000e24000030d100 */
[----:B0----5:R-:W-:-:S06]  /*3db80*/  IMAD R0, R7, 0x40, R2 ;  /* 0x0000004007007824 */ /* 0x021fcc00078e0202 */
[----:B------:R-:W0:Y:S02]  /*3db90*/  LDC.U8 R0, c[0x3][R0+0x40] ;  /* 0x00c0100000007b82 */ /* 0x000e240000000000 */
[----:B0-----:R-:W-:-:S13]  /*3dba0*/  ISETP.NE.AND P0, PT, R0, 0x3, PT ;  /* 0x000000030000780c */ /* 0x001fda0003f05270 */
[----:B------:R-:W-:Y:S05]  /*3dbb0*/  @!P0 EXIT ;  /* 0x000000000000894d */ /* 0x000fea0003800000 */
[----:B------:R-:W-:Y:S01]  /*3dbc0*/  STG.E.64 desc[UR4][R4.64], RZ ;  /* 0x000000ff04007986 */ /* 0x000fe2000c101b04 */
[----:B------:R-:W-:Y:S05]  /*3dbd0*/  EXIT ;  /* 0x000000000000794d */ /* 0x000fea0003800000 */
.L_x_224:
        /* <DEDUP_REMOVED lines=10> */
.L_x_226:


//--------------------- .nv.shared.reserved.0     --------------------------
	.section	.nv.shared.reserved.0,"aw",@nobits
	.weak		__nv_reservedSMEM_offset_0_alias
	.size		__nv_reservedSMEM_offset_0_alias, 0, 64
	.other		__nv_reservedSMEM_offset_0_alias,@"STO_CUDA_RESERVED_SHARED STV_DEFAULT"
__nv_reservedSMEM_offset_0_alias:
	.zero		0
	.zero		64


//--------------------- .nv.constant0._Z9checkSeedmPmPj --------------------------
	.section	.nv.constant0._Z9checkSeedmPmPj,"a",@progbits
	.sectionflags	@""
	.align	4
.nv.constant0._Z9checkSeedmPmPj:
	.zero		920


//--------------------- .nv.constant0._Z15checkSeedBiomesPmj --------------------------
	.section	.nv.constant0._Z15checkSeedBiomesPmj,"a",@progbits
	.sectionflags	@""
	.align	4
.nv.constant0._Z15checkSeedBiomesPmj:
	.zero		908


//--------------------- SYMBOLS --------------------------

	.type		.nv.reservedSmem.offset0,@object
	.size		.nv.reservedSmem.offset0,0x4
